	.target	sm_100a

	.elftype	@"ET_EXEC"


//--------------------- .note.nv.tkinfo           --------------------------
	.section	.note.nv.tkinfo,"",@"SHT_NOTE"
	.sectionflags	@"SHF_NOTE_NV_TKINFO"
	.tkinfo
        /*0018*/ 	.word	0x00000002
        /*0030*/ 	.string	""
        /*0030*/ 	.string	"ptxas"
        /*0030*/ 	.string	"Cuda compilation tools, release 13.0, V13.0.88"
        /*0030*/ 	.string	"Build cuda_13.0.r13.0/compiler.36424714_0"
        /*0030*/ 	.string	"-arch sm_100a -m 64 "



//--------------------- .note.nv.cuinfo           --------------------------
	.section	.note.nv.cuinfo,"",@"SHT_NOTE"
	.sectionflags	@"SHF_NOTE_NV_CUINFO"
        /*0018*/ 	.short	0x0002
        /*001a*/ 	.short	0x0064
        /*001c*/ 	.short	0x0082
	.zero		2


//--------------------- .nv.info                  --------------------------
	.section	.nv.info,"",@"SHT_CUDA_INFO"
	.align	4


	//----- nvinfo : EIATTR_REGCOUNT
	.align		4
        /*0000*/ 	.byte	0x04, 0x2f
        /*0002*/ 	.short	(.L_19 - .L_18)
	.align		4
.L_18:
        /*0004*/ 	.word	index@(_ZN7cutlass13device_kernelINS_4gemm6kernel13GemmUniversalIN4cute5tupleIJiiiiEEENS1_10collective13CollectiveMmaINS1_46MainloopSm100TmaUmmaWarpSpecializedBlockScaledILi6ELi2ELi2ENS5_IJNS4_1CILi4EEESB_NSA_ILi1EEEEEEEENS5_IJNSA_ILi128EEESF_NSA_ILi256EEEEEENS5_IJNS_12float_e2m1_tENS_13float_ue8m0_tEEEENS5_IJNS5_IJlSC_lEEENS4_6LayoutINS5_IJNS5_IJNS5_IJNSA_ILi32EEESB_EEEiEEESP_NS5_IJSC_iEEEEEENS5_IJNS5_IJNS5_IJNSA_ILi16EEESB_EEEiEEENS5_IJNS5_IJNSA_ILi0EEESC_EEENSA_ILi512EEEEEENS5_IJSV_iEEEEEEEEEEESK_S12_NS4_8TiledMMAINS4_8MMA_AtomIJNS4_17SM100_MMA_MXF4_SSISI_SI_fSJ_Li128ELi128ELi32ELNS4_4UMMA5MajorE0ELS17_0ELNS16_7ScaleInE0ELS18_0EEEEEENSM_INS5_IJSC_SC_SC_EEENS5_IJSV_SV_SV_EEEEENS5_IJNS4_10UnderscoreES1E_S1E_EEEEENS5_IJNS4_23SM90_TMA_LOAD_MULTICASTES1H_EEENS5_IJNS4_14ComposedLayoutINS4_7SwizzleILi3ELi4ELi3EEENS4_18smem_ptr_flag_bitsILi4EEENSM_INS5_IJNSA_ILi8EEESG_EEENS5_IJSG_SC_EEEEEEENSM_INS5_IJNS5_IJNS5_IJSO_SC_EEENS5_IJSN_NSA_ILi2EEEEEEEEESC_NS5_IJS1U_S1U_EEEEEENS5_IJNS5_IJNS5_IJST_SX_EEESW_EEESV_NS5_IJS1U_SX_EEEEEEEEEEEvNS4_8identityES1I_S24_vS25_EENS_8epilogue10collective18CollectiveEpilogueINS27_23Sm100TmaWarpSpecializedILi4ELi2ELi16ELb1ELb0EEEJNS5_IJNSA_ILi64EEESF_SG_EEENS5_IJNSM_IS2C_SC_EENSM_INS5_IJSS_S1U_EEENS5_IJSC_S2C_EEEEEEEENS_10bfloat16_tESL_S2J_SL_NS27_6fusion15FusionCallbacksIS2B_NS2K_17LinearCombinationIS2J_fS2J_fLNS_15FloatRoundStyleE2EEES2D_S2I_JEEENS4_5SM1004TMEM4LOAD26SM100_TMEM_LOAD_32dp32b16xENS4_13SM90_TMA_LOADENS1J_INS1K_ILi1ELi4ELi3EEENS1M_ILi16EEENSM_INS5_IJS1O_SS_EEENS5_IJSS_SC_EEEEEEENS4_39AutoVectorizingCopyWithAssumedAlignmentILi128EEENS4_14SM90_TMA_STOREES30_S32_S32_EEEvvEEEEvNT_6ParamsE)
        /*0008*/ 	.word	0x0000007e


	//----- nvinfo : EIATTR_FRAME_SIZE
	.align		4
.L_19:
        /*000c*/ 	.byte	0x04, 0x11
        /*000e*/ 	.short	(.L_21 - .L_20)
	.align		4
.L_20:
        /*0010*/ 	.word	index@($__internal_2_$__cuda_sm10x_tcgen05_guardrail_trap_unallocated_columns_being_dealloced)
        /*0014*/ 	.word	0x00000000


	//----- nvinfo : EIATTR_FRAME_SIZE
	.align		4
.L_21:
        /*0018*/ 	.byte	0x04, 0x11
        /*001a*/ 	.short	(.L_23 - .L_22)
	.align		4
.L_22:
        /*001c*/ 	.word	index@($__internal_1_$__cuda_sm10x_tcgen05_guardrail_trap_phase_invalid_during_alloc)
        /*0020*/ 	.word	0x00000000


	//----- nvinfo : EIATTR_FRAME_SIZE
	.align		4
.L_23:
        /*0024*/ 	.byte	0x04, 0x11
        /*0026*/ 	.short	(.L_25 - .L_24)
	.align		4
.L_24:
        /*0028*/ 	.word	index@($__internal_0_$__cuda_sm10x_tcgen05_guardrail_trap_col_being_dealloced_not_returned_by_alloc)
        /*002c*/ 	.word	0x00000000


	//----- nvinfo : EIATTR_FRAME_SIZE
	.align		4
.L_25:
        /*0030*/ 	.byte	0x04, 0x11
        /*0032*/ 	.short	(.L_27 - .L_26)
	.align		4
.L_26:
        /*0034*/ 	.word	index@(_ZN7cutlass13device_kernelINS_4gemm6kernel13GemmUniversalIN4cute5tupleIJiiiiEEENS1_10collective13CollectiveMmaINS1_46MainloopSm100TmaUmmaWarpSpecializedBlockScaledILi6ELi2ELi2ENS5_IJNS4_1CILi4EEESB_NSA_ILi1EEEEEEEENS5_IJNSA_ILi128EEESF_NSA_ILi256EEEEEENS5_IJNS_12float_e2m1_tENS_13float_ue8m0_tEEEENS5_IJNS5_IJlSC_lEEENS4_6LayoutINS5_IJNS5_IJNS5_IJNSA_ILi32EEESB_EEEiEEESP_NS5_IJSC_iEEEEEENS5_IJNS5_IJNS5_IJNSA_ILi16EEESB_EEEiEEENS5_IJNS5_IJNSA_ILi0EEESC_EEENSA_ILi512EEEEEENS5_IJSV_iEEEEEEEEEEESK_S12_NS4_8TiledMMAINS4_8MMA_AtomIJNS4_17SM100_MMA_MXF4_SSISI_SI_fSJ_Li128ELi128ELi32ELNS4_4UMMA5MajorE0ELS17_0ELNS16_7ScaleInE0ELS18_0EEEEEENSM_INS5_IJSC_SC_SC_EEENS5_IJSV_SV_SV_EEEEENS5_IJNS4_10UnderscoreES1E_S1E_EEEEENS5_IJNS4_23SM90_TMA_LOAD_MULTICASTES1H_EEENS5_IJNS4_14ComposedLayoutINS4_7SwizzleILi3ELi4ELi3EEENS4_18smem_ptr_flag_bitsILi4EEENSM_INS5_IJNSA_ILi8EEESG_EEENS5_IJSG_SC_EEEEEEENSM_INS5_IJNS5_IJNS5_IJSO_SC_EEENS5_IJSN_NSA_ILi2EEEEEEEEESC_NS5_IJS1U_S1U_EEEEEENS5_IJNS5_IJNS5_IJST_SX_EEESW_EEESV_NS5_IJS1U_SX_EEEEEEEEEEEvNS4_8identityES1I_S24_vS25_EENS_8epilogue10collective18CollectiveEpilogueINS27_23Sm100TmaWarpSpecializedILi4ELi2ELi16ELb1ELb0EEEJNS5_IJNSA_ILi64EEESF_SG_EEENS5_IJNSM_IS2C_SC_EENSM_INS5_IJSS_S1U_EEENS5_IJSC_S2C_EEEEEEEENS_10bfloat16_tESL_S2J_SL_NS27_6fusion15FusionCallbacksIS2B_NS2K_17LinearCombinationIS2J_fS2J_fLNS_15FloatRoundStyleE2EEES2D_S2I_JEEENS4_5SM1004TMEM4LOAD26SM100_TMEM_LOAD_32dp32b16xENS4_13SM90_TMA_LOADENS1J_INS1K_ILi1ELi4ELi3EEENS1M_ILi16EEENSM_INS5_IJS1O_SS_EEENS5_IJSS_SC_EEEEEEENS4_39AutoVectorizingCopyWithAssumedAlignmentILi128EEENS4_14SM90_TMA_STOREES30_S32_S32_EEEvvEEEEvNT_6ParamsE)
        /*0038*/ 	.word	0x00000000


	//----- nvinfo : EIATTR_MIN_STACK_SIZE
	.align		4
.L_27:
        /*003c*/ 	.byte	0x04, 0x12
        /*003e*/ 	.short	(.L_29 - .L_28)
	.align		4
.L_28:
        /*0040*/ 	.word	index@(_ZN7cutlass13device_kernelINS_4gemm6kernel13GemmUniversalIN4cute5tupleIJiiiiEEENS1_10collective13CollectiveMmaINS1_46MainloopSm100TmaUmmaWarpSpecializedBlockScaledILi6ELi2ELi2ENS5_IJNS4_1CILi4EEESB_NSA_ILi1EEEEEEEENS5_IJNSA_ILi128EEESF_NSA_ILi256EEEEEENS5_IJNS_12float_e2m1_tENS_13float_ue8m0_tEEEENS5_IJNS5_IJlSC_lEEENS4_6LayoutINS5_IJNS5_IJNS5_IJNSA_ILi32EEESB_EEEiEEESP_NS5_IJSC_iEEEEEENS5_IJNS5_IJNS5_IJNSA_ILi16EEESB_EEEiEEENS5_IJNS5_IJNSA_ILi0EEESC_EEENSA_ILi512EEEEEENS5_IJSV_iEEEEEEEEEEESK_S12_NS4_8TiledMMAINS4_8MMA_AtomIJNS4_17SM100_MMA_MXF4_SSISI_SI_fSJ_Li128ELi128ELi32ELNS4_4UMMA5MajorE0ELS17_0ELNS16_7ScaleInE0ELS18_0EEEEEENSM_INS5_IJSC_SC_SC_EEENS5_IJSV_SV_SV_EEEEENS5_IJNS4_10UnderscoreES1E_S1E_EEEEENS5_IJNS4_23SM90_TMA_LOAD_MULTICASTES1H_EEENS5_IJNS4_14ComposedLayoutINS4_7SwizzleILi3ELi4ELi3EEENS4_18smem_ptr_flag_bitsILi4EEENSM_INS5_IJNSA_ILi8EEESG_EEENS5_IJSG_SC_EEEEEEENSM_INS5_IJNS5_IJNS5_IJSO_SC_EEENS5_IJSN_NSA_ILi2EEEEEEEEESC_NS5_IJS1U_S1U_EEEEEENS5_IJNS5_IJNS5_IJST_SX_EEESW_EEESV_NS5_IJS1U_SX_EEEEEEEEEEEvNS4_8identityES1I_S24_vS25_EENS_8epilogue10collective18CollectiveEpilogueINS27_23Sm100TmaWarpSpecializedILi4ELi2ELi16ELb1ELb0EEEJNS5_IJNSA_ILi64EEESF_SG_EEENS5_IJNSM_IS2C_SC_EENSM_INS5_IJSS_S1U_EEENS5_IJSC_S2C_EEEEEEEENS_10bfloat16_tESL_S2J_SL_NS27_6fusion15FusionCallbacksIS2B_NS2K_17LinearCombinationIS2J_fS2J_fLNS_15FloatRoundStyleE2EEES2D_S2I_JEEENS4_5SM1004TMEM4LOAD26SM100_TMEM_LOAD_32dp32b16xENS4_13SM90_TMA_LOADENS1J_INS1K_ILi1ELi4ELi3EEENS1M_ILi16EEENSM_INS5_IJS1O_SS_EEENS5_IJSS_SC_EEEEEEENS4_39AutoVectorizingCopyWithAssumedAlignmentILi128EEENS4_14SM90_TMA_STOREES30_S32_S32_EEEvvEEEEvNT_6ParamsE)
        /*0044*/ 	.word	0x00000000
.L_29:


//--------------------- .nv.compat                --------------------------
	.section	.nv.compat,"",@"SHT_CUDA_COMPAT_INFO"
	.align	4
        /*0000*/ 	.byte	0x02, 0x09, 0x01, 0x00, 0x02, 0x02, 0x02, 0x00, 0x02, 0x05, 0x05, 0x00, 0x03, 0x07, 0x01, 0x01
        /*0010*/ 	.byte	0x02, 0x03, 0x01, 0x00, 0x02, 0x06, 0x01, 0x00, 0x04, 0x0b, 0x08, 0x00, 0x09, 0x00, 0x00, 0x00
        /*0020*/ 	.byte	0x00, 0x00, 0x00, 0x00


//--------------------- .nv.info._ZN7cutlass13device_kernelINS_4gemm6kernel13GemmUniversalIN4cute5tupleIJiiiiEEENS1_10collective13CollectiveMmaINS1_46MainloopSm100TmaUmmaWarpSpecializedBlockScaledILi6ELi2ELi2ENS5_IJNS4_1CILi4EEESB_NSA_ILi1EEEEEEEENS5_IJNSA_ILi128EEESF_NSA_ILi256EEEEEENS5_IJNS_12float_e2m1_tENS_13float_ue8m0_tEEEENS5_IJNS5_IJlSC_lEEENS4_6LayoutINS5_IJNS5_IJNS5_IJNSA_ILi32EEESB_EEEiEEESP_NS5_IJSC_iEEEEEENS5_IJNS5_IJNS5_IJNSA_ILi16EEESB_EEEiEEENS5_IJNS5_IJNSA_ILi0EEESC_EEENSA_ILi512EEEEEENS5_IJSV_iEEEEEEEEEEESK_S12_NS4_8TiledMMAINS4_8MMA_AtomIJNS4_17SM100_MMA_MXF4_SSISI_SI_fSJ_Li128ELi128ELi32ELNS4_4UMMA5MajorE0ELS17_0ELNS16_7ScaleInE0ELS18_0EEEEEENSM_INS5_IJSC_SC_SC_EEENS5_IJSV_SV_SV_EEEEENS5_IJNS4_10UnderscoreES1E_S1E_EEEEENS5_IJNS4_23SM90_TMA_LOAD_MULTICASTES1H_EEENS5_IJNS4_14ComposedLayoutINS4_7SwizzleILi3ELi4ELi3EEENS4_18smem_ptr_flag_bitsILi4EEENSM_INS5_IJNSA_ILi8EEESG_EEENS5_IJSG_SC_EEEEEEENSM_INS5_IJNS5_IJNS5_IJSO_SC_EEENS5_IJSN_NSA_ILi2EEEEEEEEESC_NS5_IJS1U_S1U_EEEEEENS5_IJNS5_IJNS5_IJST_SX_EEESW_EEESV_NS5_IJS1U_SX_EEEEEEEEEEEvNS4_8identityES1I_S24_vS25_EENS_8epilogue10collective18CollectiveEpilogueINS27_23Sm100TmaWarpSpecializedILi4ELi2ELi16ELb1ELb0EEEJNS5_IJNSA_ILi64EEESF_SG_EEENS5_IJNSM_IS2C_SC_EENSM_INS5_IJSS_S1U_EEENS5_IJSC_S2C_EEEEEEEENS_10bfloat16_tESL_S2J_SL_NS27_6fusion15FusionCallbacksIS2B_NS2K_17LinearCombinationIS2J_fS2J_fLNS_15FloatRoundStyleE2EEES2D_S2I_JEEENS4_5SM1004TMEM4LOAD26SM100_TMEM_LOAD_32dp32b16xENS4_13SM90_TMA_LOADENS1J_INS1K_ILi1ELi4ELi3EEENS1M_ILi16EEENSM_INS5_IJS1O_SS_EEENS5_IJSS_SC_EEEEEEENS4_39AutoVectorizingCopyWithAssumedAlignmentILi128EEENS4_14SM90_TMA_STOREES30_S32_S32_EEEvvEEEEvNT_6ParamsE --------------------------
	.section	.nv.info._ZN7cutlass13device_kernelINS_4gemm6kernel13GemmUniversalIN4cute5tupleIJiiiiEEENS1_10collective13CollectiveMmaINS1_46MainloopSm100TmaUmmaWarpSpecializedBlockScaledILi6ELi2ELi2ENS5_IJNS4_1CILi4EEESB_NSA_ILi1EEEEEEEENS5_IJNSA_ILi128EEESF_NSA_ILi256EEEEEENS5_IJNS_12float_e2m1_tENS_13float_ue8m0_tEEEENS5_IJNS5_IJlSC_lEEENS4_6LayoutINS5_IJNS5_IJNS5_IJNSA_ILi32EEESB_EEEiEEESP_NS5_IJSC_iEEEEEENS5_IJNS5_IJNS5_IJNSA_ILi16EEESB_EEEiEEENS5_IJNS5_IJNSA_ILi0EEESC_EEENSA_ILi512EEEEEENS5_IJSV_iEEEEEEEEEEESK_S12_NS4_8TiledMMAINS4_8MMA_AtomIJNS4_17SM100_MMA_MXF4_SSISI_SI_fSJ_Li128ELi128ELi32ELNS4_4UMMA5MajorE0ELS17_0ELNS16_7ScaleInE0ELS18_0EEEEEENSM_INS5_IJSC_SC_SC_EEENS5_IJSV_SV_SV_EEEEENS5_IJNS4_10UnderscoreES1E_S1E_EEEEENS5_IJNS4_23SM90_TMA_LOAD_MULTICASTES1H_EEENS5_IJNS4_14ComposedLayoutINS4_7SwizzleILi3ELi4ELi3EEENS4_18smem_ptr_flag_bitsILi4EEENSM_INS5_IJNSA_ILi8EEESG_EEENS5_IJSG_SC_EEEEEEENSM_INS5_IJNS5_IJNS5_IJSO_SC_EEENS5_IJSN_NSA_ILi2EEEEEEEEESC_NS5_IJS1U_S1U_EEEEEENS5_IJNS5_IJNS5_IJST_SX_EEESW_EEESV_NS5_IJS1U_SX_EEEEEEEEEEEvNS4_8identityES1I_S24_vS25_EENS_8epilogue10collective18CollectiveEpilogueINS27_23Sm100TmaWarpSpecializedILi4ELi2ELi16ELb1ELb0EEEJNS5_IJNSA_ILi64EEESF_SG_EEENS5_IJNSM_IS2C_SC_EENSM_INS5_IJSS_S1U_EEENS5_IJSC_S2C_EEEEEEEENS_10bfloat16_tESL_S2J_SL_NS27_6fusion15FusionCallbacksIS2B_NS2K_17LinearCombinationIS2J_fS2J_fLNS_15FloatRoundStyleE2EEES2D_S2I_JEEENS4_5SM1004TMEM4LOAD26SM100_TMEM_LOAD_32dp32b16xENS4_13SM90_TMA_LOADENS1J_INS1K_ILi1ELi4ELi3EEENS1M_ILi16EEENSM_INS5_IJS1O_SS_EEENS5_IJSS_SC_EEEEEEENS4_39AutoVectorizingCopyWithAssumedAlignmentILi128EEENS4_14SM90_TMA_STOREES30_S32_S32_EEEvvEEEEvNT_6ParamsE,"",@"SHT_CUDA_INFO"
	.sectionflags	@""
	.align	4


	//----- nvinfo : EIATTR_CUDA_API_VERSION
	.align		4
        /*0000*/ 	.byte	0x04, 0x37
        /*0002*/ 	.short	(.L_31 - .L_30)
.L_30:
        /*0004*/ 	.word	0x00000082


	//----- nvinfo : EIATTR_KPARAM_INFO
	.align		4
.L_31:
        /*0008*/ 	.byte	0x04, 0x17
        /*000a*/ 	.short	(.L_33 - .L_32)
.L_32:
        /*000c*/ 	.word	0x00000000
        /*0010*/ 	.short	0x0000
        /*0012*/ 	.short	0x0000
        /*0014*/ 	.byte	0x00, 0xf0, 0x01, 0x30


	//----- nvinfo : EIATTR_AT_ENTRY_FRAGMENTS
	.align		4
.L_33:
        /*0018*/ 	.byte	0x04, 0x4f
        /*001a*/ 	.short	(.L_35 - .L_34)


	//   ....[0]....
.L_34:
        /*001c*/ 	.word	0x00000006


	//----- nvinfo : EIATTR_RESERVED_SMEM_USED
	.align		4
.L_35:
        /*0020*/ 	.byte	0x01, 0x41
	.zero		2


	//----- nvinfo : EIATTR_SPARSE_MMA_MASK
	.align		4
        /*0024*/ 	.byte	0x03, 0x50
        /*0026*/ 	.short	0x0000


	//----- nvinfo : EIATTR_TCGEN05_1CTA_USED
	.align		4
        /*0028*/ 	.byte	0x01, 0x51
	.zero		2


	//----- nvinfo : EIATTR_MAXREG_COUNT
	.align		4
        /*002c*/ 	.byte	0x03, 0x1b
        /*002e*/ 	.short	0x00ff


	//----- nvinfo : EIATTR_NUM_BARRIERS
	.align		4
        /*0030*/ 	.byte	0x02, 0x4c
        /*0032*/ 	.byte	0x07
	.zero		1


	//----- nvinfo : EIATTR_EXTERNS
	.align		4
        /*0034*/ 	.byte	0x04, 0x0f
        /*0036*/ 	.short	(.L_37 - .L_36)


	//   ....[0]....
	.align		4
.L_36:
        /*0038*/ 	.word	index@(__assertfail)


	//----- nvinfo : EIATTR_MERCURY_ISA_VERSION
	.align		4
.L_37:
        /*003c*/ 	.byte	0x03, 0x5f
        /*003e*/ 	.short	0x0101


	//----- nvinfo : EIATTR_INT_WARP_WIDE_INSTR_OFFSETS
	.align		4
        /*0040*/ 	.byte	0x04, 0x31
        /*0042*/ 	.short	(.L_39 - .L_38)


	//   ....[0]....
.L_38:
        /*0044*/ 	.word	0x000027c0


	//   ....[1]....
        /*0048*/ 	.word	0x00004580


	//   ....[2]....
        /*004c*/ 	.word	0x000045b0


	//   ....[3]....
        /*0050*/ 	.word	0x00004600


	//   ....[4]....
        /*0054*/ 	.word	0x00004eb0


	//   ....[5]....
        /*0058*/ 	.word	0x00004ed0


	//   ....[6]....
        /*005c*/ 	.word	0x00004f30


	//   ....[7]....
        /*0060*/ 	.word	0x00005070


	//   ....[8]....
        /*0064*/ 	.word	0x00005090


	//   ....[9]....
        /*0068*/ 	.word	0x00005150


	//   ....[10]....
        /*006c*/ 	.word	0x00005250


	//   ....[11]....
        /*0070*/ 	.word	0x00005290


	//   ....[12]....
        /*0074*/ 	.word	0x00005330


	//   ....[13]....
        /*0078*/ 	.word	0x00005430


	//   ....[14]....
        /*007c*/ 	.word	0x00005450


	//   ....[15]....
        /*0080*/ 	.word	0x00005520


	//   ....[16]....
        /*0084*/ 	.word	0x00005620


	//   ....[17]....
        /*0088*/ 	.word	0x00005660


	//   ....[18]....
        /*008c*/ 	.word	0x00005720


	//   ....[19]....
        /*0090*/ 	.word	0x00005800


	//   ....[20]....
        /*0094*/ 	.word	0x00005820


	//   ....[21]....
        /*0098*/ 	.word	0x00005900


	//   ....[22]....
        /*009c*/ 	.word	0x000059e0


	//   ....[23]....
        /*00a0*/ 	.word	0x00005a50


	//   ....[24]....
        /*00a4*/ 	.word	0x00005b00


	//   ....[25]....
        /*00a8*/ 	.word	0x00005ca0


	//   ....[26]....
        /*00ac*/ 	.word	0x00005cb0


	//   ....[27]....
        /*00b0*/ 	.word	0x00005d90


	//----- nvinfo : EIATTR_COOP_GROUP_MASK_REGIDS
	.align		4
.L_39:
        /*00b4*/ 	.byte	0x04, 0x29
        /*00b6*/ 	.short	(.L_41 - .L_40)


	//   ....[0]....
.L_40:
        /*00b8*/ 	.word	0xffffffff


	//   ....[1]....
        /*00bc*/ 	.word	0xffffffff


	//   ....[2]....
        /*00c0*/ 	.word	0xffffffff


	//   ....[3]....
        /*00c4*/ 	.word	0xffffffff


	//   ....[4]....
        /*00c8*/ 	.word	0xffffffff


	//   ....[5]....
        /*00cc*/ 	.word	0xffffffff


	//   ....[6]....
        /*00d0*/ 	.word	0xffffffff


	//   ....[7]....
        /*00d4*/ 	.word	0xffffffff


	//   ....[8]....
        /*00d8*/ 	.word	0xffffffff


	//   ....[9]....
        /*00dc*/ 	.word	0xffffffff


	//   ....[10]....
        /*00e0*/ 	.word	0xffffffff


	//   ....[11]....
        /*00e4*/ 	.word	0xffffffff


	//   ....[12]....
        /*00e8*/ 	.word	0xffffffff


	//   ....[13]....
        /*00ec*/ 	.word	0xffffffff


	//----- nvinfo : EIATTR_COOP_GROUP_INSTR_OFFSETS
	.align		4
.L_41:
        /*00f0*/ 	.byte	0x04, 0x28
        /*00f2*/ 	.short	(.L_43 - .L_42)


	//   ....[0]....
.L_42:
        /*00f4*/ 	.word	0x00000090


	//   ....[1]....
        /*00f8*/ 	.word	0x00000530


	//   ....[2]....
        /*00fc*/ 	.word	0x00000720


	//   ....[3]....
        /*0100*/ 	.word	0x000008c0


	//   ....[4]....
        /*0104*/ 	.word	0x000009c0


	//   ....[5]....
        /*0108*/ 	.word	0x00000b30


	//   ....[6]....
        /*010c*/ 	.word	0x00000c90


	//   ....[7]....
        /*0110*/ 	.word	0x00000e40


	//   ....[8]....
        /*0114*/ 	.word	0x000026a0


	//   ....[9]....
        /*0118*/ 	.word	0x000035b0


	//   ....[10]....
        /*011c*/ 	.word	0x000037c0


	//   ....[11]....
        /*0120*/ 	.word	0x000037f0


	//   ....[12]....
        /*0124*/ 	.word	0x00004470


	//   ....[13]....
        /*0128*/ 	.word	0x000046a0


	//----- nvinfo : EIATTR_VRC_CTA_INIT_COUNT
	.align		4
.L_43:
        /*012c*/ 	.byte	0x02, 0x4a
        /*012e*/ 	.byte	0x80
	.zero		1


	//----- nvinfo : EIATTR_SYSCALL_OFFSETS
	.align		4
        /*0130*/ 	.byte	0x04, 0x46
        /*0132*/ 	.short	(.L_45 - .L_44)


	//   ....[0]....
.L_44:
        /*0134*/ 	.word	0x000068a0


	//   ....[1]....
        /*0138*/ 	.word	0x00006990


	//   ....[2]....
        /*013c*/ 	.word	0x00007240


	//   ....[3]....
        /*0140*/ 	.word	0x000073b0


	//   ....[4]....
        /*0144*/ 	.word	0x000080d0


	//   ....[5]....
        /*0148*/ 	.word	0x00008240


	//   ....[6]....
        /*014c*/ 	.word	0x00008f50


	//   ....[7]....
        /*0150*/ 	.word	0x000090c0


	//   ....[8]....
        /*0154*/ 	.word	0x00009e00


	//   ....[9]....
        /*0158*/ 	.word	0x00009f70


	//   ....[10]....
        /*015c*/ 	.word	0x0000acc0


	//   ....[11]....
        /*0160*/ 	.word	0x0000ae30


	//   ....[12]....
        /*0164*/ 	.word	0x0000bb90


	//   ....[13]....
        /*0168*/ 	.word	0x0000bd00


	//   ....[14]....
        /*016c*/ 	.word	0x0000ca50


	//   ....[15]....
        /*0170*/ 	.word	0x0000cbc0


	//   ....[16]....
        /*0174*/ 	.word	0x0000d8b0


	//   ....[17]....
        /*0178*/ 	.word	0x0000da20


	//----- nvinfo : EIATTR_MBARRIER_INSTR_OFFSETS
	.align		4
.L_45:
        /*017c*/ 	.byte	0x04, 0x39
        /*017e*/ 	.short	(.L_47 - .L_46)


	//   ....[0]....
.L_46:
        /*0180*/ 	.word	0x00000650
        /*0184*/ 	.word	0x000000ff
        /*0188*/ 	.word	0x00000000
        /*018c*/ 	.short	0x0100
        /*018e*/ 	.byte	0x07
	.zero		1


	//   ....[1]....
        /*0190*/ 	.word	0x00000660
        /*0194*/ 	.word	0x000000ff
        /*0198*/ 	.word	0x00000030
        /*019c*/ 	.short	0x0100
        /*019e*/ 	.byte	0x07
	.zero		1


	//   ....[2]....
        /*01a0*/ 	.word	0x00000670
        /*01a4*/ 	.word	0x000000ff
        /*01a8*/ 	.word	0x00000008
        /*01ac*/ 	.short	0x0100
        /*01ae*/ 	.byte	0x07
	.zero		1


	//   ....[3]....
        /*01b0*/ 	.word	0x00000680
        /*01b4*/ 	.word	0x000000ff
        /*01b8*/ 	.word	0x00000038
        /*01bc*/ 	.short	0x0100
        /*01be*/ 	.byte	0x07
	.zero		1


	//   ....[4]....
        /*01c0*/ 	.word	0x00000690
        /*01c4*/ 	.word	0x000000ff
        /*01c8*/ 	.word	0x00000010
        /*01cc*/ 	.short	0x0100
        /*01ce*/ 	.byte	0x07
	.zero		1


	//   ....[5]....
        /*01d0*/ 	.word	0x000006a0
        /*01d4*/ 	.word	0x000000ff
        /*01d8*/ 	.word	0x00000040
        /*01dc*/ 	.short	0x0100
        /*01de*/ 	.byte	0x07
	.zero		1


	//   ....[6]....
        /*01e0*/ 	.word	0x000006b0
        /*01e4*/ 	.word	0x000000ff
        /*01e8*/ 	.word	0x00000018
        /*01ec*/ 	.short	0x0100
        /*01ee*/ 	.byte	0x07
	.zero		1


	//   ....[7]....
        /*01f0*/ 	.word	0x000006c0
        /*01f4*/ 	.word	0x000000ff
        /*01f8*/ 	.word	0x00000048
        /*01fc*/ 	.short	0x0100
        /*01fe*/ 	.byte	0x07
	.zero		1


	//   ....[8]....
        /*0200*/ 	.word	0x000006d0
        /*0204*/ 	.word	0x000000ff
        /*0208*/ 	.word	0x00000020
        /*020c*/ 	.short	0x0100
        /*020e*/ 	.byte	0x07
	.zero		1


	//   ....[9]....
        /*0210*/ 	.word	0x000006e0
        /*0214*/ 	.word	0x000000ff
        /*0218*/ 	.word	0x00000050
        /*021c*/ 	.short	0x0100
        /*021e*/ 	.byte	0x07
	.zero		1


	//   ....[10]....
        /*0220*/ 	.word	0x000006f0
        /*0224*/ 	.word	0x000000ff
        /*0228*/ 	.word	0x00000028
        /*022c*/ 	.short	0x0100
        /*022e*/ 	.byte	0x07
	.zero		1


	//   ....[11]....
        /*0230*/ 	.word	0x00000700
        /*0234*/ 	.word	0x000000ff
        /*0238*/ 	.word	0x00000058
        /*023c*/ 	.short	0x0100
        /*023e*/ 	.byte	0x07
	.zero		1


	//   ....[12]....
        /*0240*/ 	.word	0x00000830
        /*0244*/ 	.word	0x000000ff
        /*0248*/ 	.word	0x00000060
        /*024c*/ 	.short	0x0100
        /*024e*/ 	.byte	0x07
	.zero		1


	//   ....[13]....
        /*0250*/ 	.word	0x00000840
        /*0254*/ 	.word	0x000000ff
        /*0258*/ 	.word	0x00000080
        /*025c*/ 	.short	0x0100
        /*025e*/ 	.byte	0x07
	.zero		1


	//   ....[14]....
        /*0260*/ 	.word	0x00000850
        /*0264*/ 	.word	0x000000ff
        /*0268*/ 	.word	0x00000068
        /*026c*/ 	.short	0x0100
        /*026e*/ 	.byte	0x07
	.zero		1


	//   ....[15]....
        /*0270*/ 	.word	0x00000860
        /*0274*/ 	.word	0x000000ff
        /*0278*/ 	.word	0x00000088
        /*027c*/ 	.short	0x0100
        /*027e*/ 	.byte	0x07
	.zero		1


	//   ....[16]....
        /*0280*/ 	.word	0x00000870
        /*0284*/ 	.word	0x000000ff
        /*0288*/ 	.word	0x00000070
        /*028c*/ 	.short	0x0100
        /*028e*/ 	.byte	0x07
	.zero		1


	//   ....[17]....
        /*0290*/ 	.word	0x00000880
        /*0294*/ 	.word	0x000000ff
        /*0298*/ 	.word	0x00000090
        /*029c*/ 	.short	0x0100
        /*029e*/ 	.byte	0x07
	.zero		1


	//   ....[18]....
        /*02a0*/ 	.word	0x00000890
        /*02a4*/ 	.word	0x000000ff
        /*02a8*/ 	.word	0x00000078
        /*02ac*/ 	.short	0x0100
        /*02ae*/ 	.byte	0x07
	.zero		1


	//   ....[19]....
        /*02b0*/ 	.word	0x000008a0
        /*02b4*/ 	.word	0x000000ff
        /*02b8*/ 	.word	0x00000098
        /*02bc*/ 	.short	0x0100
        /*02be*/ 	.byte	0x07
	.zero		1


	//   ....[20]....
        /*02c0*/ 	.word	0x00000990
        /*02c4*/ 	.word	0x000000ff
        /*02c8*/ 	.word	0x000000a0
        /*02cc*/ 	.short	0x0100
        /*02ce*/ 	.byte	0x06
	.zero		1


	//   ....[21]....
        /*02d0*/ 	.word	0x000009a0
        /*02d4*/ 	.word	0x000000ff
        /*02d8*/ 	.word	0x000000a8
        /*02dc*/ 	.short	0x0100
        /*02de*/ 	.byte	0x06
	.zero		1


	//   ....[22]....
        /*02e0*/ 	.word	0x00000ae0
        /*02e4*/ 	.word	0x000000ff
        /*02e8*/ 	.word	0x000000b0
        /*02ec*/ 	.short	0x0100
        /*02ee*/ 	.byte	0x06
	.zero		1


	//   ....[23]....
        /*02f0*/ 	.word	0x00000af0
        /*02f4*/ 	.word	0x000000ff
        /*02f8*/ 	.word	0x000000c0
        /*02fc*/ 	.short	0x0100
        /*02fe*/ 	.byte	0x06
	.zero		1


	//   ....[24]....
        /*0300*/ 	.word	0x00000b00
        /*0304*/ 	.word	0x000000ff
        /*0308*/ 	.word	0x000000b8
        /*030c*/ 	.short	0x0100
        /*030e*/ 	.byte	0x06
	.zero		1


	//   ....[25]....
        /*0310*/ 	.word	0x00000b10
        /*0314*/ 	.word	0x000000ff
        /*0318*/ 	.word	0x000000c8
        /*031c*/ 	.short	0x0100
        /*031e*/ 	.byte	0x06
	.zero		1


	//   ....[26]....
        /*0320*/ 	.word	0x00000c40
        /*0324*/ 	.word	0x000000ff
        /*0328*/ 	.word	0x000000d0
        /*032c*/ 	.short	0x0100
        /*032e*/ 	.byte	0x07
	.zero		1


	//   ....[27]....
        /*0330*/ 	.word	0x00000c50
        /*0334*/ 	.word	0x000000ff
        /*0338*/ 	.word	0x000000e0
        /*033c*/ 	.short	0x0100
        /*033e*/ 	.byte	0x07
	.zero		1


	//   ....[28]....
        /*0340*/ 	.word	0x00000c60
        /*0344*/ 	.word	0x000000ff
        /*0348*/ 	.word	0x000000d8
        /*034c*/ 	.short	0x0100
        /*034e*/ 	.byte	0x07
	.zero		1


	//   ....[29]....
        /*0350*/ 	.word	0x00000c70
        /*0354*/ 	.word	0x000000ff
        /*0358*/ 	.word	0x000000e8
        /*035c*/ 	.short	0x0100
        /*035e*/ 	.byte	0x07
	.zero		1


	//   ....[30]....
        /*0360*/ 	.word	0x00000d60
        /*0364*/ 	.word	0x000000ff
        /*0368*/ 	.word	0x000000f0
        /*036c*/ 	.short	0x0100
        /*036e*/ 	.byte	0x06
	.zero		1


	//   ....[31]....
        /*0370*/ 	.word	0x00000d70
        /*0374*/ 	.word	0x000000ff
        /*0378*/ 	.word	0x00000100
        /*037c*/ 	.short	0x0100
        /*037e*/ 	.byte	0x06
	.zero		1


	//   ....[32]....
        /*0380*/ 	.word	0x00000d80
        /*0384*/ 	.word	0x000000ff
        /*0388*/ 	.word	0x000000f8
        /*038c*/ 	.short	0x0100
        /*038e*/ 	.byte	0x06
	.zero		1


	//   ....[33]....
        /*0390*/ 	.word	0x00000d90
        /*0394*/ 	.word	0x000000ff
        /*0398*/ 	.word	0x00000108
        /*039c*/ 	.short	0x0100
        /*039e*/ 	.byte	0x06
	.zero		1


	//   ....[34]....
        /*03a0*/ 	.word	0x00001c20
        /*03a4*/ 	.word	0x00000002
        /*03a8*/ 	.word	0x00000100
        /*03ac*/ 	.short	0x010a
        /*03ae*/ 	.byte	0xff
	.zero		1


	//   ....[35]....
        /*03b0*/ 	.word	0x00001c50
        /*03b4*/ 	.word	0x00000002
        /*03b8*/ 	.word	0x000000f0
        /*03bc*/ 	.short	0x0101
        /*03be*/ 	.byte	0xff
	.zero		1


	//   ....[36]....
        /*03c0*/ 	.word	0x00001d30
        /*03c4*/ 	.word	0x000000ff
        /*03c8*/ 	.word	0x00000030
        /*03cc*/ 	.short	0x010a
        /*03ce*/ 	.byte	0x08
	.zero		1


	//   ....[37]....
        /*03d0*/ 	.word	0x00001dc0
        /*03d4*/ 	.word	0x000000ff
        /*03d8*/ 	.word	0x00000030
        /*03dc*/ 	.short	0x010a
        /*03de*/ 	.byte	0x21
	.zero		1


	//   ....[38]....
        /*03e0*/ 	.word	0x00001f00
        /*03e4*/ 	.word	0x000000ff
        /*03e8*/ 	.word	0x00000030
        /*03ec*/ 	.short	0x010a
        /*03ee*/ 	.byte	0x08
	.zero		1


	//   ....[39]....
        /*03f0*/ 	.word	0x000021f0
        /*03f4*/ 	.word	0x000000ff
        /*03f8*/ 	.word	0x000000a8
        /*03fc*/ 	.short	0x0101
        /*03fe*/ 	.byte	0x04
	.zero		1


	//   ....[40]....
        /*0400*/ 	.word	0x00002210
        /*0404*/ 	.word	0x000000ff
        /*0408*/ 	.word	0x00000030
        /*040c*/ 	.short	0x010a
        /*040e*/ 	.byte	0x08
	.zero		1


	//   ....[41]....
        /*0410*/ 	.word	0x00002290
        /*0414*/ 	.word	0x000000ff
        /*0418*/ 	.word	0x00000030
        /*041c*/ 	.short	0x010a
        /*041e*/ 	.byte	0x21
	.zero		1


	//   ....[42]....
        /*0420*/ 	.word	0x000023d0
        /*0424*/ 	.word	0x000000ff
        /*0428*/ 	.word	0x00000030
        /*042c*/ 	.short	0x010a
        /*042e*/ 	.byte	0x08
	.zero		1


	//   ....[43]....
        /*0430*/ 	.word	0x000026d0
        /*0434*/ 	.word	0x00000002
        /*0438*/ 	.word	0x000000b0
        /*043c*/ 	.short	0x010a
        /*043e*/ 	.byte	0xff
	.zero		1


	//   ....[44]....
        /*0440*/ 	.word	0x00002790
        /*0444*/ 	.word	0x00000002
        /*0448*/ 	.word	0x00000000
        /*044c*/ 	.short	0x0101
        /*044e*/ 	.byte	0xff
	.zero		1


	//   ....[45]....
        /*0450*/ 	.word	0x00002d10
        /*0454*/ 	.word	0x000000ff
        /*0458*/ 	.word	0x00000000
        /*045c*/ 	.short	0x010a
        /*045e*/ 	.byte	0x05
	.zero		1


	//   ....[46]....
        /*0460*/ 	.word	0x00002da0
        /*0464*/ 	.word	0x000000ff
        /*0468*/ 	.word	0x00000000
        /*046c*/ 	.short	0x010a
        /*046e*/ 	.byte	0x05
	.zero		1


	//   ....[47]....
        /*0470*/ 	.word	0x00002e30
        /*0474*/ 	.word	0x000000ff
        /*0478*/ 	.word	0x00000000
        /*047c*/ 	.short	0x010a
        /*047e*/ 	.byte	0x05
	.zero		1


	//   ....[48]....
        /*0480*/ 	.word	0x00002ec0
        /*0484*/ 	.word	0x000000ff
        /*0488*/ 	.word	0x00000000
        /*048c*/ 	.short	0x010a
        /*048e*/ 	.byte	0x05
	.zero		1


	//   ....[49]....
        /*0490*/ 	.word	0x00002f50
        /*0494*/ 	.word	0x000000ff
        /*0498*/ 	.word	0x00000000
        /*049c*/ 	.short	0x010a
        /*049e*/ 	.byte	0x05
	.zero		1


	//   ....[50]....
        /*04a0*/ 	.word	0x00002ff0
        /*04a4*/ 	.word	0x00000000
        /*04a8*/ 	.word	0x00000000
        /*04ac*/ 	.short	0x010a
        /*04ae*/ 	.byte	0xff
	.zero		1


	//   ....[51]....
        /*04b0*/ 	.word	0x00003110
        /*04b4*/ 	.word	0x00000000
        /*04b8*/ 	.word	0x000000f0
        /*04bc*/ 	.short	0x010a
        /*04be*/ 	.byte	0xff
	.zero		1


	//   ....[52]....
        /*04c0*/ 	.word	0x00003180
        /*04c4*/ 	.word	0x00000000
        /*04c8*/ 	.word	0x00000000
        /*04cc*/ 	.short	0x0101
        /*04ce*/ 	.byte	0xff
	.zero		1


	//   ....[53]....
        /*04d0*/ 	.word	0x000031a0
        /*04d4*/ 	.word	0x000000ff
        /*04d8*/ 	.word	0x000000c0
        /*04dc*/ 	.short	0x010a
        /*04de*/ 	.byte	0x05
	.zero		1


	//   ....[54]....
        /*04e0*/ 	.word	0x000032c0
        /*04e4*/ 	.word	0x00000000
        /*04e8*/ 	.word	0x000000b0
        /*04ec*/ 	.short	0x010a
        /*04ee*/ 	.byte	0xff
	.zero		1


	//   ....[55]....
        /*04f0*/ 	.word	0x000033c0
        /*04f4*/ 	.word	0x00000000
        /*04f8*/ 	.word	0x00000000
        /*04fc*/ 	.short	0x0101
        /*04fe*/ 	.byte	0xff
	.zero		1


	//   ....[56]....
        /*0500*/ 	.word	0x00003450
        /*0504*/ 	.word	0x000000ff
        /*0508*/ 	.word	0x000000c0
        /*050c*/ 	.short	0x0106
        /*050e*/ 	.byte	0x05
	.zero		1


	//   ....[57]....
        /*0510*/ 	.word	0x00003470
        /*0514*/ 	.word	0x000000ff
        /*0518*/ 	.word	0x000000c0
        /*051c*/ 	.short	0x010a
        /*051e*/ 	.byte	0x05
	.zero		1


	//   ....[58]....
        /*0520*/ 	.word	0x00003500
        /*0524*/ 	.word	0x000000ff
        /*0528*/ 	.word	0x000000c0
        /*052c*/ 	.short	0x0106
        /*052e*/ 	.byte	0x04
	.zero		1


	//   ....[59]....
        /*0530*/ 	.word	0x00003540
        /*0534*/ 	.word	0x00000000
        /*0538*/ 	.word	0x000000c0
        /*053c*/ 	.short	0x010a
        /*053e*/ 	.byte	0xff
	.zero		1


	//   ....[60]....
        /*0540*/ 	.word	0x00003d10
        /*0544*/ 	.word	0x00000000
        /*0548*/ 	.word	0x000000b0
        /*054c*/ 	.short	0x010a
        /*054e*/ 	.byte	0xff
	.zero		1


	//   ....[61]....
        /*0550*/ 	.word	0x00003e20
        /*0554*/ 	.word	0x00000003
        /*0558*/ 	.word	0x00000000
        /*055c*/ 	.short	0x0101
        /*055e*/ 	.byte	0xff
	.zero		1


	//   ....[62]....
        /*0560*/ 	.word	0x00003e30
        /*0564*/ 	.word	0x000000ff
        /*0568*/ 	.word	0x00000000
        /*056c*/ 	.short	0x010a
        /*056e*/ 	.byte	0x0e
	.zero		1


	//   ....[63]....
        /*0570*/ 	.word	0x00003e50
        /*0574*/ 	.word	0x000000ff
        /*0578*/ 	.word	0x000000e0
        /*057c*/ 	.short	0x010a
        /*057e*/ 	.byte	0x0f
	.zero		1


	//   ....[64]....
        /*0580*/ 	.word	0x00003f20
        /*0584*/ 	.word	0x000000ff
        /*0588*/ 	.word	0x00000000
        /*058c*/ 	.short	0x010a
        /*058e*/ 	.byte	0x0e
	.zero		1


	//   ....[65]....
        /*0590*/ 	.word	0x00004050
        /*0594*/ 	.word	0x000000ff
        /*0598*/ 	.word	0x00000000
        /*059c*/ 	.short	0x010a
        /*059e*/ 	.byte	0x26
	.zero		1


	//   ....[66]....
        /*05a0*/ 	.word	0x000043c0
        /*05a4*/ 	.word	0x000000ff
        /*05a8*/ 	.word	0x00000000
        /*05ac*/ 	.short	0x010a
        /*05ae*/ 	.byte	0x05
	.zero		1


	//   ....[67]....
        /*05b0*/ 	.word	0x00004450
        /*05b4*/ 	.word	0x000000ff
        /*05b8*/ 	.word	0x00000000
        /*05bc*/ 	.short	0x010a
        /*05be*/ 	.byte	0x06
	.zero		1


	//   ....[68]....
        /*05c0*/ 	.word	0x00004860
        /*05c4*/ 	.word	0x00000000
        /*05c8*/ 	.word	0x000000b0
        /*05cc*/ 	.short	0x010a
        /*05ce*/ 	.byte	0xff
	.zero		1


	//   ....[69]....
        /*05d0*/ 	.word	0x000049a0
        /*05d4*/ 	.word	0x00000000
        /*05d8*/ 	.word	0x00000000
        /*05dc*/ 	.short	0x0101
        /*05de*/ 	.byte	0xff
	.zero		1


	//   ....[70]....
        /*05e0*/ 	.word	0x00004cc0
        /*05e4*/ 	.word	0x000000ff
        /*05e8*/ 	.word	0x000000a8
        /*05ec*/ 	.short	0x010a
        /*05ee*/ 	.byte	0x05
	.zero		1


	//   ....[71]....
        /*05f0*/ 	.word	0x00004e30
        /*05f4*/ 	.word	0x000000ff
        /*05f8*/ 	.word	0x00000080
        /*05fc*/ 	.short	0x010a
        /*05fe*/ 	.byte	0x05
	.zero		1


	//   ....[72]....
        /*0600*/ 	.word	0x00005020
        /*0604*/ 	.word	0x000000ff
        /*0608*/ 	.word	0x00000060
        /*060c*/ 	.short	0x010b
        /*060e*/ 	.byte	0x05
	.zero		1


	//   ....[73]....
        /*0610*/ 	.word	0x00005030
        /*0614*/ 	.word	0x000000ff
        /*0618*/ 	.word	0x00000000
        /*061c*/ 	.short	0x0101
        /*061e*/ 	.byte	0x0e
	.zero		1


	//   ....[74]....
        /*0620*/ 	.word	0x00005040
        /*0624*/ 	.word	0x000000ff
        /*0628*/ 	.word	0x00000088
        /*062c*/ 	.short	0x010a
        /*062e*/ 	.byte	0x05
	.zero		1


	//   ....[75]....
        /*0630*/ 	.word	0x00005200
        /*0634*/ 	.word	0x000000ff
        /*0638*/ 	.word	0x00000068
        /*063c*/ 	.short	0x010b
        /*063e*/ 	.byte	0x05
	.zero		1


	//   ....[76]....
        /*0640*/ 	.word	0x00005210
        /*0644*/ 	.word	0x000000ff
        /*0648*/ 	.word	0x00000000
        /*064c*/ 	.short	0x0101
        /*064e*/ 	.byte	0x0d
	.zero		1


	//   ....[77]....
        /*0650*/ 	.word	0x00005220
        /*0654*/ 	.word	0x000000ff
        /*0658*/ 	.word	0x00000090
        /*065c*/ 	.short	0x010a
        /*065e*/ 	.byte	0x05
	.zero		1


	//   ....[78]....
        /*0660*/ 	.word	0x000053e0
        /*0664*/ 	.word	0x000000ff
        /*0668*/ 	.word	0x00000070
        /*066c*/ 	.short	0x010b
        /*066e*/ 	.byte	0x05
	.zero		1


	//   ....[79]....
        /*0670*/ 	.word	0x000053f0
        /*0674*/ 	.word	0x000000ff
        /*0678*/ 	.word	0x00000000
        /*067c*/ 	.short	0x0101
        /*067e*/ 	.byte	0x07
	.zero		1


	//   ....[80]....
        /*0680*/ 	.word	0x00005400
        /*0684*/ 	.word	0x000000ff
        /*0688*/ 	.word	0x00000098
        /*068c*/ 	.short	0x010a
        /*068e*/ 	.byte	0x05
	.zero		1


	//   ....[81]....
        /*0690*/ 	.word	0x000055d0
        /*0694*/ 	.word	0x000000ff
        /*0698*/ 	.word	0x00000078
        /*069c*/ 	.short	0x010b
        /*069e*/ 	.byte	0x05
	.zero		1


	//   ....[82]....
        /*06a0*/ 	.word	0x000055e0
        /*06a4*/ 	.word	0x000000ff
        /*06a8*/ 	.word	0x00000000
        /*06ac*/ 	.short	0x0101
        /*06ae*/ 	.byte	0x06
	.zero		1


	//   ....[83]....
        /*06b0*/ 	.word	0x000055f0
        /*06b4*/ 	.word	0x000000ff
        /*06b8*/ 	.word	0x00000080
        /*06bc*/ 	.short	0x010a
        /*06be*/ 	.byte	0x05
	.zero		1


	//   ....[84]....
        /*06c0*/ 	.word	0x000057b0
        /*06c4*/ 	.word	0x000000ff
        /*06c8*/ 	.word	0x00000060
        /*06cc*/ 	.short	0x010b
        /*06ce*/ 	.byte	0x05
	.zero		1


	//   ....[85]....
        /*06d0*/ 	.word	0x000057c0
        /*06d4*/ 	.word	0x000000ff
        /*06d8*/ 	.word	0x00000000
        /*06dc*/ 	.short	0x0101
        /*06de*/ 	.byte	0x0e
	.zero		1


	//   ....[86]....
        /*06e0*/ 	.word	0x000057d0
        /*06e4*/ 	.word	0x000000ff
        /*06e8*/ 	.word	0x00000088
        /*06ec*/ 	.short	0x010a
        /*06ee*/ 	.byte	0x05
	.zero		1


	//   ....[87]....
        /*06f0*/ 	.word	0x00005980
        /*06f4*/ 	.word	0x000000ff
        /*06f8*/ 	.word	0x00000068
        /*06fc*/ 	.short	0x010b
        /*06fe*/ 	.byte	0x05
	.zero		1


	//   ....[88]....
        /*0700*/ 	.word	0x00005990
        /*0704*/ 	.word	0x000000ff
        /*0708*/ 	.word	0x00000000
        /*070c*/ 	.short	0x0101
        /*070e*/ 	.byte	0x0d
	.zero		1


	//   ....[89]....
        /*0710*/ 	.word	0x000059a0
        /*0714*/ 	.word	0x000000ff
        /*0718*/ 	.word	0x00000090
        /*071c*/ 	.short	0x010a
        /*071e*/ 	.byte	0x05
	.zero		1


	//   ....[90]....
        /*0720*/ 	.word	0x00005b80
        /*0724*/ 	.word	0x000000ff
        /*0728*/ 	.word	0x00000070
        /*072c*/ 	.short	0x010b
        /*072e*/ 	.byte	0x05
	.zero		1


	//   ....[91]....
        /*0730*/ 	.word	0x00005bf0
        /*0734*/ 	.word	0x000000ff
        /*0738*/ 	.word	0x00000000
        /*073c*/ 	.short	0x0101
        /*073e*/ 	.byte	0x07
	.zero		1


	//   ....[92]....
        /*0740*/ 	.word	0x00005c00
        /*0744*/ 	.word	0x000000ff
        /*0748*/ 	.word	0x00000098
        /*074c*/ 	.short	0x010a
        /*074e*/ 	.byte	0x05
	.zero		1


	//   ....[93]....
        /*0750*/ 	.word	0x00005e70
        /*0754*/ 	.word	0x000000ff
        /*0758*/ 	.word	0x00000078
        /*075c*/ 	.short	0x010b
        /*075e*/ 	.byte	0x05
	.zero		1


	//   ....[94]....
        /*0760*/ 	.word	0x00005e90
        /*0764*/ 	.word	0x000000ff
        /*0768*/ 	.word	0x00000000
        /*076c*/ 	.short	0x0101
        /*076e*/ 	.byte	0x06
	.zero		1


	//   ....[95]....
        /*0770*/ 	.word	0x00005ed0
        /*0774*/ 	.word	0x000000ff
        /*0778*/ 	.word	0x00000080
        /*077c*/ 	.short	0x010a
        /*077e*/ 	.byte	0x05
	.zero		1


	//   ....[96]....
        /*0780*/ 	.word	0x00005ef0
        /*0784*/ 	.word	0x000000ff
        /*0788*/ 	.word	0x00000088
        /*078c*/ 	.short	0x010a
        /*078e*/ 	.byte	0x05
	.zero		1


	//   ....[97]....
        /*0790*/ 	.word	0x00005f10
        /*0794*/ 	.word	0x000000ff
        /*0798*/ 	.word	0x00000090
        /*079c*/ 	.short	0x010a
        /*079e*/ 	.byte	0x05
	.zero		1


	//   ....[98]....
        /*07a0*/ 	.word	0x00005f60
        /*07a4*/ 	.word	0x00000002
        /*07a8*/ 	.word	0x00000098
        /*07ac*/ 	.short	0x010a
        /*07ae*/ 	.byte	0xff
	.zero		1


	//   ....[99]....
        /*07b0*/ 	.word	0x00006280
        /*07b4*/ 	.word	0x00000000
        /*07b8*/ 	.word	0x000000b0
        /*07bc*/ 	.short	0x010a
        /*07be*/ 	.byte	0xff
	.zero		1


	//   ....[100]....
        /*07c0*/ 	.word	0x00006390
        /*07c4*/ 	.word	0x00000000
        /*07c8*/ 	.word	0x00000000
        /*07cc*/ 	.short	0x0101
        /*07ce*/ 	.byte	0xff
	.zero		1


	//   ....[101]....
        /*07d0*/ 	.word	0x00006d90
        /*07d4*/ 	.word	0x000000ff
        /*07d8*/ 	.word	0x00000060
        /*07dc*/ 	.short	0x010a
        /*07de*/ 	.byte	0x34
	.zero		1


	//   ....[102]....
        /*07e0*/ 	.word	0x00006da0
        /*07e4*/ 	.word	0x0000003a
        /*07e8*/ 	.word	0x000000d0
        /*07ec*/ 	.short	0x010a
        /*07ee*/ 	.byte	0xff
	.zero		1


	//   ....[103]....
        /*07f0*/ 	.word	0x00006f10
        /*07f4*/ 	.word	0x000000ff
        /*07f8*/ 	.word	0x00000060
        /*07fc*/ 	.short	0x010a
        /*07fe*/ 	.byte	0x34
	.zero		1


	//   ....[104]....
        /*0800*/ 	.word	0x00006ff0
        /*0804*/ 	.word	0x0000003a
        /*0808*/ 	.word	0x000000d0
        /*080c*/ 	.short	0x010a
        /*080e*/ 	.byte	0xff
	.zero		1


	//   ....[105]....
        /*0810*/ 	.word	0x00007de0
        /*0814*/ 	.word	0x00000000
        /*0818*/ 	.word	0x00000000
        /*081c*/ 	.short	0x0101
        /*081e*/ 	.byte	0xff
	.zero		1


	//   ....[106]....
        /*0820*/ 	.word	0x00007df0
        /*0824*/ 	.word	0x00000002
        /*0828*/ 	.word	0x00000060
        /*082c*/ 	.short	0x010a
        /*082e*/ 	.byte	0xff
	.zero		1


	//   ....[107]....
        /*0830*/ 	.word	0x00007eb0
        /*0834*/ 	.word	0x00000002
        /*0838*/ 	.word	0x00000060
        /*083c*/ 	.short	0x010a
        /*083e*/ 	.byte	0xff
	.zero		1


	//   ....[108]....
        /*0840*/ 	.word	0x00008c90
        /*0844*/ 	.word	0x0000006e
        /*0848*/ 	.word	0x00000000
        /*084c*/ 	.short	0x0101
        /*084e*/ 	.byte	0xff
	.zero		1


	//   ....[109]....
        /*0850*/ 	.word	0x00008cb0
        /*0854*/ 	.word	0x00000000
        /*0858*/ 	.word	0x00000060
        /*085c*/ 	.short	0x010a
        /*085e*/ 	.byte	0xff
	.zero		1


	//   ....[110]....
        /*0860*/ 	.word	0x00008d60
        /*0864*/ 	.word	0x00000000
        /*0868*/ 	.word	0x00000060
        /*086c*/ 	.short	0x010a
        /*086e*/ 	.byte	0xff
	.zero		1


	//   ....[111]....
        /*0870*/ 	.word	0x00009ac0
        /*0874*/ 	.word	0x0000006e
        /*0878*/ 	.word	0x00000000
        /*087c*/ 	.short	0x0101
        /*087e*/ 	.byte	0xff
	.zero		1


	//   ....[112]....
        /*0880*/ 	.word	0x00009ae0
        /*0884*/ 	.word	0x00000000
        /*0888*/ 	.word	0x00000060
        /*088c*/ 	.short	0x010a
        /*088e*/ 	.byte	0xff
	.zero		1


	//   ....[113]....
        /*0890*/ 	.word	0x00009ba0
        /*0894*/ 	.word	0x00000000
        /*0898*/ 	.word	0x00000060
        /*089c*/ 	.short	0x010a
        /*089e*/ 	.byte	0xff
	.zero		1


	//   ....[114]....
        /*08a0*/ 	.word	0x0000a9b0
        /*08a4*/ 	.word	0x0000006f
        /*08a8*/ 	.word	0x00000000
        /*08ac*/ 	.short	0x0101
        /*08ae*/ 	.byte	0xff
	.zero		1


	//   ....[115]....
        /*08b0*/ 	.word	0x0000a9d0
        /*08b4*/ 	.word	0x00000000
        /*08b8*/ 	.word	0x00000060
        /*08bc*/ 	.short	0x010a
        /*08be*/ 	.byte	0xff
	.zero		1


	//   ....[116]....
        /*08c0*/ 	.word	0x0000aa80
        /*08c4*/ 	.word	0x00000000
        /*08c8*/ 	.word	0x00000060
        /*08cc*/ 	.short	0x010a
        /*08ce*/ 	.byte	0xff
	.zero		1


	//   ....[117]....
        /*08d0*/ 	.word	0x0000b850
        /*08d4*/ 	.word	0x0000006f
        /*08d8*/ 	.word	0x00000000
        /*08dc*/ 	.short	0x0101
        /*08de*/ 	.byte	0xff
	.zero		1


	//   ....[118]....
        /*08e0*/ 	.word	0x0000b870
        /*08e4*/ 	.word	0x00000000
        /*08e8*/ 	.word	0x00000060
        /*08ec*/ 	.short	0x010a
        /*08ee*/ 	.byte	0xff
	.zero		1


	//   ....[119]....
        /*08f0*/ 	.word	0x0000b920
        /*08f4*/ 	.word	0x00000000
        /*08f8*/ 	.word	0x00000060
        /*08fc*/ 	.short	0x010a
        /*08fe*/ 	.byte	0xff
	.zero		1


	//   ....[120]....
        /*0900*/ 	.word	0x0000c740
        /*0904*/ 	.word	0x0000006f
        /*0908*/ 	.word	0x00000000
        /*090c*/ 	.short	0x0101
        /*090e*/ 	.byte	0xff
	.zero		1


	//   ....[121]....
        /*0910*/ 	.word	0x0000c760
        /*0914*/ 	.word	0x00000000
        /*0918*/ 	.word	0x00000060
        /*091c*/ 	.short	0x010a
        /*091e*/ 	.byte	0xff
	.zero		1


	//   ....[122]....
        /*0920*/ 	.word	0x0000c810
        /*0924*/ 	.word	0x00000000
        /*0928*/ 	.word	0x00000060
        /*092c*/ 	.short	0x010a
        /*092e*/ 	.byte	0xff
	.zero		1


	//   ....[123]....
        /*0930*/ 	.word	0x0000d5c0
        /*0934*/ 	.word	0x0000006f
        /*0938*/ 	.word	0x00000000
        /*093c*/ 	.short	0x0101
        /*093e*/ 	.byte	0xff
	.zero		1


	//   ....[124]....
        /*0940*/ 	.word	0x0000d5e0
        /*0944*/ 	.word	0x00000000
        /*0948*/ 	.word	0x00000060
        /*094c*/ 	.short	0x010a
        /*094e*/ 	.byte	0xff
	.zero		1


	//   ....[125]....
        /*0950*/ 	.word	0x0000d690
        /*0954*/ 	.word	0x00000000
        /*0958*/ 	.word	0x00000060
        /*095c*/ 	.short	0x010a
        /*095e*/ 	.byte	0xff
	.zero		1


	//   ....[126]....
        /*0960*/ 	.word	0x0000df00
        /*0964*/ 	.word	0x000000ff
        /*0968*/ 	.word	0x00000000
        /*096c*/ 	.short	0x0101
        /*096e*/ 	.byte	0x04
	.zero		1


	//   ....[127]....
        /*0970*/ 	.word	0x0000e480
        /*0974*/ 	.word	0x00000000
        /*0978*/ 	.word	0x00000000
        /*097c*/ 	.short	0x0101
        /*097e*/ 	.byte	0xff
	.zero		1


	//   ....[128]....
        /*0980*/ 	.word	0x0000e730
        /*0984*/ 	.word	0x000000ff
        /*0988*/ 	.word	0x00000000
        /*098c*/ 	.short	0x0101
        /*098e*/ 	.byte	0x04
	.zero		1


	//   ....[129]....
        /*0990*/ 	.word	0x0000e750
        /*0994*/ 	.word	0x00000002
        /*0998*/ 	.word	0x00000100
        /*099c*/ 	.short	0x010a
        /*099e*/ 	.byte	0xff
	.zero		1


	//   ....[130]....
        /*09a0*/ 	.word	0x0000e7b0
        /*09a4*/ 	.word	0x00000002
        /*09a8*/ 	.word	0x00000030
        /*09ac*/ 	.short	0x010a
        /*09ae*/ 	.byte	0xff
	.zero		1


	//   ....[131]....
        /*09b0*/ 	.word	0x0000e810
        /*09b4*/ 	.word	0x00000002
        /*09b8*/ 	.word	0x00000030
        /*09bc*/ 	.short	0x010a
        /*09be*/ 	.byte	0xff
	.zero		1


	//   ....[132]....
        /*09c0*/ 	.word	0x0000e860
        /*09c4*/ 	.word	0x00000002
        /*09c8*/ 	.word	0x000000b0
        /*09cc*/ 	.short	0x010a
        /*09ce*/ 	.byte	0xff
	.zero		1


	//   ....[133]....
        /*09d0*/ 	.word	0x0000e8c0
        /*09d4*/ 	.word	0x00000000
        /*09d8*/ 	.word	0x00000000
        /*09dc*/ 	.short	0x010a
        /*09de*/ 	.byte	0xff
	.zero		1


	//   ....[134]....
        /*09e0*/ 	.word	0x0000e920
        /*09e4*/ 	.word	0x00000000
        /*09e8*/ 	.word	0x00000000
        /*09ec*/ 	.short	0x010a
        /*09ee*/ 	.byte	0xff
	.zero		1


	//   ....[135]....
        /*09f0*/ 	.word	0x0000e980
        /*09f4*/ 	.word	0x00000000
        /*09f8*/ 	.word	0x00000000
        /*09fc*/ 	.short	0x010a
        /*09fe*/ 	.byte	0xff
	.zero		1


	//   ....[136]....
        /*0a00*/ 	.word	0x0000e9e0
        /*0a04*/ 	.word	0x00000000
        /*0a08*/ 	.word	0x00000000
        /*0a0c*/ 	.short	0x010a
        /*0a0e*/ 	.byte	0xff
	.zero		1


	//   ....[137]....
        /*0a10*/ 	.word	0x0000ea40
        /*0a14*/ 	.word	0x00000000
        /*0a18*/ 	.word	0x00000000
        /*0a1c*/ 	.short	0x010a
        /*0a1e*/ 	.byte	0xff
	.zero		1


	//   ....[138]....
        /*0a20*/ 	.word	0x0000ea90
        /*0a24*/ 	.word	0x00000000
        /*0a28*/ 	.word	0x000000f0
        /*0a2c*/ 	.short	0x010a
        /*0a2e*/ 	.byte	0xff
	.zero		1


	//   ....[139]....
        /*0a30*/ 	.word	0x0000eaf0
        /*0a34*/ 	.word	0x00000000
        /*0a38*/ 	.word	0x000000c0
        /*0a3c*/ 	.short	0x010a
        /*0a3e*/ 	.byte	0xff
	.zero		1


	//   ....[140]....
        /*0a40*/ 	.word	0x0000eb40
        /*0a44*/ 	.word	0x00000000
        /*0a48*/ 	.word	0x000000b0
        /*0a4c*/ 	.short	0x010a
        /*0a4e*/ 	.byte	0xff
	.zero		1


	//   ....[141]....
        /*0a50*/ 	.word	0x0000eba0
        /*0a54*/ 	.word	0x00000000
        /*0a58*/ 	.word	0x000000c0
        /*0a5c*/ 	.short	0x010a
        /*0a5e*/ 	.byte	0xff
	.zero		1


	//   ....[142]....
        /*0a60*/ 	.word	0x0000ebf0
        /*0a64*/ 	.word	0x00000000
        /*0a68*/ 	.word	0x000000b0
        /*0a6c*/ 	.short	0x010a
        /*0a6e*/ 	.byte	0xff
	.zero		1


	//   ....[143]....
        /*0a70*/ 	.word	0x0000ec50
        /*0a74*/ 	.word	0x00000002
        /*0a78*/ 	.word	0x000000e0
        /*0a7c*/ 	.short	0x010a
        /*0a7e*/ 	.byte	0xff
	.zero		1


	//   ....[144]....
        /*0a80*/ 	.word	0x0000ecb0
        /*0a84*/ 	.word	0x00000000
        /*0a88*/ 	.word	0x00000000
        /*0a8c*/ 	.short	0x010a
        /*0a8e*/ 	.byte	0xff
	.zero		1


	//   ....[145]....
        /*0a90*/ 	.word	0x0000ed10
        /*0a94*/ 	.word	0x00000000
        /*0a98*/ 	.word	0x00000000
        /*0a9c*/ 	.short	0x010a
        /*0a9e*/ 	.byte	0xff
	.zero		1


	//   ....[146]....
        /*0aa0*/ 	.word	0x0000ed70
        /*0aa4*/ 	.word	0x00000000
        /*0aa8*/ 	.word	0x00000000
        /*0aac*/ 	.short	0x010a
        /*0aae*/ 	.byte	0xff
	.zero		1


	//   ....[147]....
        /*0ab0*/ 	.word	0x0000edc0
        /*0ab4*/ 	.word	0x00000000
        /*0ab8*/ 	.word	0x000000b0
        /*0abc*/ 	.short	0x010a
        /*0abe*/ 	.byte	0xff
	.zero		1


	//   ....[148]....
        /*0ac0*/ 	.word	0x0000ee20
        /*0ac4*/ 	.word	0x00000000
        /*0ac8*/ 	.word	0x000000a8
        /*0acc*/ 	.short	0x010a
        /*0ace*/ 	.byte	0xff
	.zero		1


	//   ....[149]....
        /*0ad0*/ 	.word	0x0000ee80
        /*0ad4*/ 	.word	0x00000000
        /*0ad8*/ 	.word	0x00000080
        /*0adc*/ 	.short	0x010a
        /*0ade*/ 	.byte	0xff
	.zero		1


	//   ....[150]....
        /*0ae0*/ 	.word	0x0000eee0
        /*0ae4*/ 	.word	0x00000000
        /*0ae8*/ 	.word	0x00000088
        /*0aec*/ 	.short	0x010a
        /*0aee*/ 	.byte	0xff
	.zero		1


	//   ....[151]....
        /*0af0*/ 	.word	0x0000ef40
        /*0af4*/ 	.word	0x00000000
        /*0af8*/ 	.word	0x00000090
        /*0afc*/ 	.short	0x010a
        /*0afe*/ 	.byte	0xff
	.zero		1


	//   ....[152]....
        /*0b00*/ 	.word	0x0000efa0
        /*0b04*/ 	.word	0x00000000
        /*0b08*/ 	.word	0x00000098
        /*0b0c*/ 	.short	0x010a
        /*0b0e*/ 	.byte	0xff
	.zero		1


	//   ....[153]....
        /*0b10*/ 	.word	0x0000f000
        /*0b14*/ 	.word	0x00000000
        /*0b18*/ 	.word	0x00000080
        /*0b1c*/ 	.short	0x010a
        /*0b1e*/ 	.byte	0xff
	.zero		1


	//   ....[154]....
        /*0b20*/ 	.word	0x0000f060
        /*0b24*/ 	.word	0x00000000
        /*0b28*/ 	.word	0x00000088
        /*0b2c*/ 	.short	0x010a
        /*0b2e*/ 	.byte	0xff
	.zero		1


	//   ....[155]....
        /*0b30*/ 	.word	0x0000f0c0
        /*0b34*/ 	.word	0x00000000
        /*0b38*/ 	.word	0x00000090
        /*0b3c*/ 	.short	0x010a
        /*0b3e*/ 	.byte	0xff
	.zero		1


	//   ....[156]....
        /*0b40*/ 	.word	0x0000f120
        /*0b44*/ 	.word	0x00000000
        /*0b48*/ 	.word	0x00000098
        /*0b4c*/ 	.short	0x010a
        /*0b4e*/ 	.byte	0xff
	.zero		1


	//   ....[157]....
        /*0b50*/ 	.word	0x0000f180
        /*0b54*/ 	.word	0x00000000
        /*0b58*/ 	.word	0x00000080
        /*0b5c*/ 	.short	0x010a
        /*0b5e*/ 	.byte	0xff
	.zero		1


	//   ....[158]....
        /*0b60*/ 	.word	0x0000f1e0
        /*0b64*/ 	.word	0x00000000
        /*0b68*/ 	.word	0x00000088
        /*0b6c*/ 	.short	0x010a
        /*0b6e*/ 	.byte	0xff
	.zero		1


	//   ....[159]....
        /*0b70*/ 	.word	0x0000f240
        /*0b74*/ 	.word	0x00000002
        /*0b78*/ 	.word	0x00000090
        /*0b7c*/ 	.short	0x010a
        /*0b7e*/ 	.byte	0xff
	.zero		1


	//   ....[160]....
        /*0b80*/ 	.word	0x0000f290
        /*0b84*/ 	.word	0x00000000
        /*0b88*/ 	.word	0x000000b0
        /*0b8c*/ 	.short	0x010a
        /*0b8e*/ 	.byte	0xff
	.zero		1


	//   ....[161]....
        /*0b90*/ 	.word	0x0000f2f0
        /*0b94*/ 	.word	0x00000004
        /*0b98*/ 	.word	0x00000060
        /*0b9c*/ 	.short	0x010a
        /*0b9e*/ 	.byte	0xff
	.zero		1


	//   ....[162]....
        /*0ba0*/ 	.word	0x0000f340
        /*0ba4*/ 	.word	0x0000003a
        /*0ba8*/ 	.word	0x000000d0
        /*0bac*/ 	.short	0x010a
        /*0bae*/ 	.byte	0xff
	.zero		1


	//   ....[163]....
        /*0bb0*/ 	.word	0x0000f390
        /*0bb4*/ 	.word	0x00000002
        /*0bb8*/ 	.word	0x00000060
        /*0bbc*/ 	.short	0x010a
        /*0bbe*/ 	.byte	0xff
	.zero		1


	//   ....[164]....
        /*0bc0*/ 	.word	0x0000f3e0
        /*0bc4*/ 	.word	0x00000000
        /*0bc8*/ 	.word	0x00000060
        /*0bcc*/ 	.short	0x010a
        /*0bce*/ 	.byte	0xff
	.zero		1


	//   ....[165]....
        /*0bd0*/ 	.word	0x0000f430
        /*0bd4*/ 	.word	0x00000000
        /*0bd8*/ 	.word	0x00000060
        /*0bdc*/ 	.short	0x010a
        /*0bde*/ 	.byte	0xff
	.zero		1


	//   ....[166]....
        /*0be0*/ 	.word	0x0000f480
        /*0be4*/ 	.word	0x00000000
        /*0be8*/ 	.word	0x00000060
        /*0bec*/ 	.short	0x010a
        /*0bee*/ 	.byte	0xff
	.zero		1


	//   ....[167]....
        /*0bf0*/ 	.word	0x0000f4d0
        /*0bf4*/ 	.word	0x00000000
        /*0bf8*/ 	.word	0x00000060
        /*0bfc*/ 	.short	0x010a
        /*0bfe*/ 	.byte	0xff
	.zero		1


	//   ....[168]....
        /*0c00*/ 	.word	0x0000f520
        /*0c04*/ 	.word	0x00000000
        /*0c08*/ 	.word	0x00000060
        /*0c0c*/ 	.short	0x010a
        /*0c0e*/ 	.byte	0xff
	.zero		1


	//   ....[169]....
        /*0c10*/ 	.word	0x0000f570
        /*0c14*/ 	.word	0x00000000
        /*0c18*/ 	.word	0x00000060
        /*0c1c*/ 	.short	0x010a
        /*0c1e*/ 	.byte	0xff
	.zero		1


	//----- nvinfo : EIATTR_NUM_MBARRIERS
	.align		4
.L_47:
        /*0c20*/ 	.byte	0x03, 0x38
        /*0c22*/ 	.short	0x0022


	//----- nvinfo : EIATTR_EXIT_INSTR_OFFSETS
	.align		4
        /*0c24*/ 	.byte	0x04, 0x1c
        /*0c26*/ 	.short	(.L_49 - .L_48)


	//   ....[0]....
.L_48:
        /*0c28*/ 	.word	0x00003020


	//   ....[1]....
        /*0c2c*/ 	.word	0x00003510


	//   ....[2]....
        /*0c30*/ 	.word	0x00003570


	//   ....[3]....
        /*0c34*/ 	.word	0x000046b0


	//   ....[4]....
        /*0c38*/ 	.word	0x00005f90


	//   ....[5]....
        /*0c3c*/ 	.word	0x00005fd0


	//   ....[6]....
        /*0c40*/ 	.word	0x0000e630


	//   ....[7]....
        /*0c44*/ 	.word	0x0000e6a0


	//   ....[8]....
        /*0c48*/ 	.word	0x0000e6d0


	//   ....[9]....
        /*0c4c*/ 	.word	0x0000e740


	//----- nvinfo : EIATTR_MAX_THREADS
	.align		4
.L_49:
        /*0c50*/ 	.byte	0x04, 0x05
        /*0c52*/ 	.short	(.L_51 - .L_50)
.L_50:
        /*0c54*/ 	.word	0x00000100
        /*0c58*/ 	.word	0x00000001
        /*0c5c*/ 	.word	0x00000001


	//----- nvinfo : EIATTR_CRS_STACK_SIZE
	.align		4
.L_51:
        /*0c60*/ 	.byte	0x04, 0x1e
        /*0c62*/ 	.short	(.L_53 - .L_52)
.L_52:
        /*0c64*/ 	.word	0x00000000


	//----- nvinfo : EIATTR_CBANK_PARAM_SIZE
	.align		4
.L_53:
        /*0c68*/ 	.byte	0x03, 0x19
        /*0c6a*/ 	.short	0x0c00


	//----- nvinfo : EIATTR_PARAM_CBANK
	.align		4
        /*0c6c*/ 	.byte	0x04, 0x0a
        /*0c6e*/ 	.short	(.L_55 - .L_54)
	.align		4
.L_54:
        /*0c70*/ 	.word	index@(.nv.constant0._ZN7cutlass13device_kernelINS_4gemm6kernel13GemmUniversalIN4cute5tupleIJiiiiEEENS1_10collective13CollectiveMmaINS1_46MainloopSm100TmaUmmaWarpSpecializedBlockScaledILi6ELi2ELi2ENS5_IJNS4_1CILi4EEESB_NSA_ILi1EEEEEEEENS5_IJNSA_ILi128EEESF_NSA_ILi256EEEEEENS5_IJNS_12float_e2m1_tENS_13float_ue8m0_tEEEENS5_IJNS5_IJlSC_lEEENS4_6LayoutINS5_IJNS5_IJNS5_IJNSA_ILi32EEESB_EEEiEEESP_NS5_IJSC_iEEEEEENS5_IJNS5_IJNS5_IJNSA_ILi16EEESB_EEEiEEENS5_IJNS5_IJNSA_ILi0EEESC_EEENSA_ILi512EEEEEENS5_IJSV_iEEEEEEEEEEESK_S12_NS4_8TiledMMAINS4_8MMA_AtomIJNS4_17SM100_MMA_MXF4_SSISI_SI_fSJ_Li128ELi128ELi32ELNS4_4UMMA5MajorE0ELS17_0ELNS16_7ScaleInE0ELS18_0EEEEEENSM_INS5_IJSC_SC_SC_EEENS5_IJSV_SV_SV_EEEEENS5_IJNS4_10UnderscoreES1E_S1E_EEEEENS5_IJNS4_23SM90_TMA_LOAD_MULTICASTES1H_EEENS5_IJNS4_14ComposedLayoutINS4_7SwizzleILi3ELi4ELi3EEENS4_18smem_ptr_flag_bitsILi4EEENSM_INS5_IJNSA_ILi8EEESG_EEENS5_IJSG_SC_EEEEEEENSM_INS5_IJNS5_IJNS5_IJSO_SC_EEENS5_IJSN_NSA_ILi2EEEEEEEEESC_NS5_IJS1U_S1U_EEEEEENS5_IJNS5_IJNS5_IJST_SX_EEESW_EEESV_NS5_IJS1U_SX_EEEEEEEEEEEvNS4_8identityES1I_S24_vS25_EENS_8epilogue10collective18CollectiveEpilogueINS27_23Sm100TmaWarpSpecializedILi4ELi2ELi16ELb1ELb0EEEJNS5_IJNSA_ILi64EEESF_SG_EEENS5_IJNSM_IS2C_SC_EENSM_INS5_IJSS_S1U_EEENS5_IJSC_S2C_EEEEEEEENS_10bfloat16_tESL_S2J_SL_NS27_6fusion15FusionCallbacksIS2B_NS2K_17LinearCombinationIS2J_fS2J_fLNS_15FloatRoundStyleE2EEES2D_S2I_JEEENS4_5SM1004TMEM4LOAD26SM100_TMEM_LOAD_32dp32b16xENS4_13SM90_TMA_LOADENS1J_INS1K_ILi1ELi4ELi3EEENS1M_ILi16EEENSM_INS5_IJS1O_SS_EEENS5_IJSS_SC_EEEEEEENS4_39AutoVectorizingCopyWithAssumedAlignmentILi128EEENS4_14SM90_TMA_STOREES30_S32_S32_EEEvvEEEEvNT_6ParamsE)
        /*0c74*/ 	.short	0x0380
        /*0c76*/ 	.short	0x0c00


	//----- nvinfo : EIATTR_SW_WAR
	.align		4
.L_55:
        /*0c78*/ 	.byte	0x04, 0x36
        /*0c7a*/ 	.short	(.L_57 - .L_56)
.L_56:
        /*0c7c*/ 	.word	0x00000008
.L_57:


//--------------------- .nv.callgraph             --------------------------
	.section	.nv.callgraph,"",@"SHT_CUDA_CALLGRAPH"
	.align	4
	.sectionentsize	8
	.align		4
        /*0000*/ 	.word	0x00000000
	.align		4
        /*0004*/ 	.word	0xffffffff
	.align		4
        /*0008*/ 	.word	index@(_ZN7cutlass13device_kernelINS_4gemm6kernel13GemmUniversalIN4cute5tupleIJiiiiEEENS1_10collective13CollectiveMmaINS1_46MainloopSm100TmaUmmaWarpSpecializedBlockScaledILi6ELi2ELi2ENS5_IJNS4_1CILi4EEESB_NSA_ILi1EEEEEEEENS5_IJNSA_ILi128EEESF_NSA_ILi256EEEEEENS5_IJNS_12float_e2m1_tENS_13float_ue8m0_tEEEENS5_IJNS5_IJlSC_lEEENS4_6LayoutINS5_IJNS5_IJNS5_IJNSA_ILi32EEESB_EEEiEEESP_NS5_IJSC_iEEEEEENS5_IJNS5_IJNS5_IJNSA_ILi16EEESB_EEEiEEENS5_IJNS5_IJNSA_ILi0EEESC_EEENSA_ILi512EEEEEENS5_IJSV_iEEEEEEEEEEESK_S12_NS4_8TiledMMAINS4_8MMA_AtomIJNS4_17SM100_MMA_MXF4_SSISI_SI_fSJ_Li128ELi128ELi32ELNS4_4UMMA5MajorE0ELS17_0ELNS16_7ScaleInE0ELS18_0EEEEEENSM_INS5_IJSC_SC_SC_EEENS5_IJSV_SV_SV_EEEEENS5_IJNS4_10UnderscoreES1E_S1E_EEEEENS5_IJNS4_23SM90_TMA_LOAD_MULTICASTES1H_EEENS5_IJNS4_14ComposedLayoutINS4_7SwizzleILi3ELi4ELi3EEENS4_18smem_ptr_flag_bitsILi4EEENSM_INS5_IJNSA_ILi8EEESG_EEENS5_IJSG_SC_EEEEEEENSM_INS5_IJNS5_IJNS5_IJSO_SC_EEENS5_IJSN_NSA_ILi2EEEEEEEEESC_NS5_IJS1U_S1U_EEEEEENS5_IJNS5_IJNS5_IJST_SX_EEESW_EEESV_NS5_IJS1U_SX_EEEEEEEEEEEvNS4_8identityES1I_S24_vS25_EENS_8epilogue10collective18CollectiveEpilogueINS27_23Sm100TmaWarpSpecializedILi4ELi2ELi16ELb1ELb0EEEJNS5_IJNSA_ILi64EEESF_SG_EEENS5_IJNSM_IS2C_SC_EENSM_INS5_IJSS_S1U_EEENS5_IJSC_S2C_EEEEEEEENS_10bfloat16_tESL_S2J_SL_NS27_6fusion15FusionCallbacksIS2B_NS2K_17LinearCombinationIS2J_fS2J_fLNS_15FloatRoundStyleE2EEES2D_S2I_JEEENS4_5SM1004TMEM4LOAD26SM100_TMEM_LOAD_32dp32b16xENS4_13SM90_TMA_LOADENS1J_INS1K_ILi1ELi4ELi3EEENS1M_ILi16EEENSM_INS5_IJS1O_SS_EEENS5_IJSS_SC_EEEEEEENS4_39AutoVectorizingCopyWithAssumedAlignmentILi128EEENS4_14SM90_TMA_STOREES30_S32_S32_EEEvvEEEEvNT_6ParamsE)
	.align		4
        /*000c*/ 	.word	index@(__assertfail)
	.align		4
        /*0010*/ 	.word	0x00000000
	.align		4
        /*0014*/ 	.word	0xfffffffe
	.align		4
        /*0018*/ 	.word	0x00000000
	.align		4
        /*001c*/ 	.word	0xfffffffd
	.align		4
        /*0020*/ 	.word	0x00000000
	.align		4
        /*0024*/ 	.word	0xfffffffc


//--------------------- .nv.constant4             --------------------------
	.section	.nv.constant4,"a",@progbits
	.align	8
	.align		8
.nv.constant4:
        /*0000*/ 	.dword	__assertfail
	.align		8
        /*0008*/ 	.dword	__unnamed_1
	.align		8
        /*0010*/ 	.dword	__unnamed_2
	.align		8
        /*0018*/ 	.dword	_ZN40_INTERNAL_cb268bcc_4_k_cu_2dcd01a1_273744cuda3std3__45__cpo5beginE
	.align		8
        /*0020*/ 	.dword	_ZN40_INTERNAL_cb268bcc_4_k_cu_2dcd01a1_273744cuda3std3__45__cpo3endE
	.align		8
        /*0028*/ 	.dword	_ZN40_INTERNAL_cb268bcc_4_k_cu_2dcd01a1_273744cuda3std3__45__cpo6cbeginE
	.align		8
        /*0030*/ 	.dword	_ZN40_INTERNAL_cb268bcc_4_k_cu_2dcd01a1_273744cuda3std3__45__cpo4cendE
	.align		8
        /*0038*/ 	.dword	_ZN40_INTERNAL_cb268bcc_4_k_cu_2dcd01a1_273744cuda3std3__442_GLOBAL__N__cb268bcc_4_k_cu_2dcd01a1_273746ignoreE
	.align		8
        /*0040*/ 	.dword	_ZN40_INTERNAL_cb268bcc_4_k_cu_2dcd01a1_273744cuda3std3__419piecewise_constructE
	.align		8
        /*0048*/ 	.dword	_ZN40_INTERNAL_cb268bcc_4_k_cu_2dcd01a1_273744cuda3std3__48in_placeE
	.align		8
        /*0050*/ 	.dword	_ZN40_INTERNAL_cb268bcc_4_k_cu_2dcd01a1_273744cuda3std6ranges3__45__cpo4swapE
	.align		8
        /*0058*/ 	.dword	_ZN40_INTERNAL_cb268bcc_4_k_cu_2dcd01a1_273744cuda3std6ranges3__45__cpo9iter_moveE
	.align		8
        /*0060*/ 	.dword	_ZN40_INTERNAL_cb268bcc_4_k_cu_2dcd01a1_273744cute7productE
	.align		8
        /*0068*/ 	.dword	_ZN40_INTERNAL_cb268bcc_4_k_cu_2dcd01a1_273744cute1_E
	.align		8
        /*0070*/ 	.dword	$str$25
	.align		8
        /*0078*/ 	.dword	$str$26
	.align		8
        /*0080*/ 	.dword	$str$29
	.align		8
        /*0088*/ 	.dword	$str$30


//--------------------- .text._ZN7cutlass13device_kernelINS_4gemm6kernel13GemmUniversalIN4cute5tupleIJiiiiEEENS1_10collective13CollectiveMmaINS1_46MainloopSm100TmaUmmaWarpSpecializedBlockScaledILi6ELi2ELi2ENS5_IJNS4_1CILi4EEESB_NSA_ILi1EEEEEEEENS5_IJNSA_ILi128EEESF_NSA_ILi256EEEEEENS5_IJNS_12float_e2m1_tENS_13float_ue8m0_tEEEENS5_IJNS5_IJlSC_lEEENS4_6LayoutINS5_IJNS5_IJNS5_IJNSA_ILi32EEESB_EEEiEEESP_NS5_IJSC_iEEEEEENS5_IJNS5_IJNS5_IJNSA_ILi16EEESB_EEEiEEENS5_IJNS5_IJNSA_ILi0EEESC_EEENSA_ILi512EEEEEENS5_IJSV_iEEEEEEEEEEESK_S12_NS4_8TiledMMAINS4_8MMA_AtomIJNS4_17SM100_MMA_MXF4_SSISI_SI_fSJ_Li128ELi128ELi32ELNS4_4UMMA5MajorE0ELS17_0ELNS16_7ScaleInE0ELS18_0EEEEEENSM_INS5_IJSC_SC_SC_EEENS5_IJSV_SV_SV_EEEEENS5_IJNS4_10UnderscoreES1E_S1E_EEEEENS5_IJNS4_23SM90_TMA_LOAD_MULTICASTES1H_EEENS5_IJNS4_14ComposedLayoutINS4_7SwizzleILi3ELi4ELi3EEENS4_18smem_ptr_flag_bitsILi4EEENSM_INS5_IJNSA_ILi8EEESG_EEENS5_IJSG_SC_EEEEEEENSM_INS5_IJNS5_IJNS5_IJSO_SC_EEENS5_IJSN_NSA_ILi2EEEEEEEEESC_NS5_IJS1U_S1U_EEEEEENS5_IJNS5_IJNS5_IJST_SX_EEESW_EEESV_NS5_IJS1U_SX_EEEEEEEEEEEvNS4_8identityES1I_S24_vS25_EENS_8epilogue10collective18CollectiveEpilogueINS27_23Sm100TmaWarpSpecializedILi4ELi2ELi16ELb1ELb0EEEJNS5_IJNSA_ILi64EEESF_SG_EEENS5_IJNSM_IS2C_SC_EENSM_INS5_IJSS_S1U_EEENS5_IJSC_S2C_EEEEEEEENS_10bfloat16_tESL_S2J_SL_NS27_6fusion15FusionCallbacksIS2B_NS2K_17LinearCombinationIS2J_fS2J_fLNS_15FloatRoundStyleE2EEES2D_S2I_JEEENS4_5SM1004TMEM4LOAD26SM100_TMEM_LOAD_32dp32b16xENS4_13SM90_TMA_LOADENS1J_INS1K_ILi1ELi4ELi3EEENS1M_ILi16EEENSM_INS5_IJS1O_SS_EEENS5_IJSS_SC_EEEEEEENS4_39AutoVectorizingCopyWithAssumedAlignmentILi128EEENS4_14SM90_TMA_STOREES30_S32_S32_EEEvvEEEEvNT_6ParamsE --------------------------
	.section	.text._ZN7cutlass13device_kernelINS_4gemm6kernel13GemmUniversalIN4cute5tupleIJiiiiEEENS1_10collective13CollectiveMmaINS1_46MainloopSm100TmaUmmaWarpSpecializedBlockScaledILi6ELi2ELi2ENS5_IJNS4_1CILi4EEESB_NSA_ILi1EEEEEEEENS5_IJNSA_ILi128EEESF_NSA_ILi256EEEEEENS5_IJNS_12float_e2m1_tENS_13float_ue8m0_tEEEENS5_IJNS5_IJlSC_lEEENS4_6LayoutINS5_IJNS5_IJNS5_IJNSA_ILi32EEESB_EEEiEEESP_NS5_IJSC_iEEEEEENS5_IJNS5_IJNS5_IJNSA_ILi16EEESB_EEEiEEENS5_IJNS5_IJNSA_ILi0EEESC_EEENSA_ILi512EEEEEENS5_IJSV_iEEEEEEEEEEESK_S12_NS4_8TiledMMAINS4_8MMA_AtomIJNS4_17SM100_MMA_MXF4_SSISI_SI_fSJ_Li128ELi128ELi32ELNS4_4UMMA5MajorE0ELS17_0ELNS16_7ScaleInE0ELS18_0EEEEEENSM_INS5_IJSC_SC_SC_EEENS5_IJSV_SV_SV_EEEEENS5_IJNS4_10UnderscoreES1E_S1E_EEEEENS5_IJNS4_23SM90_TMA_LOAD_MULTICASTES1H_EEENS5_IJNS4_14ComposedLayoutINS4_7SwizzleILi3ELi4ELi3EEENS4_18smem_ptr_flag_bitsILi4EEENSM_INS5_IJNSA_ILi8EEESG_EEENS5_IJSG_SC_EEEEEEENSM_INS5_IJNS5_IJNS5_IJSO_SC_EEENS5_IJSN_NSA_ILi2EEEEEEEEESC_NS5_IJS1U_S1U_EEEEEENS5_IJNS5_IJNS5_IJST_SX_EEESW_EEESV_NS5_IJS1U_SX_EEEEEEEEEEEvNS4_8identityES1I_S24_vS25_EENS_8epilogue10collective18CollectiveEpilogueINS27_23Sm100TmaWarpSpecializedILi4ELi2ELi16ELb1ELb0EEEJNS5_IJNSA_ILi64EEESF_SG_EEENS5_IJNSM_IS2C_SC_EENSM_INS5_IJSS_S1U_EEENS5_IJSC_S2C_EEEEEEEENS_10bfloat16_tESL_S2J_SL_NS27_6fusion15FusionCallbacksIS2B_NS2K_17LinearCombinationIS2J_fS2J_fLNS_15FloatRoundStyleE2EEES2D_S2I_JEEENS4_5SM1004TMEM4LOAD26SM100_TMEM_LOAD_32dp32b16xENS4_13SM90_TMA_LOADENS1J_INS1K_ILi1ELi4ELi3EEENS1M_ILi16EEENSM_INS5_IJS1O_SS_EEENS5_IJSS_SC_EEEEEEENS4_39AutoVectorizingCopyWithAssumedAlignmentILi128EEENS4_14SM90_TMA_STOREES30_S32_S32_EEEvvEEEEvNT_6ParamsE,"ax",@progbits
	.align	128
.text._ZN7cutlass13device_kernelINS_4gemm6kernel13GemmUniversalIN4cute5tupleIJiiiiEEENS1_10collective13CollectiveMmaINS1_46MainloopSm100TmaUmmaWarpSpecializedBlockScaledILi6ELi2ELi2ENS5_IJNS4_1CILi4EEESB_NSA_ILi1EEEEEEEENS5_IJNSA_ILi128EEESF_NSA_ILi256EEEEEENS5_IJNS_12float_e2m1_tENS_13float_ue8m0_tEEEENS5_IJNS5_IJlSC_lEEENS4_6LayoutINS5_IJNS5_IJNS5_IJNSA_ILi32EEESB_EEEiEEESP_NS5_IJSC_iEEEEEENS5_IJNS5_IJNS5_IJNSA_ILi16EEESB_EEEiEEENS5_IJNS5_IJNSA_ILi0EEESC_EEENSA_ILi512EEEEEENS5_IJSV_iEEEEEEEEEEESK_S12_NS4_8TiledMMAINS4_8MMA_AtomIJNS4_17SM100_MMA_MXF4_SSISI_SI_fSJ_Li128ELi128ELi32ELNS4_4UMMA5MajorE0ELS17_0ELNS16_7ScaleInE0ELS18_0EEEEEENSM_INS5_IJSC_SC_SC_EEENS5_IJSV_SV_SV_EEEEENS5_IJNS4_10UnderscoreES1E_S1E_EEEEENS5_IJNS4_23SM90_TMA_LOAD_MULTICASTES1H_EEENS5_IJNS4_14ComposedLayoutINS4_7SwizzleILi3ELi4ELi3EEENS4_18smem_ptr_flag_bitsILi4EEENSM_INS5_IJNSA_ILi8EEESG_EEENS5_IJSG_SC_EEEEEEENSM_INS5_IJNS5_IJNS5_IJSO_SC_EEENS5_IJSN_NSA_ILi2EEEEEEEEESC_NS5_IJS1U_S1U_EEEEEENS5_IJNS5_IJNS5_IJST_SX_EEESW_EEESV_NS5_IJS1U_SX_EEEEEEEEEEEvNS4_8identityES1I_S24_vS25_EENS_8epilogue10collective18CollectiveEpilogueINS27_23Sm100TmaWarpSpecializedILi4ELi2ELi16ELb1ELb0EEEJNS5_IJNSA_ILi64EEESF_SG_EEENS5_IJNSM_IS2C_SC_EENSM_INS5_IJSS_S1U_EEENS5_IJSC_S2C_EEEEEEEENS_10bfloat16_tESL_S2J_SL_NS27_6fusion15FusionCallbacksIS2B_NS2K_17LinearCombinationIS2J_fS2J_fLNS_15FloatRoundStyleE2EEES2D_S2I_JEEENS4_5SM1004TMEM4LOAD26SM100_TMEM_LOAD_32dp32b16xENS4_13SM90_TMA_LOADENS1J_INS1K_ILi1ELi4ELi3EEENS1M_ILi16EEENSM_INS5_IJS1O_SS_EEENS5_IJSS_SC_EEEEEEENS4_39AutoVectorizingCopyWithAssumedAlignmentILi128EEENS4_14SM90_TMA_STOREES30_S32_S32_EEEvvEEEEvNT_6ParamsE:
        .type           _ZN7cutlass13device_kernelINS_4gemm6kernel13GemmUniversalIN4cute5tupleIJiiiiEEENS1_10collective13CollectiveMmaINS1_46MainloopSm100TmaUmmaWarpSpecializedBlockScaledILi6ELi2ELi2ENS5_IJNS4_1CILi4EEESB_NSA_ILi1EEEEEEEENS5_IJNSA_ILi128EEESF_NSA_ILi256EEEEEENS5_IJNS_12float_e2m1_tENS_13float_ue8m0_tEEEENS5_IJNS5_IJlSC_lEEENS4_6LayoutINS5_IJNS5_IJNS5_IJNSA_ILi32EEESB_EEEiEEESP_NS5_IJSC_iEEEEEENS5_IJNS5_IJNS5_IJNSA_ILi16EEESB_EEEiEEENS5_IJNS5_IJNSA_ILi0EEESC_EEENSA_ILi512EEEEEENS5_IJSV_iEEEEEEEEEEESK_S12_NS4_8TiledMMAINS4_8MMA_AtomIJNS4_17SM100_MMA_MXF4_SSISI_SI_fSJ_Li128ELi128ELi32ELNS4_4UMMA5MajorE0ELS17_0ELNS16_7ScaleInE0ELS18_0EEEEEENSM_INS5_IJSC_SC_SC_EEENS5_IJSV_SV_SV_EEEEENS5_IJNS4_10UnderscoreES1E_S1E_EEEEENS5_IJNS4_23SM90_TMA_LOAD_MULTICASTES1H_EEENS5_IJNS4_14ComposedLayoutINS4_7SwizzleILi3ELi4ELi3EEENS4_18smem_ptr_flag_bitsILi4EEENSM_INS5_IJNSA_ILi8EEESG_EEENS5_IJSG_SC_EEEEEEENSM_INS5_IJNS5_IJNS5_IJSO_SC_EEENS5_IJSN_NSA_ILi2EEEEEEEEESC_NS5_IJS1U_S1U_EEEEEENS5_IJNS5_IJNS5_IJST_SX_EEESW_EEESV_NS5_IJS1U_SX_EEEEEEEEEEEvNS4_8identityES1I_S24_vS25_EENS_8epilogue10collective18CollectiveEpilogueINS27_23Sm100TmaWarpSpecializedILi4ELi2ELi16ELb1ELb0EEEJNS5_IJNSA_ILi64EEESF_SG_EEENS5_IJNSM_IS2C_SC_EENSM_INS5_IJSS_S1U_EEENS5_IJSC_S2C_EEEEEEEENS_10bfloat16_tESL_S2J_SL_NS27_6fusion15FusionCallbacksIS2B_NS2K_17LinearCombinationIS2J_fS2J_fLNS_15FloatRoundStyleE2EEES2D_S2I_JEEENS4_5SM1004TMEM4LOAD26SM100_TMEM_LOAD_32dp32b16xENS4_13SM90_TMA_LOADENS1J_INS1K_ILi1ELi4ELi3EEENS1M_ILi16EEENSM_INS5_IJS1O_SS_EEENS5_IJSS_SC_EEEEEEENS4_39AutoVectorizingCopyWithAssumedAlignmentILi128EEENS4_14SM90_TMA_STOREES30_S32_S32_EEEvvEEEEvNT_6ParamsE,@function
        .size           _ZN7cutlass13device_kernelINS_4gemm6kernel13GemmUniversalIN4cute5tupleIJiiiiEEENS1_10collective13CollectiveMmaINS1_46MainloopSm100TmaUmmaWarpSpecializedBlockScaledILi6ELi2ELi2ENS5_IJNS4_1CILi4EEESB_NSA_ILi1EEEEEEEENS5_IJNSA_ILi128EEESF_NSA_ILi256EEEEEENS5_IJNS_12float_e2m1_tENS_13float_ue8m0_tEEEENS5_IJNS5_IJlSC_lEEENS4_6LayoutINS5_IJNS5_IJNS5_IJNSA_ILi32EEESB_EEEiEEESP_NS5_IJSC_iEEEEEENS5_IJNS5_IJNS5_IJNSA_ILi16EEESB_EEEiEEENS5_IJNS5_IJNSA_ILi0EEESC_EEENSA_ILi512EEEEEENS5_IJSV_iEEEEEEEEEEESK_S12_NS4_8TiledMMAINS4_8MMA_AtomIJNS4_17SM100_MMA_MXF4_SSISI_SI_fSJ_Li128ELi128ELi32ELNS4_4UMMA5MajorE0ELS17_0ELNS16_7ScaleInE0ELS18_0EEEEEENSM_INS5_IJSC_SC_SC_EEENS5_IJSV_SV_SV_EEEEENS5_IJNS4_10UnderscoreES1E_S1E_EEEEENS5_IJNS4_23SM90_TMA_LOAD_MULTICASTES1H_EEENS5_IJNS4_14ComposedLayoutINS4_7SwizzleILi3ELi4ELi3EEENS4_18smem_ptr_flag_bitsILi4EEENSM_INS5_IJNSA_ILi8EEESG_EEENS5_IJSG_SC_EEEEEEENSM_INS5_IJNS5_IJNS5_IJSO_SC_EEENS5_IJSN_NSA_ILi2EEEEEEEEESC_NS5_IJS1U_S1U_EEEEEENS5_IJNS5_IJNS5_IJST_SX_EEESW_EEESV_NS5_IJS1U_SX_EEEEEEEEEEEvNS4_8identityES1I_S24_vS25_EENS_8epilogue10collective18CollectiveEpilogueINS27_23Sm100TmaWarpSpecializedILi4ELi2ELi16ELb1ELb0EEEJNS5_IJNSA_ILi64EEESF_SG_EEENS5_IJNSM_IS2C_SC_EENSM_INS5_IJSS_S1U_EEENS5_IJSC_S2C_EEEEEEEENS_10bfloat16_tESL_S2J_SL_NS27_6fusion15FusionCallbacksIS2B_NS2K_17LinearCombinationIS2J_fS2J_fLNS_15FloatRoundStyleE2EEES2D_S2I_JEEENS4_5SM1004TMEM4LOAD26SM100_TMEM_LOAD_32dp32b16xENS4_13SM90_TMA_LOADENS1J_INS1K_ILi1ELi4ELi3EEENS1M_ILi16EEENSM_INS5_IJS1O_SS_EEENS5_IJSS_SC_EEEEEEENS4_39AutoVectorizingCopyWithAssumedAlignmentILi128EEENS4_14SM90_TMA_STOREES30_S32_S32_EEEvvEEEEvNT_6ParamsE,(.L_x_247 - _ZN7cutlass13device_kernelINS_4gemm6kernel13GemmUniversalIN4cute5tupleIJiiiiEEENS1_10collective13CollectiveMmaINS1_46MainloopSm100TmaUmmaWarpSpecializedBlockScaledILi6ELi2ELi2ENS5_IJNS4_1CILi4EEESB_NSA_ILi1EEEEEEEENS5_IJNSA_ILi128EEESF_NSA_ILi256EEEEEENS5_IJNS_12float_e2m1_tENS_13float_ue8m0_tEEEENS5_IJNS5_IJlSC_lEEENS4_6LayoutINS5_IJNS5_IJNS5_IJNSA_ILi32EEESB_EEEiEEESP_NS5_IJSC_iEEEEEENS5_IJNS5_IJNS5_IJNSA_ILi16EEESB_EEEiEEENS5_IJNS5_IJNSA_ILi0EEESC_EEENSA_ILi512EEEEEENS5_IJSV_iEEEEEEEEEEESK_S12_NS4_8TiledMMAINS4_8MMA_AtomIJNS4_17SM100_MMA_MXF4_SSISI_SI_fSJ_Li128ELi128ELi32ELNS4_4UMMA5MajorE0ELS17_0ELNS16_7ScaleInE0ELS18_0EEEEEENSM_INS5_IJSC_SC_SC_EEENS5_IJSV_SV_SV_EEEEENS5_IJNS4_10UnderscoreES1E_S1E_EEEEENS5_IJNS4_23SM90_TMA_LOAD_MULTICASTES1H_EEENS5_IJNS4_14ComposedLayoutINS4_7SwizzleILi3ELi4ELi3EEENS4_18smem_ptr_flag_bitsILi4EEENSM_INS5_IJNSA_ILi8EEESG_EEENS5_IJSG_SC_EEEEEEENSM_INS5_IJNS5_IJNS5_IJSO_SC_EEENS5_IJSN_NSA_ILi2EEEEEEEEESC_NS5_IJS1U_S1U_EEEEEENS5_IJNS5_IJNS5_IJST_SX_EEESW_EEESV_NS5_IJS1U_SX_EEEEEEEEEEEvNS4_8identityES1I_S24_vS25_EENS_8epilogue10collective18CollectiveEpilogueINS27_23Sm100TmaWarpSpecializedILi4ELi2ELi16ELb1ELb0EEEJNS5_IJNSA_ILi64EEESF_SG_EEENS5_IJNSM_IS2C_SC_EENSM_INS5_IJSS_S1U_EEENS5_IJSC_S2C_EEEEEEEENS_10bfloat16_tESL_S2J_SL_NS27_6fusion15FusionCallbacksIS2B_NS2K_17LinearCombinationIS2J_fS2J_fLNS_15FloatRoundStyleE2EEES2D_S2I_JEEENS4_5SM1004TMEM4LOAD26SM100_TMEM_LOAD_32dp32b16xENS4_13SM90_TMA_LOADENS1J_INS1K_ILi1ELi4ELi3EEENS1M_ILi16EEENSM_INS5_IJS1O_SS_EEENS5_IJSS_SC_EEEEEEENS4_39AutoVectorizingCopyWithAssumedAlignmentILi128EEENS4_14SM90_TMA_STOREES30_S32_S32_EEEvvEEEEvNT_6ParamsE)
        .other          _ZN7cutlass13device_kernelINS_4gemm6kernel13GemmUniversalIN4cute5tupleIJiiiiEEENS1_10collective13CollectiveMmaINS1_46MainloopSm100TmaUmmaWarpSpecializedBlockScaledILi6ELi2ELi2ENS5_IJNS4_1CILi4EEESB_NSA_ILi1EEEEEEEENS5_IJNSA_ILi128EEESF_NSA_ILi256EEEEEENS5_IJNS_12float_e2m1_tENS_13float_ue8m0_tEEEENS5_IJNS5_IJlSC_lEEENS4_6LayoutINS5_IJNS5_IJNS5_IJNSA_ILi32EEESB_EEEiEEESP_NS5_IJSC_iEEEEEENS5_IJNS5_IJNS5_IJNSA_ILi16EEESB_EEEiEEENS5_IJNS5_IJNSA_ILi0EEESC_EEENSA_ILi512EEEEEENS5_IJSV_iEEEEEEEEEEESK_S12_NS4_8TiledMMAINS4_8MMA_AtomIJNS4_17SM100_MMA_MXF4_SSISI_SI_fSJ_Li128ELi128ELi32ELNS4_4UMMA5MajorE0ELS17_0ELNS16_7ScaleInE0ELS18_0EEEEEENSM_INS5_IJSC_SC_SC_EEENS5_IJSV_SV_SV_EEEEENS5_IJNS4_10UnderscoreES1E_S1E_EEEEENS5_IJNS4_23SM90_TMA_LOAD_MULTICASTES1H_EEENS5_IJNS4_14ComposedLayoutINS4_7SwizzleILi3ELi4ELi3EEENS4_18smem_ptr_flag_bitsILi4EEENSM_INS5_IJNSA_ILi8EEESG_EEENS5_IJSG_SC_EEEEEEENSM_INS5_IJNS5_IJNS5_IJSO_SC_EEENS5_IJSN_NSA_ILi2EEEEEEEEESC_NS5_IJS1U_S1U_EEEEEENS5_IJNS5_IJNS5_IJST_SX_EEESW_EEESV_NS5_IJS1U_SX_EEEEEEEEEEEvNS4_8identityES1I_S24_vS25_EENS_8epilogue10collective18CollectiveEpilogueINS27_23Sm100TmaWarpSpecializedILi4ELi2ELi16ELb1ELb0EEEJNS5_IJNSA_ILi64EEESF_SG_EEENS5_IJNSM_IS2C_SC_EENSM_INS5_IJSS_S1U_EEENS5_IJSC_S2C_EEEEEEEENS_10bfloat16_tESL_S2J_SL_NS27_6fusion15FusionCallbacksIS2B_NS2K_17LinearCombinationIS2J_fS2J_fLNS_15FloatRoundStyleE2EEES2D_S2I_JEEENS4_5SM1004TMEM4LOAD26SM100_TMEM_LOAD_32dp32b16xENS4_13SM90_TMA_LOADENS1J_INS1K_ILi1ELi4ELi3EEENS1M_ILi16EEENSM_INS5_IJS1O_SS_EEENS5_IJSS_SC_EEEEEEENS4_39AutoVectorizingCopyWithAssumedAlignmentILi128EEENS4_14SM90_TMA_STOREES30_S32_S32_EEEvvEEEEvNT_6ParamsE,@"STO_CUDA_ENTRY STV_DEFAULT"
_ZN7cutlass13device_kernelINS_4gemm6kernel13GemmUniversalIN4cute5tupleIJiiiiEEENS1_10collective13CollectiveMmaINS1_46MainloopSm100TmaUmmaWarpSpecializedBlockScaledILi6ELi2ELi2ENS5_IJNS4_1CILi4EEESB_NSA_ILi1EEEEEEEENS5_IJNSA_ILi128EEESF_NSA_ILi256EEEEEENS5_IJNS_12float_e2m1_tENS_13float_ue8m0_tEEEENS5_IJNS5_IJlSC_lEEENS4_6LayoutINS5_IJNS5_IJNS5_IJNSA_ILi32EEESB_EEEiEEESP_NS5_IJSC_iEEEEEENS5_IJNS5_IJNS5_IJNSA_ILi16EEESB_EEEiEEENS5_IJNS5_IJNSA_ILi0EEESC_EEENSA_ILi512EEEEEENS5_IJSV_iEEEEEEEEEEESK_S12_NS4_8TiledMMAINS4_8MMA_AtomIJNS4_17SM100_MMA_MXF4_SSISI_SI_fSJ_Li128ELi128ELi32ELNS4_4UMMA5MajorE0ELS17_0ELNS16_7ScaleInE0ELS18_0EEEEEENSM_INS5_IJSC_SC_SC_EEENS5_IJSV_SV_SV_EEEEENS5_IJNS4_10UnderscoreES1E_S1E_EEEEENS5_IJNS4_23SM90_TMA_LOAD_MULTICASTES1H_EEENS5_IJNS4_14ComposedLayoutINS4_7SwizzleILi3ELi4ELi3EEENS4_18smem_ptr_flag_bitsILi4EEENSM_INS5_IJNSA_ILi8EEESG_EEENS5_IJSG_SC_EEEEEEENSM_INS5_IJNS5_IJNS5_IJSO_SC_EEENS5_IJSN_NSA_ILi2EEEEEEEEESC_NS5_IJS1U_S1U_EEEEEENS5_IJNS5_IJNS5_IJST_SX_EEESW_EEESV_NS5_IJS1U_SX_EEEEEEEEEEEvNS4_8identityES1I_S24_vS25_EENS_8epilogue10collective18CollectiveEpilogueINS27_23Sm100TmaWarpSpecializedILi4ELi2ELi16ELb1ELb0EEEJNS5_IJNSA_ILi64EEESF_SG_EEENS5_IJNSM_IS2C_SC_EENSM_INS5_IJSS_S1U_EEENS5_IJSC_S2C_EEEEEEEENS_10bfloat16_tESL_S2J_SL_NS27_6fusion15FusionCallbacksIS2B_NS2K_17LinearCombinationIS2J_fS2J_fLNS_15FloatRoundStyleE2EEES2D_S2I_JEEENS4_5SM1004TMEM4LOAD26SM100_TMEM_LOAD_32dp32b16xENS4_13SM90_TMA_LOADENS1J_INS1K_ILi1ELi4ELi3EEENS1M_ILi16EEENSM_INS5_IJS1O_SS_EEENS5_IJSS_SC_EEEEEEENS4_39AutoVectorizingCopyWithAssumedAlignmentILi128EEENS4_14SM90_TMA_STOREES30_S32_S32_EEEvvEEEEvNT_6ParamsE:
[----:B------:R-:W1:Y:S01]  /*0000*/  LDC R1, c[0x0][0x37c] ;  /* 0x0000df00ff017b82 */ /* 0x000e620000000800 */
[----:B------:R-:W2:Y:S01]  /*0010*/  S2R R0, SR_TID.X ;  /* 0x0000000000007919 */ /* 0x000ea20000002100 */
[----:B------:R-:W3:Y:S01]  /*0020*/  LDCU.64 UR6, c[0x0][0xc90] ;  /* 0x00019200ff0677ac */ /* 0x000ee20008000a00 */
[----:B------:R-:W-:Y:S01]  /*0030*/  PRMT R90, RZ, 0x7610, R90 ;  /* 0x00007610ff5a7816 */ /* 0x000fe2000000005a */
[----:B------:R-:W4:Y:S01]  /*0040*/  LDCU.64 UR46, c[0x0][0x358] ;  /* 0x00006b00ff2e77ac */ /* 0x000f220008000a00 */
[----:B------:R-:W-:Y:S02]  /*0050*/  ELECT P5, URZ, PT ;  /* 0x0000000000ff782f */ /* 0x000fe400038a0000 */
[----:B---3--:R-:W-:-:S04]  /*0060*/  ISETP.NE.U32.AND P0, PT, RZ, UR6, PT ;  /* 0x00000006ff007c0c */ /* 0x008fc8000bf05070 */
[----:B------:R-:W-:Y:S02]  /*0070*/  ISETP.NE.AND.EX P1, PT, RZ, UR7, PT, P0 ;  /* 0x00000007ff007c0c */ /* 0x000fe4000bf25300 */
[----:B--2---:R-:W-:-:S05]  /*0080*/  SHF.R.U32.HI R103, RZ, 0x5, R0 ;  /* 0x00000005ff677819 */ /* 0x004fca0000011600 */
[----:B------:R-:W2:Y:S02]  /*0090*/  SHFL.IDX PT, R2, R103, RZ, 0x1f ;  /* 0x00001fff67027589 */ /* 0x000ea400000e0000 */
[----:B--2---:R-:W-:-:S04]  /*00a0*/  R2UR UR11, R2 ;  /* 0x00000000020b72ca */ /* 0x004fc800000e0000 */
[----:B-1--4-:R-:W-:Y:S05]  /*00b0*/  @P1 BRA `(.L_x_0) ;  /* 0x00000000002c1947 */ /* 0x012fea0003800000 */
[----:B------:R-:W1:Y:S02]  /*00c0*/  LDCU.64 UR4, c[0x0][0xc88] ;  /* 0x00019100ff0477ac */ /* 0x000e640008000a00 */
[----:B-1----:R-:W-:-:S04]  /*00d0*/  UISETP.NE.U32.AND UP0, UPT, UR4, URZ, UPT ;  /* 0x000000ff0400728c */ /* 0x002fc8000bf05070 */
[----:B------:R-:W-:-:S09]  /*00e0*/  UISETP.NE.AND.EX UP0, UPT, UR5, URZ, UPT, UP0 ;  /* 0x000000ff0500728c */ /* 0x000fd2000bf05300 */
[----:B------:R-:W-:Y:S05]  /*00f0*/  BRA.U !UP0, `(.L_x_1) ;  /* 0x0000000108107547 */ /* 0x000fea000b800000 */
[----:B------:R-:W1:Y:S02]  /*0100*/  LDC.64 R2, c[0x0][0xc88] ;  /* 0x00032200ff027b82 */ /* 0x000e640000000a00 */
[----:B-1----:R1:W5:Y:S01]  /*0110*/  LDG.E R53, desc[UR46][R2.64] ;  /* 0x0000002e02357981 */ /* 0x002362000c1e1900 */
[----:B------:R-:W-:Y:S01]  /*0120*/  HFMA2 R90, -RZ, RZ, 0, 5.9604644775390625e-08 ;  /* 0x00000001ff5a7431 */ /* 0x000fe200000001ff */
[----:B------:R-:W-:Y:S05]  /*0130*/  BRA `(.L_x_0) ;  /* 0x00000000000c7947 */ /* 0x000fea0003800000 */
.L_x_1:
[----:B------:R-:W1:Y:S01]  /*0140*/  LDCU UR4, c[0x0][0xc80] ;  /* 0x00019000ff0477ac */ /* 0x000e620008000800 */
[----:B------:R-:W-:Y:S01]  /*0150*/  HFMA2 R90, -RZ, RZ, 0, 5.9604644775390625e-08 ;  /* 0x00000001ff5a7431 */ /* 0x000fe200000001ff */
[----:B-1----:R-:W-:-:S07]  /*0160*/  MOV R53, UR4 ;  /* 0x0000000400357c02 */ /* 0x002fce0008000f00 */
.L_x_0:
[----:B------:R-:W2:Y:S02]  /*0170*/  LDCU.64 UR4, c[0x0][0xcb0] ;  /* 0x00019600ff0477ac */ /* 0x000ea40008000a00 */
[----:B--2---:R-:W-:-:S04]  /*0180*/  UISETP.NE.U32.AND UP0, UPT, UR4, URZ, UPT ;  /* 0x000000ff0400728c */ /* 0x004fc8000bf05070 */
[----:B------:R-:W-:-:S09]  /*0190*/  UISETP.NE.AND.EX UP0, UPT, UR5, URZ, UPT, UP0 ;  /* 0x000000ff0500728c */ /* 0x000fd2000bf05300 */
[----:B------:R-:W-:Y:S05]  /*01a0*/  BRA.U UP0, `(.L_x_2) ;  /* 0x0000000100247547 */ /* 0x000fea000b800000 */
[----:B------:R-:W2:Y:S02]  /*01b0*/  LDCU.64 UR4, c[0x0][0xca8] ;  /* 0x00019500ff0477ac */ /* 0x000ea40008000a00 */
[----:B--2---:R-:W-:-:S04]  /*01c0*/  UISETP.NE.U32.AND UP0, UPT, UR4, URZ, UPT ;  /* 0x000000ff0400728c */ /* 0x004fc8000bf05070 */
[----:B------:R-:W-:-:S09]  /*01d0*/  UISETP.NE.AND.EX UP0, UPT, UR5, URZ, UPT, UP0 ;  /* 0x000000ff0500728c */ /* 0x000fd2000bf05300 */
[----:B------:R-:W-:Y:S05]  /*01e0*/  BRA.U !UP0, `(.L_x_3) ;  /* 0x00000001080c7547 */ /* 0x000fea000b800000 */
[----:B-1----:R-:W1:Y:S02]  /*01f0*/  LDC.64 R2, c[0x0][0xca8] ;  /* 0x00032a00ff027b82 */ /* 0x002e640000000a00 */
[----:B-1----:R2:W5:Y:S01]  /*0200*/  LDG.E R52, desc[UR46][R2.64] ;  /* 0x0000002e02347981 */ /* 0x002562000c1e1900 */
[----:B------:R-:W-:Y:S05]  /*0210*/  BRA `(.L_x_2) ;  /* 0x0000000000087947 */ /* 0x000fea0003800000 */
.L_x_3:
[----:B------:R-:W2:Y:S02]  /*0220*/  LDCU UR4, c[0x0][0xca0] ;  /* 0x00019400ff0477ac */ /* 0x000ea40008000800 */
[----:B--2---:R-:W-:Y:S02]  /*0230*/  MOV R52, UR4 ;  /* 0x0000000400347c02 */ /* 0x004fe40008000f00 */
.L_x_2:
[----:B-12---:R-:W-:Y:S01]  /*0240*/  IMAD.U32 R2, RZ, RZ, UR11 ;  /* 0x0000000bff027e24 */ /* 0x006fe2000f8e00ff */
[----:B------:R-:W-:Y:S04]  /*0250*/  BSSY.RECONVERGENT B0, `(.L_x_4) ;  /* 0x0000012000007945 */ /* 0x000fe80003800200 */
[C---:B------:R-:W-:Y:S02]  /*0260*/  ISETP.NE.OR P2, PT, R2.reuse, 0x1, !P5 ;  /* 0x000000010200780c */ /* 0x040fe40006f45670 */
[----:B------:R-:W-:-:S11]  /*0270*/  ISETP.NE.OR P1, PT, R2, 0x3, !P5 ;  /* 0x000000030200780c */ /* 0x000fd60006f25670 */
[----:B------:R-:W-:Y:S05]  /*0280*/  @P2 BRA `(.L_x_5) ;  /* 0x0000000000382947 */ /* 0x000fea0003800000 */
[----:B------:R-:W1:Y:S02]  /*0290*/  LDCU.64 UR4, c[0x0][0x348] ;  /* 0x00006900ff0477ac */ /* 0x000e640008000a00 */
[----:B-1----:R-:W-:Y:S02]  /*02a0*/  UIADD3 UR14, UP3, UPT, UR4, 0x80, URZ ;  /* 0x00000080040e7890 */ /* 0x002fe4000ff7e0ff */
[----:B------:R-:W-:Y:S02]  /*02b0*/  UIADD3 UR12, UP2, UPT, UR4, 0x180, URZ ;  /* 0x00000180040c7890 */ /* 0x000fe4000ff5e0ff */
[----:B------:R-:W-:Y:S02]  /*02c0*/  UIADD3 UR8, UP1, UPT, UR4, 0x280, URZ ;  /* 0x0000028004087890 */ /* 0x000fe4000ff3e0ff */
[----:B------:R-:W-:Y:S02]  /*02d0*/  UIADD3 UR4, UP0, UPT, UR4, 0x380, URZ ;  /* 0x0000038004047890 */ /* 0x000fe4000ff1e0ff */
[----:B------:R-:W-:-:S02]  /*02e0*/  UIADD3.X UR15, UPT, UPT, URZ, UR5, URZ, UP3, !UPT ;  /* 0x00000005ff0f7290 */ /* 0x000fc40009ffe4ff */
[----:B------:R-:W-:Y:S02]  /*02f0*/  UIADD3.X UR13, UPT, UPT, URZ, UR5, URZ, UP2, !UPT ;  /* 0x00000005ff0d7290 */ /* 0x000fe400097fe4ff */
[----:B------:R-:W-:Y:S02]  /*0300*/  UIADD3.X UR9, UPT, UPT, URZ, UR5, URZ, UP1, !UPT ;  /* 0x00000005ff097290 */ /* 0x000fe40008ffe4ff */
[----:B------:R-:W-:-:S03]  /*0310*/  UIADD3.X UR5, UPT, UPT, URZ, UR5, URZ, UP0, !UPT ;  /* 0x00000005ff057290 */ /* 0x000fc600087fe4ff */
[----:B------:R1:W-:Y:S02]  /*0320*/  UTMACCTL.PF [UR14] ;  /* 0x000000000e0079b9 */ /* 0x0003e40008040000 */
[----:B------:R1:W-:Y:S02]  /*0330*/  UTMACCTL.PF [UR12] ;  /* 0x000000000c0079b9 */ /* 0x0003e40008040000 */
[----:B------:R1:W-:Y:S02]  /*0340*/  UTMACCTL.PF [UR8] ;  /* 0x00000000080079b9 */ /* 0x0003e40008040000 */
[----:B------:R1:W-:Y:S02]  /*0350*/  UTMACCTL.PF [UR4] ;  /* 0x00000000040079b9 */ /* 0x0003e40008040000 */
[----:B-1----:R-:W-:Y:S01]  /*0360*/  NOP ;  /* 0x0000000000007918 */ /* 0x002fe20000000000 */
.L_x_5:
[----:B------:R-:W-:Y:S05]  /*0370*/  BSYNC.RECONVERGENT B0 ;  /* 0x0000000000007941 */ /* 0x000fea0003800200 */
.L_x_4:
[----:B------:R-:W-:Y:S04]  /*0380*/  BSSY.RECONVERGENT B0, `(.L_x_6) ;  /* 0x000000a000007945 */ /* 0x000fe80003800200 */
[----:B------:R-:W-:Y:S05]  /*0390*/  @P1 BRA `(.L_x_7) ;  /* 0x0000000000201947 */ /* 0x000fea0003800000 */
[----:B------:R-:W1:Y:S02]  /*03a0*/  LDCU.64 UR4, c[0x0][0x348] ;  /* 0x00006900ff0477ac */ /* 0x000e640008000a00 */
[----:B-1----:R-:W-:Y:S02]  /*03b0*/  UIADD3 UR8, UP1, UPT, UR4, 0x980, URZ ;  /* 0x0000098004087890 */ /* 0x002fe4000ff3e0ff */
[----:B------:R-:W-:Y:S02]  /*03c0*/  UIADD3 UR4, UP0, UPT, UR4, 0xa80, URZ ;  /* 0x00000a8004047890 */ /* 0x000fe4000ff1e0ff */
[----:B------:R-:W-:Y:S02]  /*03d0*/  UIADD3.X UR9, UPT, UPT, URZ, UR5, URZ, UP1, !UPT ;  /* 0x00000005ff097290 */ /* 0x000fe40008ffe4ff */
[----:B------:R-:W-:-:S07]  /*03e0*/  UIADD3.X UR5, UPT, UPT, URZ, UR5, URZ, UP0, !UPT ;  /* 0x00000005ff057290 */ /* 0x000fce00087fe4ff */
[----:B------:R1:W-:Y:S02]  /*03f0*/  UTMACCTL.PF [UR8] ;  /* 0x00000000080079b9 */ /* 0x0003e40008040000 */
[----:B------:R1:W-:Y:S02]  /*0400*/  UTMACCTL.PF [UR4] ;  /* 0x00000000040079b9 */ /* 0x0003e40008040000 */
[----:B-1----:R-:W-:Y:S01]  /*0410*/  NOP ;  /* 0x0000000000007918 */ /* 0x002fe20000000000 */
.L_x_7:
[----:B------:R-:W-:Y:S05]  /*0420*/  BSYNC.RECONVERGENT B0 ;  /* 0x0000000000007941 */ /* 0x000fea0003800200 */
.L_x_6:
[----:B------:R-:W1:Y:S01]  /*0430*/  LDCU.64 UR4, c[0x0][0xc88] ;  /* 0x00019100ff0477ac */ /* 0x000e620008000a00 */
[----:B------:R-:W-:Y:S01]  /*0440*/  ISETP.NE.AND.EX P0, PT, RZ, UR7, PT, P0 ;  /* 0x00000007ff007c0c */ /* 0x000fe2000bf05300 */
[----:B------:R-:W-:Y:S01]  /*0450*/  UPLOP3.LUT UP6, UPT, UPT, UPT, UPT, 0x80, 0x8 ;  /* 0x000000000008789c */ /* 0x000fe20003fcf070 */
[----:B-1----:R-:W-:-:S04]  /*0460*/  ISETP.NE.U32.AND P1, PT, RZ, UR4, PT ;  /* 0x00000004ff007c0c */ /* 0x002fc8000bf25070 */
[----:B------:R-:W-:-:S13]  /*0470*/  ISETP.NE.AND.EX P1, PT, RZ, UR5, PT, P1 ;  /* 0x00000005ff007c0c */ /* 0x000fda000bf25310 */
[----:B------:R-:W-:Y:S05]  /*0480*/  @P1 BRA P0, `(.L_x_8) ;  /* 0x0000000000281947 */ /* 0x000fea0000000000 */
[----:B------:R-:W-:Y:S01]  /*0490*/  UISETP.NE.U32.AND UP1, UPT, UR6, URZ, UPT ;  /* 0x000000ff0600728c */ /* 0x000fe2000bf25070 */
[----:B-----5:R-:W-:Y:S01]  /*04a0*/  FSETP.NEU.AND P0, PT, R53, RZ, PT ;  /* 0x000000ff3500720b */ /* 0x020fe20003f0d000 */
[----:B------:R-:W-:Y:S02]  /*04b0*/  UISETP.NE.U32.AND UP0, UPT, UR4, URZ, UPT ;  /* 0x000000ff0400728c */ /* 0x000fe4000bf05070 */
[----:B------:R-:W-:Y:S02]  /*04c0*/  UISETP.NE.AND.EX UP1, UPT, UR7, URZ, UPT, UP1 ;  /* 0x000000ff0700728c */ /* 0x000fe4000bf25310 */
[----:B------:R-:W-:-:S04]  /*04d0*/  UISETP.NE.AND.EX UP0, UPT, UR5, URZ, UPT, UP0 ;  /* 0x000000ff0500728c */ /* 0x000fc8000bf05300 */
[----:B------:R-:W-:-:S04]  /*04e0*/  USEL UR4, URZ, 0xffffffff, UP0 ;  /* 0xffffffffff047887 */ /* 0x000fc80008000000 */
[----:B------:R-:W-:Y:S01]  /*04f0*/  VOTEU.ANY UP0, P0 ;  /* 0x0000000000ff7886 */ /* 0x000fe20000000100 */
[----:B------:R-:W-:-:S04]  /*0500*/  @!UP1 USEL UR4, URZ, 0xffffffff, UP0 ;  /* 0xffffffffff049887 */ /* 0x000fc80008000000 */
[----:B------:R-:W-:-:S04]  /*0510*/  ULOP3.LUT UR4, UR4, 0x1, URZ, 0xc0, !UPT ;  /* 0x0000000104047892 */ /* 0x000fc8000f8ec0ff */
[----:B------:R-:W-:-:S11]  /*0520*/  UISETP.NE.U32.AND UP6, UPT, UR4, 0x1, UPT ;  /* 0x000000010400788c */ /* 0x000fd6000bfc5070 */
.L_x_8:
[----:B------:R-:W1:Y:S01]  /*0530*/  SHFL.IDX PT, R3, R103, RZ, 0x1f ;  /* 0x00001fff67037589 */ /* 0x000e6200000e0000 */
[----:B------:R-:W-:-:S04]  /*0540*/  UISETP.NE.AND UP0, UPT, UR11, 0x2, UPT ;  /* 0x000000020b00788c */ /* 0x000fc8000bf05270 */
[----:B------:R-:W-:Y:S01]  /*0550*/  USEL UR4, URZ, 0x1, UP0 ;  /* 0x00000001ff047887 */ /* 0x000fe20008000000 */
[----:B-1----:R-:W-:-:S13]  /*0560*/  ISETP.NE.AND P0, PT, R3, RZ, PT ;  /* 0x000000ff0300720c */ /* 0x002fda0003f05270 */
[----:B------:R-:W-:Y:S05]  /*0570*/  @P0 BRA `(.L_x_9) ;  /* 0x0000000000680947 */ /* 0x000fea0003800000 */
[----:B------:R-:W1:Y:S01]  /*0580*/  S2UR UR7, SR_CgaCtaId ;  /* 0x00000000000779c3 */ /* 0x000e620000008800 */
[----:B------:R-:W-:Y:S01]  /*0590*/  UMOV UR8, 0x400 ;  /* 0x0000040000087882 */ /* 0x000fe20000000000 */
[----:B------:R-:W-:Y:S01]  /*05a0*/  UMOV UR6, 0x1 ;  /* 0x0000000100067882 */ /* 0x000fe20000000000 */
[----:B------:R-:W-:Y:S01]  /*05b0*/  UMOV UR5, 0x7 ;  /* 0x0000000700057882 */ /* 0x000fe20000000000 */
[----:B------:R-:W-:Y:S01]  /*05c0*/  ELECT P0, URZ, PT ;  /* 0x0000000000ff782f */ /* 0x000fe20003800000 */
[----:B------:R-:W-:-:S04]  /*05d0*/  UIADD3 UR12, UPT, UPT, -UR5, 0x100000, URZ ;  /* 0x00100000050c7890 */ /* 0x000fc8000fffe1ff */
[----:B------:R-:W-:Y:S02]  /*05e0*/  USHF.L.U32 UR13, UR12, 0xb, URZ ;  /* 0x0000000b0c0d7899 */ /* 0x000fe400080006ff */
[----:B------:R-:W-:Y:S02]  /*05f0*/  USHF.L.U32 UR12, UR12, 0x1, URZ ;  /* 0x000000010c0c7899 */ /* 0x000fe400080006ff */
[----:B-1----:R-:W-:Y:S02]  /*0600*/  ULEA UR7, UR7, UR8, 0x18 ;  /* 0x0000000807077291 */ /* 0x002fe4000f8ec0ff */
[----:B------:R-:W-:-:S04]  /*0610*/  UIADD3 UR8, UPT, UPT, -UR6, 0x100000, URZ ;  /* 0x0010000006087890 */ /* 0x000fc8000fffe1ff */
[----:B------:R-:W-:Y:S02]  /*0620*/  USHF.L.U32 UR9, UR8, 0xb, URZ ;  /* 0x0000000b08097899 */ /* 0x000fe400080006ff */
[----:B------:R-:W-:Y:S01]  /*0630*/  USHF.L.U32 UR8, UR8, 0x1, URZ ;  /* 0x0000000108087899 */ /* 0x000fe200080006ff */
[----:B------:R-:W1:Y:S11]  /*0640*/  FENCE.VIEW.ASYNC.S ;  /* 0x00000000000073c6 */ /* 0x000e760000000000 */
[----:B-1----:R1:W2:Y:S01]  /*0650*/  SYNCS.EXCH.64 URZ, [UR7], UR8 ;  /* 0x0000000807ff75b2 */ /* 0x0022a20008000100 */
[----:B------:R1:W3:Y:S01]  /*0660*/  SYNCS.EXCH.64 URZ, [UR7+0x30], UR12 ;  /* 0x0000300c07ff75b2 */ /* 0x0002e20008000100 */
[----:B------:R1:W4:Y:S01]  /*0670*/  SYNCS.EXCH.64 URZ, [UR7+0x8], UR8 ;  /* 0x0000080807ff75b2 */ /* 0x0003220008000100 */
[----:B------:R1:W1:Y:S01]  /*0680*/  SYNCS.EXCH.64 URZ, [UR7+0x38], UR12 ;  /* 0x0000380c07ff75b2 */ /* 0x0002620008000100 */
        /* <DEDUP_REMOVED lines=8> */
[----:B------:R-:W-:Y:S01]  /*0710*/  NOP ;  /* 0x0000000000007918 */ /* 0x000fe20000000000 */
.L_x_9:
[----:B------:R-:W2:Y:S01]  /*0720*/  SHFL.IDX PT, R3, R103, RZ, 0x1f ;  /* 0x00001fff67037589 */ /* 0x000ea200000e0000 */
[----:B------:R-:W-:Y:S01]  /*0730*/  NOP ;  /* 0x0000000000007918 */ /* 0x000fe20000000000 */
[----:B--2---:R-:W-:-:S13]  /*0740*/  ISETP.NE.AND P0, PT, R3, 0x1, PT ;  /* 0x000000010300780c */ /* 0x004fda0003f05270 */
[----:B------:R-:W-:Y:S05]  /*0750*/  @P0 BRA `(.L_x_10) ;  /* 0x0000000000580947 */ /* 0x000fea0003800000 */
[----:B-1----:R-:W1:Y:S01]  /*0760*/  S2UR UR7, SR_CgaCtaId ;  /* 0x00000000000779c3 */ /* 0x002e620000008800 */
        /* <DEDUP_REMOVED lines=12> */
[----:B-1----:R2:W1:Y:S01]  /*0830*/  SYNCS.EXCH.64 URZ, [UR7+0x60], UR8 ;  /* 0x0000600807ff75b2 */ /* 0x0024620008000100 */
[----:B------:R2:W1:Y:S01]  /*0840*/  SYNCS.EXCH.64 URZ, [UR7+0x80], UR12 ;  /* 0x0000800c07ff75b2 */ /* 0x0004620008000100 */
[----:B------:R2:W1:Y:S01]  /*0850*/  SYNCS.EXCH.64 URZ, [UR7+0x68], UR8 ;  /* 0x0000680807ff75b2 */ /* 0x0004620008000100 */
[----:B------:R2:W1:Y:S01]  /*0860*/  SYNCS.EXCH.64 URZ, [UR7+0x88], UR12 ;  /* 0x0000880c07ff75b2 */ /* 0x0004620008000100 */
[----:B------:R2:W1:Y:S01]  /*0870*/  SYNCS.EXCH.64 URZ, [UR7+0x70], UR8 ;  /* 0x0000700807ff75b2 */ /* 0x0004620008000100 */
[----:B------:R2:W1:Y:S01]  /*0880*/  SYNCS.EXCH.64 URZ, [UR7+0x90], UR12 ;  /* 0x0000900c07ff75b2 */ /* 0x0004620008000100 */
[----:B------:R2:W1:Y:S01]  /*0890*/  SYNCS.EXCH.64 URZ, [UR7+0x78], UR8 ;  /* 0x0000780807ff75b2 */ /* 0x0004620008000100 */
[----:B------:R2:W1:Y:S02]  /*08a0*/  SYNCS.EXCH.64 URZ, [UR7+0x98], UR12 ;  /* 0x0000980c07ff75b2 */ /* 0x0004640008000100 */
[----:B--2---:R-:W-:Y:S01]  /*08b0*/  NOP ;  /* 0x0000000000007918 */ /* 0x004fe20000000000 */
.L_x_10:
[----:B------:R-:W2:Y:S01]  /*08c0*/  SHFL.IDX PT, R3, R103, RZ, 0x1f ;  /* 0x00001fff67037589 */ /* 0x000ea200000e0000 */
[----:B------:R-:W-:Y:S01]  /*08d0*/  NOP ;  /* 0x0000000000007918 */ /* 0x000fe20000000000 */
[----:B--2---:R-:W-:-:S13]  /*08e0*/  ISETP.NE.AND P0, PT, R3, 0x3, PT ;  /* 0x000000030300780c */ /* 0x004fda0003f05270 */
[----:B------:R-:W-:Y:S05]  /*08f0*/  @P0 BRA `(.L_x_11) ;  /* 0x0000000000300947 */ /* 0x000fea0003800000 */
[----:B------:R-:W2:Y:S01]  /*0900*/  S2UR UR6, SR_CgaCtaId ;  /* 0x00000000000679c3 */ /* 0x000ea20000008800 */
[----:B-1----:R-:W-:Y:S01]  /*0910*/  UMOV UR7, 0x400 ;  /* 0x0000040000077882 */ /* 0x002fe20000000000 */
[----:B------:R-:W-:Y:S01]  /*0920*/  UMOV UR5, 0x20 ;  /* 0x0000002000057882 */ /* 0x000fe20000000000 */
[----:B------:R-:W-:Y:S01]  /*0930*/  ELECT P0, URZ, PT ;  /* 0x0000000000ff782f */ /* 0x000fe20003800000 */
[----:B------:R-:W-:-:S04]  /*0940*/  UIADD3 UR8, UPT, UPT, -UR5, 0x100000, URZ ;  /* 0x0010000005087890 */ /* 0x000fc8000fffe1ff */
[----:B------:R-:W-:Y:S02]  /*0950*/  USHF.L.U32 UR9, UR8, 0xb, URZ ;  /* 0x0000000b08097899 */ /* 0x000fe400080006ff */
[----:B------:R-:W-:Y:S02]  /*0960*/  USHF.L.U32 UR8, UR8, 0x1, URZ ;  /* 0x0000000108087899 */ /* 0x000fe400080006ff */
[----:B--2---:R-:W-:Y:S01]  /*0970*/  ULEA UR6, UR6, UR7, 0x18 ;  /* 0x0000000706067291 */ /* 0x004fe2000f8ec0ff */
[----:B------:R-:W1:Y:S11]  /*0980*/  FENCE.VIEW.ASYNC.S ;  /* 0x00000000000073c6 */ /* 0x000e760000000000 */
[----:B-1----:R2:W1:Y:S01]  /*0990*/  SYNCS.EXCH.64 URZ, [UR6+0xa0], UR8 ;  /* 0x0000a00806ff75b2 */ /* 0x0024620008000100 */
[----:B------:R2:W1:Y:S02]  /*09a0*/  SYNCS.EXCH.64 URZ, [UR6+0xa8], UR8 ;  /* 0x0000a80806ff75b2 */ /* 0x0004640008000100 */
[----:B--2---:R-:W-:Y:S01]  /*09b0*/  NOP ;  /* 0x0000000000007918 */ /* 0x004fe20000000000 */
.L_x_11:
[----:B------:R-:W2:Y:S01]  /*09c0*/  SHFL.IDX PT, R3, R103, RZ, 0x1f ;  /* 0x00001fff67037589 */ /* 0x000ea200000e0000 */
[----:B------:R-:W-:Y:S01]  /*09d0*/  NOP ;  /* 0x0000000000007918 */ /* 0x000fe20000000000 */
[----:B--2---:R-:W-:-:S13]  /*09e0*/  ISETP.NE.AND P0, PT, R3, 0x4, PT ;  /* 0x000000040300780c */ /* 0x004fda0003f05270 */
[----:B------:R-:W-:Y:S05]  /*09f0*/  @P0 BRA `(.L_x_12) ;  /* 0x00000000004c0947 */ /* 0x000fea0003800000 */
[----:B------:R-:W2:Y:S01]  /*0a00*/  S2UR UR6, SR_CgaCtaId ;  /* 0x00000000000679c3 */ /* 0x000ea20000008800 */
[----:B-1----:R-:W-:Y:S01]  /*0a10*/  UMOV UR8, 0xe20 ;  /* 0x00000e2000087882 */ /* 0x002fe20000000000 */
[----:B------:R-:W-:Y:S01]  /*0a20*/  UMOV UR7, 0x400 ;  /* 0x0000040000077882 */ /* 0x000fe20000000000 */
[----:B------:R-:W-:Y:S01]  /*0a30*/  USEL UR8, UR8, 0xc20, UP6 ;  /* 0x00000c2008087887 */ /* 0x000fe2000b000000 */
[----:B------:R-:W-:Y:S01]  /*0a40*/  UMOV UR5, 0x1 ;  /* 0x0000000100057882 */ /* 0x000fe20000000000 */
[----:B------:R-:W-:Y:S01]  /*0a50*/  ELECT P0, URZ, PT ;  /* 0x0000000000ff782f */ /* 0x000fe20003800000 */
[----:B------:R-:W-:-:S04]  /*0a60*/  UIADD3 UR12, UPT, UPT, -UR5, 0x100000, URZ ;  /* 0x00100000050c7890 */ /* 0x000fc8000fffe1ff */
[----:B------:R-:W-:Y:S02]  /*0a70*/  USHF.L.U32 UR13, UR12, 0xb, URZ ;  /* 0x0000000b0c0d7899 */ /* 0x000fe400080006ff */
[----:B------:R-:W-:Y:S02]  /*0a80*/  USHF.L.U32 UR12, UR12, 0x1, URZ ;  /* 0x000000010c0c7899 */ /* 0x000fe400080006ff */
[----:B------:R-:W-:-:S04]  /*0a90*/  UIADD3 UR8, UPT, UPT, -UR8, 0x100000, URZ ;  /* 0x0010000008087890 */ /* 0x000fc8000fffe1ff */
[----:B------:R-:W-:Y:S02]  /*0aa0*/  USHF.L.U32 UR9, UR8, 0xb, URZ ;  /* 0x0000000b08097899 */ /* 0x000fe400080006ff */
[----:B------:R-:W-:Y:S02]  /*0ab0*/  USHF.L.U32 UR8, UR8, 0x1, URZ ;  /* 0x0000000108087899 */ /* 0x000fe400080006ff */
[----:B--2---:R-:W-:Y:S01]  /*0ac0*/  ULEA UR6, UR6, UR7, 0x18 ;  /* 0x0000000706067291 */ /* 0x004fe2000f8ec0ff */
[----:B------:R-:W1:Y:S11]  /*0ad0*/  FENCE.VIEW.ASYNC.S ;  /* 0x00000000000073c6 */ /* 0x000e760000000000 */
[----:B-1----:R2:W1:Y:S01]  /*0ae0*/  SYNCS.EXCH.64 URZ, [UR6+0xb0], UR12 ;  /* 0x0000b00c06ff75b2 */ /* 0x0024620008000100 */
[----:B------:R2:W1:Y:S01]  /*0af0*/  SYNCS.EXCH.64 URZ, [UR6+0xc0], UR8 ;  /* 0x0000c00806ff75b2 */ /* 0x0004620008000100 */
[----:B------:R2:W1:Y:S01]  /*0b00*/  SYNCS.EXCH.64 URZ, [UR6+0xb8], UR12 ;  /* 0x0000b80c06ff75b2 */ /* 0x0004620008000100 */
[----:B------:R2:W1:Y:S02]  /*0b10*/  SYNCS.EXCH.64 URZ, [UR6+0xc8], UR8 ;  /* 0x0000c80806ff75b2 */ /* 0x0004640008000100 */
[----:B--2---:R-:W-:Y:S01]  /*0b20*/  NOP ;  /* 0x0000000000007918 */ /* 0x004fe20000000000 */
.L_x_12:
        /* <DEDUP_REMOVED lines=20> */
[----:B------:R2:W1:Y:S02]  /*0c70*/  SYNCS.EXCH.64 URZ, [UR7+0xe8], UR12 ;  /* 0x0000e80c07ff75b2 */ /* 0x0004640008000100 */
[----:B--2---:R-:W-:Y:S01]  /*0c80*/  NOP ;  /* 0x0000000000007918 */ /* 0x004fe20000000000 */
.L_x_13:
[----:B------:R-:W2:Y:S01]  /*0c90*/  SHFL.IDX PT, R3, R103, RZ, 0x1f ;  /* 0x00001fff67037589 */ /* 0x000ea200000e0000 */
[----:B------:R-:W1:Y:S01]  /*0ca0*/  S2UR UR37, SR_CgaCtaId ;  /* 0x00000000002579c3 */ /* 0x000e620000008800 */
[----:B------:R-:W-:Y:S01]  /*0cb0*/  NOP ;  /* 0x0000000000007918 */ /* 0x000fe20000000000 */
[----:B--2---:R-:W-:-:S13]  /*0cc0*/  ISETP.NE.AND P0, PT, R3, 0x3, PT ;  /* 0x000000030300780c */ /* 0x004fda0003f05270 */
[----:B-1----:R-:W-:Y:S05]  /*0cd0*/  @P0 BRA `(.L_x_14) ;  /* 0x0000000000340947 */ /* 0x002fea0003800000 */
[----:B------:R-:W-:Y:S01]  /*0ce0*/  UMOV UR6, 0x400 ;  /* 0x0000040000067882 */ /* 0x000fe20000000000 */
[----:B------:R-:W-:Y:S01]  /*0cf0*/  UMOV UR5, 0x20 ;  /* 0x0000002000057882 */ /* 0x000fe20000000000 */
[----:B------:R-:W-:Y:S02]  /*0d00*/  ULEA UR6, UR37, UR6, 0x18 ;  /* 0x0000000625067291 */ /* 0x000fe4000f8ec0ff */
[----:B------:R-:W-:-:S04]  /*0d10*/  UIADD3 UR8, UPT, UPT, -UR5, 0x100000, URZ ;  /* 0x0010000005087890 */ /* 0x000fc8000fffe1ff */
[----:B------:R-:W-:Y:S02]  /*0d20*/  USHF.L.U32 UR9, UR8, 0xb, URZ ;  /* 0x0000000b08097899 */ /* 0x000fe400080006ff */
[----:B------:R-:W-:Y:S01]  /*0d30*/  USHF.L.U32 UR8, UR8, 0x1, URZ ;  /* 0x0000000108087899 */ /* 0x000fe200080006ff */
[----:B------:R-:W-:Y:S01]  /*0d40*/  ELECT P0, URZ, PT ;  /* 0x0000000000ff782f */ /* 0x000fe20003800000 */
[----:B------:R-:W1:Y:S10]  /*0d50*/  FENCE.VIEW.ASYNC.S ;  /* 0x00000000000073c6 */ /* 0x000e740000000000 */
[----:B-1----:R1:W2:Y:S01]  /*0d60*/  SYNCS.EXCH.64 URZ, [UR6+0xf0], UR8 ;  /* 0x0000f00806ff75b2 */ /* 0x0022a20008000100 */
[----:B------:R1:W1:Y:S01]  /*0d70*/  SYNCS.EXCH.64 URZ, [UR6+0x100], UR8 ;  /* 0x0001000806ff75b2 */ /* 0x0002620008000100 */
[----:B------:R1:W1:Y:S01]  /*0d80*/  SYNCS.EXCH.64 URZ, [UR6+0xf8], UR8 ;  /* 0x0000f80806ff75b2 */ /* 0x0002620008000100 */
[----:B------:R1:W1:Y:S01]  /*0d90*/  SYNCS.EXCH.64 URZ, [UR6+0x108], UR8 ;  /* 0x0001080806ff75b2 */ /* 0x0002620008000100 */
[----:B------:R-:W-:Y:S01]  /*0da0*/  NOP ;  /* 0x0000000000007918 */ /* 0x000fe20000000000 */
.L_x_14:
[----:B------:R-:W3:Y:S01]  /*0db0*/  LDCU UR5, c[0x0][0x36c] ;  /* 0x00006d80ff0577ac */ /* 0x000ee20008000800 */
[----:B------:R-:W-:Y:S01]  /*0dc0*/  ISETP.NE.OR P5, PT, R2, 0x2, !P5 ;  /* 0x000000020200780c */ /* 0x000fe20006fa5670 */
[----:B------:R-:W-:Y:S01]  /*0dd0*/  NOP ;  /* 0x0000000000007918 */ /* 0x000fe20000000000 */
[----:B------:R-:W-:Y:S01]  /*0de0*/  LOP3.LUT R2, R0, 0x1f, RZ, 0xc0, !PT ;  /* 0x0000001f00027812 */ /* 0x000fe200078ec0ff */
[----:B------:R-:W-:Y:S02]  /*0df0*/  UISETP.NE.AND UP5, UPT, UR11, URZ, UPT ;  /* 0x000000ff0b00728c */ /* 0x000fe4000bfa5270 */
[----:B---3--:R-:W-:-:S09]  /*0e00*/  UISETP.EQ.U32.AND UP0, UPT, UR5, 0x1, UPT ;  /* 0x000000010500788c */ /* 0x008fd2000bf02070 */
[----:B------:R-:W-:Y:S05]  /*0e10*/  BRA.U !UP0, `(.L_x_15) ;  /* 0x0000000108087547 */ /* 0x000fea000b800000 */
[----:B-12-4-:R-:W-:Y:S01]  /*0e20*/  UCGABAR_ARV ;  /* 0x00000000000079c7 */ /* 0x016fe20008000000 */
[----:B------:R-:W-:Y:S05]  /*0e30*/  BRA `(.L_x_16) ;  /* 0x0000000000047947 */ /* 0x000fea0003800000 */
.L_x_15:
[----:B-12-4-:R-:W-:Y:S01]  /*0e40*/  NOP ;  /* 0x0000000000007918 */ /* 0x016fe20000000000 */
.L_x_16:
[----:B------:R-:W1:Y:S01]  /*0e50*/  S2UR UR20, SR_CTAID.X ;  /* 0x00000000001479c3 */ /* 0x000e620000002500 */
[----:B------:R-:W-:-:S05]  /*0e60*/  CS2R.32 R43, SR_CgaSize ;  /* 0x00000000002b7805 */ /* 0x000fca0000008a00 */
[----:B------:R-:W-:-:S05]  /*0e70*/  IMAD R43, R43, -0xa0, RZ ;  /* 0xffffff602b2b7824 */ /* 0x000fca00078e02ff */
[----:B------:R-:W-:-:S14]  /*0e80*/  R2UR UR8, R43 ;  /* 0x000000002b0872ca */ /* 0x000fdc00000e0000 */
[----:B------:R-:W2:Y:S01]  /*0e90*/  LDCU UR8, c[0x0][UR8+0x2b0] ;  /* 0x00005600080877ac */ /* 0x000ea20008000800 */
[----:B------:R-:W-:-:S05]  /*0ea0*/  CS2R.32 R43, SR_CgaSize ;  /* 0x00000000002b7805 */ /* 0x000fca0000008a00 */
[----:B------:R-:W-:-:S05]  /*0eb0*/  IMAD R43, R43, -0xa0, RZ ;  /* 0xffffff602b2b7824 */ /* 0x000fca00078e02ff */
[----:B------:R-:W-:-:S14]  /*0ec0*/  R2UR UR7, R43 ;  /* 0x000000002b0772ca */ /* 0x000fdc00000e0000 */
[----:B------:R-:W3:Y:S01]  /*0ed0*/  LDCU UR7, c[0x0][UR7+0x2b4] ;  /* 0x00005680070777ac */ /* 0x000ee20008000800 */
[----:B------:R-:W4:Y:S01]  /*0ee0*/  S2UR UR12, SR_CTAID.Y ;  /* 0x00000000000c79c3 */ /* 0x000f220000002600 */
[----:B------:R-:W-:-:S05]  /*0ef0*/  CS2R.32 R43, SR_CgaSize ;  /* 0x00000000002b7805 */ /* 0x000fca0000008a00 */
[----:B------:R-:W-:-:S05]  /*0f00*/  IMAD R43, R43, -0xa0, RZ ;  /* 0xffffff602b2b7824 */ /* 0x000fca00078e02ff */
[----:B------:R-:W-:-:S14]  /*0f10*/  R2UR UR39, R43 ;  /* 0x000000002b2772ca */ /* 0x000fdc00000e0000 */
[----:B------:R-:W3:Y:S01]  /*0f20*/  LDCU UR39, c[0x0][UR39+0x2a0] ;  /* 0x00005400272777ac */ /* 0x000ee20008000800 */
[----:B------:R-:W-:-:S05]  /*0f30*/  CS2R.32 R43, SR_CgaSize ;  /* 0x00000000002b7805 */ /* 0x000fca0000008a00 */
[----:B------:R-:W-:-:S05]  /*0f40*/  IMAD R43, R43, -0xa0, RZ ;  /* 0xffffff602b2b7824 */ /* 0x000fca00078e02ff */
[----:B------:R-:W-:-:S14]  /*0f50*/  R2UR UR38, R43 ;  /* 0x000000002b2672ca */ /* 0x000fdc00000e0000 */
[----:B------:R-:W3:Y:S01]  /*0f60*/  LDCU UR38, c[0x0][UR38+0x2a4] ;  /* 0x00005480262677ac */ /* 0x000ee20008000800 */
[----:B------:R-:W3:Y:S01]  /*0f70*/  LDC R43, c[0x0][0xf24] ;  /* 0x0003c900ff2b7b82 */ /* 0x000ee20000000800 */
[----:B------:R-:W3:Y:S01]  /*0f80*/  LDCU UR16, c[0x0][0xf24] ;  /* 0x0001e480ff1077ac */ /* 0x000ee20008000800 */
[----:B------:R-:W-:Y:S02]  /*0f90*/  ULOP3.LUT UR31, UR37, 0x3, URZ, 0xc0, !UPT ;  /* 0x00000003251f7892 */ /* 0x000fe4000f8ec0ff */
[----:B------:R-:W-:Y:S01]  /*0fa0*/  ULOP3.LUT UR17, UR37, 0xc, URZ, 0xc0, !UPT ;  /* 0x0000000c25117892 */ /* 0x000fe2000f8ec0ff */
[----:B-1----:R-:W-:-:S03]  /*0fb0*/  I2FP.F32.U32 R4, UR20 ;  /* 0x0000001400047c45 */ /* 0x002fc60008201000 */
[----:B------:R-:W1:Y:S01]  /*0fc0*/  S2UR UR36, SR_CTAID.Z ;  /* 0x00000000002479c3 */ /* 0x000e620000002700 */
[----:B------:R-:W-:Y:S02]  /*0fd0*/  UISETP.GT.U32.AND UP3, UPT, UR31, 0xffff, UPT ;  /* 0x0000ffff1f00788c */ /* 0x000fe4000bf64070 */
[----:B------:R-:W-:Y:S01]  /*0fe0*/  UISETP.GT.U32.AND UP2, UPT, UR17, 0xffff, UPT ;  /* 0x0000ffff1100788c */ /* 0x000fe2000bf44070 */
[----:B--2---:R-:W-:Y:S01]  /*0ff0*/  FMUL R4, R4, UR8 ;  /* 0x0000000804047c20 */ /* 0x004fe20008400000 */
[----:B------:R-:W-:Y:S01]  /*1000*/  USHF.R.U32.HI UR30, URZ, 0x2, UR37 ;  /* 0x00000002ff1e7899 */ /* 0x000fe20008011625 */
[----:B----4-:R-:W-:Y:S01]  /*1010*/  I2FP.F32.U32 R3, UR12 ;  /* 0x0000000c00037c45 */ /* 0x010fe20008201000 */
[----:B------:R-:W-:-:S03]  /*1020*/  USHF.L.U32 UR14, UR37, 0x8, URZ ;  /* 0x00000008250e7899 */ /* 0x000fc600080006ff */
[----:B------:R-:W2:Y:S01]  /*1030*/  F2I.U32.TRUNC.NTZ R4, R4 ;  /* 0x0000000400047305 */ /* 0x000ea2000020f000 */
[----:B------:R-:W-:Y:S01]  /*1040*/  USEL UR19, UR31, 0xffff, !UP3 ;  /* 0x0000ffff1f137887 */ /* 0x000fe2000d800000 */
[----:B---3--:R-:W-:Y:S01]  /*1050*/  FMUL R3, R3, UR7 ;  /* 0x0000000703037c20 */ /* 0x008fe20008400000 */
[----:B------:R-:W-:Y:S02]  /*1060*/  USEL UR17, UR17, 0xffff, !UP2 ;  /* 0x0000ffff11117887 */ /* 0x000fe4000d000000 */
[----:B------:R-:W-:Y:S02]  /*1070*/  USHF.L.U32 UR29, UR37, 0xa, URZ ;  /* 0x0000000a251d7899 */ /* 0x000fe400080006ff */
[----:B------:R-:W-:Y:S01]  /*1080*/  USHF.L.U32 UR23, UR37, 0xc, URZ ;  /* 0x0000000c25177899 */ /* 0x000fe200080006ff */
[----:B------:R-:W3:Y:S01]  /*1090*/  F2I.U32.TRUNC.NTZ R3, R3 ;  /* 0x0000000300037305 */ /* 0x000ee2000020f000 */
[----:B------:R-:W-:Y:S02]  /*10a0*/  USHF.L.U32 UR22, UR37, 0x6, URZ ;  /* 0x0000000625167899 */ /* 0x000fe400080006ff */
[----:B------:R-:W-:-:S02]  /*10b0*/  USHF.L.U32 UR18, UR37, 0x5, URZ ;  /* 0x0000000525127899 */ /* 0x000fc400080006ff */
[----:B------:R-:W-:Y:S01]  /*10c0*/  USHF.L.U32 UR10, UR37, 0x7, URZ ;  /* 0x00000007250a7899 */ /* 0x000fe200080006ff */
[----:B--2---:R-:W-:Y:S01]  /*10d0*/  R2UR UR8, R4 ;  /* 0x00000000040872ca */ /* 0x004fe200000e0000 */
[----:B------:R-:W-:Y:S02]  /*10e0*/  ULOP3.LUT UR30, UR30, 0x3, URZ, 0xc0, !UPT ;  /* 0x000000031e1e7892 */ /* 0x000fe4000f8ec0ff */
[----:B------:R-:W-:Y:S02]  /*10f0*/  ULOP3.LUT UR14, UR14, 0x300, URZ, 0xc0, !UPT ;  /* 0x000003000e0e7892 */ /* 0x000fe4000f8ec0ff */
[----:B------:R-:W-:Y:S02]  /*1100*/  ULOP3.LUT UR19, UR19, 0xffff, URZ, 0xc0, !UPT ;  /* 0x0000ffff13137892 */ /* 0x000fe4000f8ec0ff */
[----:B------:R-:W-:Y:S01]  /*1110*/  ULOP3.LUT UR17, UR17, 0xffff, URZ, 0xc0, !UPT ;  /* 0x0000ffff11117892 */ /* 0x000fe2000f8ec0ff */
[----:B---3--:R-:W-:Y:S01]  /*1120*/  R2UR UR9, R3 ;  /* 0x00000000030972ca */ /* 0x008fe200000e0000 */
[----:B------:R-:W-:Y:S01]  /*1130*/  UMOV UR6, 0x1111 ;  /* 0x0000111100067882 */ /* 0x000fe20000000000 */
[----:B------:R-:W-:Y:S01]  /*1140*/  PRMT R3, RZ, 0x7610, R3 ;  /* 0x00007610ff037816 */ /* 0x000fe20000000003 */
[----:B------:R-:W-:Y:S01]  /*1150*/  UMOV UR5, 0xf ;  /* 0x0000000f00057882 */ /* 0x000fe20000000000 */
[----:B------:R-:W2:Y:S01]  /*1160*/  LDCU UR13, c[0x0][0xf30] ;  /* 0x0001e600ff0d77ac */ /* 0x000ea20008000800 */
[----:B------:R-:W-:-:S02]  /*1170*/  UIADD3 UR8, UPT, UPT, -UR8, URZ, URZ ;  /* 0x000000ff08087290 */ /* 0x000fc4000fffe1ff */
[----:B------:R-:W-:Y:S02]  /*1180*/  UISETP.NE.AND UP1, UPT, UR11, 0x2, UPT ;  /* 0x000000020b00788c */ /* 0x000fe4000bf25270 */
[----:B------:R-:W-:-:S04]  /*1190*/  ULOP3.LUT UR29, UR29, 0x3000, URZ, 0xc0, !UPT ;  /* 0x000030001d1d7892 */ /* 0x000fc8000f8ec0ff */
[----:B------:R-:W-:Y:S02]  /*11a0*/  UIADD3 UR9, UPT, UPT, -UR9, URZ, URZ ;  /* 0x000000ff09097290 */ /* 0x000fe4000fffe1ff */
[----:B------:R-:W-:Y:S02]  /*11b0*/  ULOP3.LUT UR23, UR23, 0x3000, URZ, 0xc0, !UPT ;  /* 0x0000300017177892 */ /* 0x000fe4000f8ec0ff */
[----:B------:R-:W-:Y:S02]  /*11c0*/  ULOP3.LUT UR22, UR22, 0x300, URZ, 0xc0, !UPT ;  /* 0x0000030016167892 */ /* 0x000fe4000f8ec0ff */
[----:B------:R-:W-:Y:S02]  /*11d0*/  UISETP.GE.AND UP4, UPT, UR16, 0x1, UPT ;  /* 0x000000011000788c */ /* 0x000fe4000bf86270 */
[----:B------:R-:W-:Y:S02]  /*11e0*/  ULOP3.LUT UR18, UR18, 0x80, URZ, 0xc0, !UPT ;  /* 0x0000008012127892 */ /* 0x000fe4000f8ec0ff */
[----:B------:R-:W-:-:S02]  /*11f0*/  ULOP3.LUT UR10, UR10, 0x80, URZ, 0xc0, !UPT ;  /* 0x000000800a0a7892 */ /* 0x000fc4000f8ec0ff */
[----:B------:R-:W-:Y:S02]  /*1200*/  USHF.R.U32.HI UR15, URZ, 0x1, UR30 ;  /* 0x00000001ff0f7899 */ /* 0x000fe4000801161e */
[----:B------:R-:W-:Y:S02]  /*1210*/  USHF.R.U32.HI UR7, URZ, 0x9, UR14 ;  /* 0x00000009ff077899 */ /* 0x000fe4000801160e */
[----:B------:R-:W-:Y:S02]  /*1220*/  USHF.L.U32 UR6, UR6, UR19, URZ ;  /* 0x0000001306067299 */ /* 0x000fe400080006ff */
[----:B------:R-:W-:Y:S02]  /*1230*/  USHF.L.U32 UR5, UR5, UR17, URZ ;  /* 0x0000001105057299 */ /* 0x000fe400080006ff */
[----:B------:R-:W-:Y:S02]  /*1240*/  UIMAD UR39, UR39, UR8, UR20 ;  /* 0x00000008272772a4 */ /* 0x000fe4000f8e0214 */
[----:B------:R-:W-:Y:S01]  /*1250*/  UIMAD UR38, UR38, UR9, UR12 ;  /* 0x00000009262672a4 */ /* 0x000fe2000f8e020c */
[----:B-12---:R-:W-:Y:S11]  /*1260*/  BRA.U UP5, `(.L_x_17) ;  /* 0x0000000105c47547 */ /* 0x006ff6000b800000 */
[----:B------:R-:W-:-:S04]  /*1270*/  UISETP.NE.AND UP3, UPT, UR38, URZ, UPT ;  /* 0x000000ff2600728c */ /* 0x000fc8000bf65270 */
[----:B------:R-:W-:Y:S02]  /*1280*/  UISETP.NE.AND UP2, UPT, UR39, URZ, UP3 ;  /* 0x000000ff2700728c */ /* 0x000fe40009f45270 */
[----:B------:R-:W-:Y:S02]  /*1290*/  USEL UR33, URZ, 0x2, UP3 ;  /* 0x00000002ff217887 */ /* 0x000fe40009800000 */
[----:B------:R-:W-:Y:S02]  /*12a0*/  USEL UR41, URZ, 0x1, UP2 ;  /* 0x00000001ff297887 */ /* 0x000fe40009000000 */
[----:B------:R-:W-:Y:S02]  /*12b0*/  UISETP.NE.AND UP2, UPT, UR38, 0x1, UPT ;  /* 0x000000012600788c */ /* 0x000fe4000bf45270 */
[----:B------:R-:W-:Y:S02]  /*12c0*/  USEL UR26, URZ, 0x4, UP3 ;  /* 0x00000004ff1a7887 */ /* 0x000fe40009800000 */
[----:B------:R-:W-:-:S02]  /*12d0*/  USEL UR19, URZ, 0x8, UP3 ;  /* 0x00000008ff137887 */ /* 0x000fc40009800000 */
[----:B------:R-:W-:Y:S02]  /*12e0*/  UISETP.NE.AND UP3, UPT, UR38, 0x2, UPT ;  /* 0x000000022600788c */ /* 0x000fe4000bf65270 */
[----:B------:R-:W-:Y:S02]  /*12f0*/  USEL UR40, URZ, 0x10, UP2 ;  /* 0x00000010ff287887 */ /* 0x000fe40009000000 */
[----:B------:R-:W-:Y:S02]  /*1300*/  USEL UR32, URZ, 0x20, UP2 ;  /* 0x00000020ff207887 */ /* 0x000fe40009000000 */
[----:B------:R-:W-:Y:S02]  /*1310*/  USEL UR25, URZ, 0x40, UP2 ;  /* 0x00000040ff197887 */ /* 0x000fe40009000000 */
[----:B------:R-:W-:Y:S02]  /*1320*/  USEL UR17, URZ, 0x80, UP2 ;  /* 0x00000080ff117887 */ /* 0x000fe40009000000 */
[----:B------:R-:W-:-:S02]  /*1330*/  UISETP.NE.AND UP2, UPT, UR38, 0x3, UPT ;  /* 0x000000032600788c */ /* 0x000fc4000bf45270 */
[----:B------:R-:W-:Y:S02]  /*1340*/  USEL UR35, URZ, 0x100, UP3 ;  /* 0x00000100ff237887 */ /* 0x000fe40009800000 */
[----:B------:R-:W-:Y:S02]  /*1350*/  USEL UR28, URZ, 0x200, UP3 ;  /* 0x00000200ff1c7887 */ /* 0x000fe40009800000 */
[----:B------:R-:W-:Y:S02]  /*1360*/  USEL UR24, URZ, 0x400, UP3 ;  /* 0x00000400ff187887 */ /* 0x000fe40009800000 */
[----:B------:R-:W-:Y:S02]  /*1370*/  USEL UR9, URZ, 0x800, UP3 ;  /* 0x00000800ff097887 */ /* 0x000fe40009800000 */
[----:B------:R-:W-:Y:S02]  /*1380*/  UISETP.NE.AND UP3, UPT, UR39, URZ, UPT ;  /* 0x000000ff2700728c */ /* 0x000fe4000bf65270 */
[----:B------:R-:W-:-:S02]  /*1390*/  USEL UR34, URZ, 0x1000, UP2 ;  /* 0x00001000ff227887 */ /* 0x000fc40009000000 */
[----:B------:R-:W-:Y:S02]  /*13a0*/  USEL UR27, URZ, 0x2000, UP2 ;  /* 0x00002000ff1b7887 */ /* 0x000fe40009000000 */
[----:B------:R-:W-:Y:S02]  /*13b0*/  USEL UR21, URZ, 0x4000, UP2 ;  /* 0x00004000ff157887 */ /* 0x000fe40009000000 */
[----:B------:R-:W-:Y:S02]  /*13c0*/  USEL UR8, URZ, 0x8000, UP2 ;  /* 0x00008000ff087887 */ /* 0x000fe40009000000 */
[----:B------:R-:W-:Y:S02]  /*13d0*/  UISETP.NE.AND UP2, UPT, UR39, 0x1, UPT ;  /* 0x000000012700788c */ /* 0x000fe4000bf45270 */
[----:B------:R-:W-:Y:S02]  /*13e0*/  USEL UR40, UR40, 0x10, UP3 ;  /* 0x0000001028287887 */ /* 0x000fe40009800000 */
[----:B------:R-:W-:-:S02]  /*13f0*/  USEL UR35, UR35, 0x100, UP3 ;  /* 0x0000010023237887 */ /* 0x000fc40009800000 */
[----:B------:R-:W-:Y:S02]  /*1400*/  USEL UR34, UR34, 0x1000, UP3 ;  /* 0x0000100022227887 */ /* 0x000fe40009800000 */
[----:B------:R-:W-:Y:S02]  /*1410*/  USEL UR33, UR33, 0x2, UP2 ;  /* 0x0000000221217887 */ /* 0x000fe40009000000 */
[----:B------:R-:W-:Y:S02]  /*1420*/  UIADD3 UR35, UPT, UPT, UR35, UR40, UR41 ;  /* 0x0000002823237290 */ /* 0x000fe4000fffe029 */
[----:B------:R-:W-:Y:S02]  /*1430*/  UISETP.NE.AND UP3, UPT, UR39, 0x2, UPT ;  /* 0x000000022700788c */ /* 0x000fe4000bf65270 */
[----:B------:R-:W-:Y:S02]  /*1440*/  USEL UR32, UR32, 0x20, UP2 ;  /* 0x0000002020207887 */ /* 0x000fe40009000000 */
[----:B------:R-:W-:-:S02]  /*1450*/  USEL UR28, UR28, 0x200, UP2 ;  /* 0x000002001c1c7887 */ /* 0x000fc40009000000 */
[----:B------:R-:W-:Y:S02]  /*1460*/  UIADD3 UR33, UPT, UPT, UR33, UR34, UR35 ;  /* 0x0000002221217290 */ /* 0x000fe4000fffe023 */
[----:B------:R-:W-:Y:S02]  /*1470*/  USEL UR27, UR27, 0x2000, UP2 ;  /* 0x000020001b1b7887 */ /* 0x000fe40009000000 */
[----:B------:R-:W-:Y:S02]  /*1480*/  USEL UR26, UR26, 0x4, UP3 ;  /* 0x000000041a1a7887 */ /* 0x000fe40009800000 */
[----:B------:R-:W-:Y:S02]  /*1490*/  UIADD3 UR28, UPT, UPT, UR28, UR32, UR33 ;  /* 0x000000201c1c7290 */ /* 0x000fe4000fffe021 */
[----:B------:R-:W-:Y:S02]  /*14a0*/  UISETP.NE.AND UP2, UPT, UR39, 0x3, UPT ;  /* 0x000000032700788c */ /* 0x000fe4000bf45270 */
[----:B------:R-:W-:-:S02]  /*14b0*/  USEL UR25, UR25, 0x40, UP3 ;  /* 0x0000004019197887 */ /* 0x000fc40009800000 */
[----:B------:R-:W-:Y:S02]  /*14c0*/  USEL UR24, UR24, 0x400, UP3 ;  /* 0x0000040018187887 */ /* 0x000fe40009800000 */
[----:B------:R-:W-:Y:S02]  /*14d0*/  UIADD3 UR26, UPT, UPT, UR26, UR27, UR28 ;  /* 0x0000001b1a1a7290 */ /* 0x000fe4000fffe01c */
[----:B------:R-:W-:Y:S02]  /*14e0*/  USEL UR21, UR21, 0x4000, UP3 ;  /* 0x0000400015157887 */ /* 0x000fe40009800000 */
[----:B------:R-:W-:Y:S02]  /*14f0*/  USEL UR19, UR19, 0x8, UP2 ;  /* 0x0000000813137887 */ /* 0x000fe40009000000 */
[----:B------:R-:W-:Y:S02]  /*1500*/  UIADD3 UR24, UPT, UPT, UR24, UR25, UR26 ;  /* 0x0000001918187290 */ /* 0x000fe4000fffe01a */
[----:B------:R-:W-:-:S02]  /*1510*/  USEL UR17, UR17, 0x80, UP2 ;  /* 0x0000008011117887 */ /* 0x000fc40009000000 */
[----:B------:R-:W-:Y:S02]  /*1520*/  USEL UR9, UR9, 0x800, UP2 ;  /* 0x0000080009097887 */ /* 0x000fe40009000000 */
[----:B------:R-:W-:Y:S02]  /*1530*/  UIADD3 UR19, UPT, UPT, UR19, UR21, UR24 ;  /* 0x0000001513137290 */ /* 0x000fe4000fffe018 */
[----:B------:R-:W-:Y:S02]  /*1540*/  USEL UR8, UR8, 0x8000, UP2 ;  /* 0x0000800008087887 */ /* 0x000fe40009000000 */
[----:B------:R-:W-:-:S04]  /*1550*/  UIADD3 UR9, UPT, UPT, UR9, UR17, UR19 ;  /* 0x0000001109097290 */ /* 0x000fc8000fffe013 */
[----:B------:R-:W-:-:S06]  /*1560*/  UIADD3 UR8, UPT, UPT, UR9, UR8, URZ ;  /* 0x0000000809087290 */ /* 0x000fcc000fffe0ff */
[----:B------:R-:W-:Y:S02]  /*1570*/  MOV R3, UR8 ;  /* 0x0000000800037c02 */ /* 0x000fe40008000f00 */
.L_x_17:
[----:B------:R-:W-:Y:S05]  /*1580*/  BRA.U !UP4, `(.L_x_18) ;  /* 0x000000010cb87547 */ /* 0x000fea000b800000 */
[----:B------:R-:W1:Y:S01]  /*1590*/  LDCU.128 UR24, c[0x0][0xf10] ;  /* 0x0001e200ff1877ac */ /* 0x000e620008000c00 */
[----:B------:R-:W2:Y:S01]  /*15a0*/  LDCU UR28, c[0x0][0x370] ;  /* 0x00006e00ff1c77ac */ /* 0x000ea20008000800 */
[----:B------:R-:W3:Y:S01]  /*15b0*/  LDCU UR21, c[0x0][0x374] ;  /* 0x00006e80ff1577ac */ /* 0x000ee20008000800 */
[----:B------:R-:W4:Y:S01]  /*15c0*/  LDCU UR19, c[0x0][0xf0c] ;  /* 0x0001e180ff1377ac */ /* 0x000f220008000800 */
[----:B------:R-:W2:Y:S01]  /*15d0*/  LDCU UR17, c[0x0][0xf20] ;  /* 0x0001e400ff1177ac */ /* 0x000ea20008000800 */
[----:B------:R-:W2:Y:S01]  /*15e0*/  LDCU.64 UR8, c[0x0][0xf28] ;  /* 0x0001e500ff0877ac */ /* 0x000ea20008000a00 */
[----:B-1----:R-:W-:Y:S02]  /*15f0*/  UISETP.NE.AND UP3, UPT, UR26, 0x1, UPT ;  /* 0x000000011a00788c */ /* 0x002fe4000bf65270 */
[----:B---3--:R-:W-:Y:S02]  /*1600*/  UIMAD.WIDE.U32 UR34, UR21, UR27, URZ ;  /* 0x0000001b152272a5 */ /* 0x008fe4000f8e00ff */
[----:B------:R-:W-:-:S02]  /*1610*/  UISETP.NE.AND UP2, UPT, UR16, 0x1, UPT ;  /* 0x000000011000788c */ /* 0x000fc4000bf45270 */
[----:B----4-:R-:W-:Y:S02]  /*1620*/  UISETP.NE.AND UP4, UPT, UR19, 0x1, UPT ;  /* 0x000000011300788c */ /* 0x010fe4000bf85270 */
[----:B------:R-:W-:Y:S02]  /*1630*/  UIMAD.WIDE.U32 UR40, UR12, UR27, URZ ;  /* 0x0000001b0c2872a5 */ /* 0x000fe4000f8e00ff */
[----:B--2---:R-:W-:Y:S01]  /*1640*/  UIMAD.WIDE.U32 UR32, UR28, UR24, URZ ;  /* 0x000000181c2072a5 */ /* 0x004fe2000f8e00ff */
[----:B------:R-:W-:Y:S01]  /*1650*/  UMOV UR27, UR35 ;  /* 0x00000023001b7c82 */ /* 0x000fe20008000000 */
[----:B------:R-:W-:Y:S02]  /*1660*/  UIMAD.WIDE.U32 UR34, UR20, UR24, URZ ;  /* 0x00000018142272a5 */ /* 0x000fe4000f8e00ff */
[----:B------:R-:W-:-:S03]  /*1670*/  @UP3 USHF.R.U32.HI UR21, URZ, UR17, UR27 ;  /* 0x00000011ff153299 */ /* 0x000fc6000801161b */
[----:B------:R-:W-:Y:S02]  /*1680*/  @UP4 USHF.R.U32.HI UR28, URZ, UR25, UR33 ;  /* 0x00000019ff1c4299 */ /* 0x000fe40008011621 */
[----:B------:R-:W-:Y:S02]  /*1690*/  UIMAD.WIDE.U32 UR32, UR21, UR8, URZ ;  /* 0x00000008152072a5 */ /* 0x000fe4000f8e00ff */
[----:B------:R-:W-:Y:S02]  /*16a0*/  USHF.R.U32.HI UR41, URZ, UR17, UR41 ;  /* 0x00000011ff297299 */ /* 0x000fe40008011629 */
[----:B------:R-:W-:Y:S02]  /*16b0*/  UIMAD.WIDE.U32 UR42, UR28, UR8, URZ ;  /* 0x000000081c2a72a5 */ /* 0x000fe4000f8e00ff */
[----:B------:R-:W-:Y:S02]  /*16c0*/  @UP2 USHF.R.U32.HI UR21, URZ, UR9, UR33 ;  /* 0x00000009ff152299 */ /* 0x000fe40008011621 */
[----:B------:R-:W-:-:S02]  /*16d0*/  USHF.R.U32.HI UR35, URZ, UR25, UR35 ;  /* 0x00000019ff237299 */ /* 0x000fc40008011623 */
[----:B------:R-:W-:Y:S02]  /*16e0*/  USEL UR41, UR12, UR41, !UP3 ;  /* 0x000000290c297287 */ /* 0x000fe4000d800000 */
[----:B------:R-:W-:Y:S02]  /*16f0*/  @UP2 USHF.R.U32.HI UR28, URZ, UR9, UR43 ;  /* 0x00000009ff1c2299 */ /* 0x000fe4000801162b */
[----:B------:R-:W-:Y:S02]  /*1700*/  UIMAD UR21, UR21, UR16, URZ ;  /* 0x00000010151572a4 */ /* 0x000fe4000f8e02ff */
[----:B------:R-:W-:Y:S02]  /*1710*/  USEL UR35, UR20, UR35, !UP4 ;  /* 0x0000002314237287 */ /* 0x000fe4000e000000 */
[----:B------:R-:W-:Y:S02]  /*1720*/  UIMAD UR17, UR28, UR16, URZ ;  /* 0x000000101c1172a4 */ /* 0x000fe4000f8e02ff */
[----:B------:R-:W-:-:S02]  /*1730*/  UISETP.GE.AND UP3, UPT, UR41, UR21, UPT ;  /* 0x000000152900728c */ /* 0x000fc4000bf66270 */
[----:B------:R-:W-:Y:S02]  /*1740*/  UIMAD.WIDE.U32 UR32, UR41, UR8, URZ ;  /* 0x00000008292072a5 */ /* 0x000fe4000f8e00ff */
[----:B------:R-:W-:Y:S02]  /*1750*/  UISETP.GE.OR UP3, UPT, UR35, UR17, UP3 ;  /* 0x000000112300728c */ /* 0x000fe40009f66670 */
[----:B------:R-:W-:Y:S02]  /*1760*/  UIMAD.WIDE.U32 UR24, UR35, UR8, URZ ;  /* 0x00000008231872a5 */ /* 0x000fe4000f8e00ff */
[----:B------:R-:W-:Y:S02]  /*1770*/  USHF.R.U32.HI UR8, URZ, UR9, UR33 ;  /* 0x00000009ff087299 */ /* 0x000fe40008011621 */
[----:B------:R-:W-:Y:S02]  /*1780*/  UIADD3 UR17, UPT, UPT, -UR41, URZ, URZ ;  /* 0x000000ff29117290 */ /* 0x000fe4000fffe1ff */
[----:B------:R-:W-:-:S02]  /*1790*/  USEL UR8, UR41, UR8, !UP2 ;  /* 0x0000000829087287 */ /* 0x000fc4000d000000 */
[----:B------:R-:W-:Y:S02]  /*17a0*/  UIMAD UR12, UR26, UR17, UR12 ;  /* 0x000000111a0c72a4 */ /* 0x000fe4000f8e020c */
[----:B------:R-:W-:Y:S02]  /*17b0*/  @!UP3 USHF.R.U32.HI UR21, URZ, UR9, UR25 ;  /* 0x00000009ff15b299 */ /* 0x000fe40008011619 */
[----:B------:R-:W-:Y:S02]  /*17c0*/  UIADD3 UR17, UPT, UPT, -UR8, URZ, URZ ;  /* 0x000000ff08117290 */ /* 0x000fe4000fffe1ff */
[----:B------:R-:W-:Y:S02]  /*17d0*/  @!UP3 USEL UR21, UR35, UR21, !UP2 ;  /* 0x000000152315b287 */ /* 0x000fe4000d000000 */
[----:B------:R-:W-:Y:S02]  /*17e0*/  UIMAD UR17, UR16, UR17, UR41 ;  /* 0x00000011101172a4 */ /* 0x000fe4000f8e0229 */
[----:B------:R-:W-:-:S02]  /*17f0*/  UIADD3 UR9, UPT, UPT, -UR35, URZ, URZ ;  /* 0x000000ff23097290 */ /* 0x000fc4000fffe1ff */
[----:B------:R-:W-:Y:S02]  /*1800*/  @!UP3 UIMAD UR17, UR17, UR28, UR21 ;  /* 0x0000001c1111b2a4 */ /* 0x000fe4000f8e0215 */
[----:B------:R-:W-:Y:S02]  /*1810*/  @!UP3 UIADD3 UR8, UPT, UPT, UR8, -UR21, URZ ;  /* 0x800000150808b290 */ /* 0x000fe4000fffe0ff */
[----:B------:R-:W-:Y:S02]  /*1820*/  UIMAD UR9, UR19, UR9, UR20 ;  /* 0x00000009130972a4 */ /* 0x000fe4000f8e0214 */
[----:B------:R-:W-:-:S03]  /*1830*/  @!UP3 UIMAD UR41, UR8, UR16, UR35 ;  /* 0x000000100829b2a4 */ /* 0x000fc6000f8e0223 */
[----:B------:R-:W-:Y:S01]  /*1840*/  @!UP3 UMOV UR35, UR17 ;  /* 0x000000110023bc82 */ /* 0x000fe20008000000 */
[----:B------:R-:W-:Y:S02]  /*1850*/  UIMAD UR12, UR41, UR26, UR12 ;  /* 0x0000001a290c72a4 */ /* 0x000fe4000f8e020c */
[----:B------:R-:W-:-:S12]  /*1860*/  UIMAD UR20, UR35, UR19, UR9 ;  /* 0x00000013231472a4 */ /* 0x000fd8000f8e0209 */
.L_x_18:
[----:B------:R-:W-:-:S09]  /*1870*/  UISETP.NE.AND UP2, UPT, UR13, 0x1, UPT ;  /* 0x000000010d00788c */ /* 0x000fd2000bf45270 */
[----:B------:R-:W-:Y:S05]  /*1880*/  BRA.U UP2, `(.L_x_19) ;  /* 0x0000000102407547 */ /* 0x000fea000b800000 */
[----:B------:R-:W1:Y:S01]  /*1890*/  LDCU.128 UR24, c[0x0][0xf10] ;  /* 0x0001e200ff1877ac */ /* 0x000e620008000c00 */
[----:B------:R-:W2:Y:S01]  /*18a0*/  LDCU UR9, c[0x0][0xf0c] ;  /* 0x0001e180ff0977ac */ /* 0x000ea20008000800 */
[----:B------:R-:W3:Y:S01]  /*18b0*/  LDCU UR8, c[0x0][0xf20] ;  /* 0x0001e400ff0877ac */ /* 0x000ee20008000800 */
[----:B-1----:R-:W-:Y:S02]  /*18c0*/  UIMAD.WIDE.U32 UR32, UR20, UR24, URZ ;  /* 0x00000018142072a5 */ /* 0x002fe4000f8e00ff */
[----:B------:R-:W-:Y:S02]  /*18d0*/  UIMAD.WIDE.U32 UR16, UR12, UR27, URZ ;  /* 0x0000001b0c1072a5 */ /* 0x000fe4000f8e00ff */
[----:B--2---:R-:W-:Y:S02]  /*18e0*/  UISETP.NE.AND UP3, UPT, UR9, 0x1, UPT ;  /* 0x000000010900788c */ /* 0x004fe4000bf65270 */
[----:B------:R-:W-:Y:S01]  /*18f0*/  UISETP.NE.AND UP2, UPT, UR26, 0x1, UPT ;  /* 0x000000011a00788c */ /* 0x000fe2000bf45270 */
[----:B------:R-:W-:Y:S01]  /*1900*/  UMOV UR13, UR33 ;  /* 0x00000021000d7c82 */ /* 0x000fe20008000000 */
[----:B---3--:R-:W-:-:S02]  /*1910*/  USHF.R.U32.HI UR8, URZ, UR8, UR17 ;  /* 0x00000008ff087299 */ /* 0x008fc40008011611 */
[----:B------:R-:W-:Y:S02]  /*1920*/  USHF.R.U32.HI UR13, URZ, UR25, UR13 ;  /* 0x00000019ff0d7299 */ /* 0x000fe4000801160d */
[----:B------:R-:W-:Y:S02]  /*1930*/  USEL UR8, UR12, UR8, !UP2 ;  /* 0x000000080c087287 */ /* 0x000fe4000d000000 */
[----:B------:R-:W-:-:S04]  /*1940*/  USEL UR13, UR20, UR13, !UP3 ;  /* 0x0000000d140d7287 */ /* 0x000fc8000d800000 */
[----:B------:R-:W-:Y:S02]  /*1950*/  UIADD3 UR16, UPT, UPT, UR13, -UR8, URZ ;  /* 0x800000080d107290 */ /* 0x000fe4000fffe0ff */
[----:B------:R-:W-:Y:S02]  /*1960*/  UIADD3 UR8, UPT, UPT, -UR13, UR8, URZ ;  /* 0x000000080d087290 */ /* 0x000fe4000fffe1ff */
[----:B------:R-:W-:Y:S02]  /*1970*/  UIMAD UR12, UR16, UR26, UR12 ;  /* 0x0000001a100c72a4 */ /* 0x000fe4000f8e020c */
[----:B------:R-:W-:-:S12]  /*1980*/  UIMAD UR20, UR8, UR9, UR20 ;  /* 0x00000009081472a4 */ /* 0x000fd8000f8e0214 */
.L_x_19:
[----:B------:R-:W-:Y:S05]  /*1990*/  BRA.U !UP0, `(.L_x_20) ;  /* 0x00000001080c7547 */ /* 0x000fea000b800000 */
[----:B------:R-:W-:Y:S01]  /*19a0*/  UCGABAR_WAIT ;  /* 0x0000000000007dc7 */ /* 0x000fe20008000000 */
[----:B------:R-:W-:Y:S01]  /*19b0*/  CCTL.IVALL ;  /* 0x00000000ff00798f */ /* 0x000fe20002000000 */
[----:B------:R-:W-:Y:S05]  /*19c0*/  BRA `(.L_x_21) ;  /* 0x0000000000047947 */ /* 0x000fea0003800000 */
.L_x_20:
[----:B------:R-:W-:Y:S06]  /*19d0*/  BAR.SYNC.DEFER_BLOCKING 0x0 ;  /* 0x0000000000007b1d */ /* 0x000fec0000010000 */
.L_x_21:
[----:B------:R-:W-:Y:S05]  /*19e0*/  BRA.U UP1, `(.L_x_22) ;  /* 0x0000001501947547 */ /* 0x000fea000b800000 */
[----:B------:R-:W1:Y:S01]  /*19f0*/  LDCU UR40, c[0x0][0x38c] ;  /* 0x00007180ff2877ac */ /* 0x000e620008000800 */
[----:B------:R-:W2:Y:S01]  /*1a00*/  LDC R8, c[0x0][0x370] ;  /* 0x0000dc00ff087b82 */ /* 0x000ea20000000800 */
[----:B------:R-:W-:Y:S01]  /*1a10*/  PLOP3.LUT P1, PT, PT, PT, UP6, 0x80, 0x8 ;  /* 0x000000000008781c */ /* 0x000fe20003f2f068 */
[----:B------:R-:W-:Y:S01]  /*1a20*/  IMAD.MOV.U32 R15, RZ, RZ, 0x1 ;  /* 0x00000001ff0f7424 */ /* 0x000fe200078e00ff */
[----:B------:R-:W-:Y:S01]  /*1a30*/  ISETP.EQ.OR P4, PT, R2, RZ, P5 ;  /* 0x000000ff0200720c */ /* 0x000fe20002f82670 */
[----:B------:R-:W-:Y:S01]  /*1a40*/  IMAD.MOV.U32 R14, RZ, RZ, RZ ;  /* 0x000000ffff0e7224 */ /* 0x000fe200078e00ff */
[----:B------:R-:W-:Y:S02]  /*1a50*/  PLOP3.LUT P1, PT, P1, PT, PT, 0x8, 0x80 ;  /* 0x000000000080781c */ /* 0x000fe40000f2e170 */
[----:B------:R-:W-:Y:S01]  /*1a60*/  CS2R R12, SRZ ;  /* 0x00000000000c7805 */ /* 0x000fe2000001ff00 */
[----:B------:R-:W-:Y:S01]  /*1a70*/  IMAD.MOV.U32 R11, RZ, RZ, 0x1 ;  /* 0x00000001ff0b7424 */ /* 0x000fe200078e00ff */
[----:B------:R-:W3:Y:S01]  /*1a80*/  LDC R0, c[0x0][0x374] ;  /* 0x0000dd00ff007b82 */ /* 0x000ee20000000800 */
[----:B------:R-:W4:Y:S01]  /*1a90*/  LDCU.64 UR44, c[0x0][0x348] ;  /* 0x00006900ff2c77ac */ /* 0x000f220008000a00 */
[----:B------:R-:W-:Y:S01]  /*1aa0*/  UMOV UR47, URZ ;  /* 0x000000ff002f7c82 */ /* 0x000fe20008000000 */
[----:B-1----:R-:W-:-:S04]  /*1ab0*/  UIADD3 UR8, UPT, UPT, UR40, 0xff, URZ ;  /* 0x000000ff28087890 */ /* 0x002fc8000fffe0ff */
[----:B------:R-:W-:-:S04]  /*1ac0*/  USHF.R.S32.HI UR42, URZ, 0x1f, UR8 ;  /* 0x0000001fff2a7899 */ /* 0x000fc80008011408 */
[----:B------:R-:W-:Y:S02]  /*1ad0*/  ULEA.HI UR42, UR42, UR8, URZ, 0x8 ;  /* 0x000000082a2a7291 */ /* 0x000fe4000f8f40ff */
[----:B------:R-:W-:Y:S02]  /*1ae0*/  UIADD3 UR8, UPT, UPT, UR40, -0x1, URZ ;  /* 0xffffffff28087890 */ /* 0x000fe4000fffe0ff */
[----:B------:R-:W-:Y:S02]  /*1af0*/  USHF.R.S32.HI UR42, URZ, 0x8, UR42 ;  /* 0x00000008ff2a7899 */ /* 0x000fe4000801142a */
[----:B------:R-:W-:Y:S02]  /*1b00*/  UISETP.GE.U32.AND UP1, UPT, UR8, -0x1ff, UPT ;  /* 0xfffffe010800788c */ /* 0x000fe4000bf26070 */
[----:B------:R-:W-:Y:S02]  /*1b10*/  UISETP.LT.U32.AND UP0, UPT, UR42, 0x6, UPT ;  /* 0x000000062a00788c */ /* 0x000fe4000bf01070 */
[----:B------:R-:W-:-:S02]  /*1b20*/  UIADD3 UR40, UPT, UPT, UR40, 0x1fe, URZ ;  /* 0x000001fe28287890 */ /* 0x000fc4000fffe0ff */
[----:B------:R-:W-:Y:S02]  /*1b30*/  USEL UR41, UR42, 0x6, UP0 ;  /* 0x000000062a297887 */ /* 0x000fe40008000000 */
[----:B------:R-:W-:Y:S02]  /*1b40*/  UISETP.NE.AND UP0, UPT, UR11, URZ, UPT ;  /* 0x000000ff0b00728c */ /* 0x000fe4000bf05270 */
[----:B------:R-:W-:Y:S02]  /*1b50*/  UIADD3 UR43, UPT, UPT, UR41, -0x1, URZ ;  /* 0xffffffff292b7890 */ /* 0x000fe4000fffe0ff */
[----:B------:R-:W-:Y:S02]  /*1b60*/  @UP1 UIADD3 UR43, UPT, UPT, UR41, URZ, URZ ;  /* 0x000000ff292b1290 */ /* 0x000fe4000fffe0ff */
[----:B------:R-:W-:Y:S02]  /*1b70*/  USEL UR46, UR4, 0x2, UP0 ;  /* 0x00000002042e7887 */ /* 0x000fe40008000000 */
[----:B------:R-:W-:-:S02]  /*1b80*/  UIADD3 UR48, UPT, UPT, UR42, -UR41, URZ ;  /* 0x800000292a307290 */ /* 0x000fc4000fffe0ff */
[----:B--2-4-:R-:W-:-:S12]  /*1b90*/  UIADD3 UR43, UPT, UPT, UR43, 0x1, URZ ;  /* 0x000000012b2b7890 */ /* 0x014fd8000fffe0ff */
.L_x_46:
[----:B------:R-:W-:Y:S01]  /*1ba0*/  UISETP.NE.AND UP0, UPT, UR37, URZ, UPT ;  /* 0x000000ff2500728c */ /* 0x000fe2000bf05270 */
[----:B------:R-:W1:Y:S08]  /*1bb0*/  S2UR UR37, SR_CgaCtaId ;  /* 0x00000000002579c3 */ /* 0x000e700000008800 */
[----:B------:R-:W-:Y:S05]  /*1bc0*/  BRA.U UP0, `(.L_x_23) ;  /* 0x0000000100347547 */ /* 0x000fea000b800000 */
[----:B------:R-:W2:Y:S01]  /*1bd0*/  S2R R2, SR_CgaCtaId ;  /* 0x0000000000027919 */ /* 0x000ea20000008800 */
[----:B------:R-:W-:-:S04]  /*1be0*/  MOV R3, 0x400 ;  /* 0x0000040000037802 */ /* 0x000fc80000000f00 */
[----:B--2---:R-:W-:Y:S02]  /*1bf0*/  LEA R2, R2, R3, 0x18 ;  /* 0x0000000302027211 */ /* 0x004fe400078ec0ff */
[----:B------:R-:W-:-:S03]  /*1c00*/  SHF.L.U32 R3, R11, 0x1f, RZ ;  /* 0x0000001f0b037819 */ /* 0x000fc600000006ff */
[----:B------:R-:W-:-:S04]  /*1c10*/  IMAD R2, R12, 0x8, R2 ;  /* 0x000000080c027824 */ /* 0x000fc800078e0202 */
[----:B------:R-:W2:Y:S02]  /*1c20*/  SYNCS.PHASECHK.TRANS64.TRYWAIT P0, [R2+URZ+0x100], R3 ;  /* 0x00010003020075a7 */ /* 0x000ea400080011ff */
[----:B--2---:R-:W-:Y:S05]  /*1c30*/  @!P0 BRA `(.L_x_24) ;  /* 0x000000c800c48947 */ /* 0x004fea0003800000 */
.L_x_194:
[----:B------:R-:W-:Y:S01]  /*1c40*/  VIADD R12, R12, 0x1 ;  /* 0x000000010c0c7836 */ /* 0x000fe20000000000 */
[----:B------:R2:W-:Y:S04]  /*1c50*/  SYNCS.ARRIVE.TRANS64.A1T0 RZ, [R2+URZ+0xf0], RZ ;  /* 0x0000f0ff02ff79a7 */ /* 0x0005e800081000ff */
[----:B------:R-:W-:-:S04]  /*1c60*/  ISETP.NE.AND P0, PT, R12, 0x2, PT ;  /* 0x000000020c00780c */ /* 0x000fc80003f05270 */
[----:B------:R-:W-:Y:S02]  /*1c70*/  SEL R12, R12, RZ, P0 ;  /* 0x000000ff0c0c7207 */ /* 0x000fe40000000000 */
[----:B--2---:R-:W-:-:S04]  /*1c80*/  SEL R2, RZ, 0x1, P0 ;  /* 0x00000001ff027807 */ /* 0x004fc80000000000 */
[----:B------:R-:W-:-:S07]  /*1c90*/  LOP3.LUT R11, R11, R2, RZ, 0x3c, !PT ;  /* 0x000000020b0b7212 */ /* 0x000fce00078e3cff */
.L_x_23:
[----:B------:R-:W-:Y:S01]  /*1ca0*/  UMOV UR4, 0x400 ;  /* 0x0000040000047882 */ /* 0x000fe20000000000 */
[----:B------:R-:W-:Y:S01]  /*1cb0*/  SHF.L.U32 R2, R15, 0x1f, RZ ;  /* 0x0000001f0f027819 */ /* 0x000fe200000006ff */
[----:B-1----:R-:W-:Y:S02]  /*1cc0*/  ULEA UR4, UR37, UR4, 0x18 ;  /* 0x0000000425047291 */ /* 0x002fe4000f8ec0ff */
[----:B------:R-:W-:Y:S02]  /*1cd0*/  UISETP.GE.U32.AND UP0, UPT, UR40, 0x1ff, UPT ;  /* 0x000001ff2800788c */ /* 0x000fe4000bf06070 */
[----:B------:R-:W-:Y:S02]  /*1ce0*/  ULEA UR8, UR47, UR4, 0x3 ;  /* 0x000000042f087291 */ /* 0x000fe4000f8e18ff */
[----:B------:R-:W-:Y:S02]  /*1cf0*/  ULEA UR35, UR20, UR30, 0x2 ;  /* 0x0000001e14237291 */ /* 0x000fe4000f8e10ff */
[----:B------:R-:W-:-:S02]  /*1d00*/  ULEA UR27, UR12, UR31, 0x2 ;  /* 0x0000001f0c1b7291 */ /* 0x000fc4000f8e10ff */
[----:B------:R-:W-:Y:S02]  /*1d10*/  USHF.L.U32 UR35, UR35, 0x5, URZ ;  /* 0x0000000523237899 */ /* 0x000fe400080006ff */
[----:B------:R-:W-:Y:S01]  /*1d20*/  USHF.L.U32 UR27, UR27, 0x5, URZ ;  /* 0x000000051b1b7899 */ /* 0x000fe200080006ff */
[----:B------:R1:W2:Y:S01]  /*1d30*/  SYNCS.PHASECHK.TRANS64.TRYWAIT P2, [UR8+0x30], R2 ;  /* 0x00003002ff0075a7 */ /* 0x0002a20008041108 */
[----:B------:R-:W-:Y:S01]  /*1d40*/  UMOV UR52, URZ ;  /* 0x000000ff00347c82 */ /* 0x000fe20008000000 */
[----:B------:R-:W-:Y:S09]  /*1d50*/  BRA.U !UP0, `(.L_x_25) ;  /* 0x00000005081c7547 */ /* 0x000ff2000b800000 */
[----:B------:R-:W-:Y:S01]  /*1d60*/  UMOV UR50, URZ ;  /* 0x000000ff00327c82 */ /* 0x000fe20008000000 */
[----:B------:R-:W-:-:S05]  /*1d70*/  UMOV UR49, UR47 ;  /* 0x0000002f00317c82 */ /* 0x000fca0008000000 */
.L_x_33:
[----:B------:R-:W-:Y:S01]  /*1d80*/  ULEA UR33, UR49, UR4, 0x3 ;  /* 0x0000000431217291 */ /* 0x000fe2000f8e18ff */
[----:B--2---:R-:W-:Y:S01]  /*1d90*/  @!P5 MOV R3, 0x8800 ;  /* 0x000088000003d802 */ /* 0x004fe20000000f00 */
[----:B--2-4-:R-:W-:Y:S10]  /*1da0*/  @P2 BRA `(.L_x_26) ;  /* 0x00000000000c2947 */ /* 0x014ff40003800000 */
[----:B------:R-:W-:-:S04]  /*1db0*/  SHF.L.U32 R4, R15, 0x1f, RZ ;  /* 0x0000001f0f047819 */ /* 0x000fc800000006ff */
[----:B------:R-:W2:Y:S02]  /*1dc0*/  SYNCS.PHASECHK.TRANS64.TRYWAIT P0, [UR33+0x30], R4 ;  /* 0x00003004ff0075a7 */ /* 0x000ea40008001121 */
[----:B--2---:R-:W-:Y:S05]  /*1dd0*/  @!P0 BRA `(.L_x_27) ;  /* 0x000000c800708947 */ /* 0x004fea0003800000 */
.L_x_26:
[----:B------:R2:W-:Y:S01]  /*1de0*/  @!P5 SYNCS.ARRIVE.TRANS64 RZ, [UR33], R3 ;  /* 0x00000003ffffd9a7 */ /* 0x0005e20008000021 */
[----:B------:R-:W-:-:S04]  /*1df0*/  ULOP3.LUT UR8, UR46, 0x2, URZ, 0xfc, !UPT ;  /* 0x000000022e087892 */ /* 0x000fc8000f8efcff */
[----:B------:R-:W-:-:S09]  /*1e00*/  UISETP.NE.AND UP0, UPT, UR8, 0x2, UPT ;  /* 0x000000020800788c */ /* 0x000fd2000bf05270 */
[----:B------:R-:W-:Y:S05]  /*1e10*/  BRA.U UP0, `(.L_x_28) ;  /* 0x0000000100047547 */ /* 0x000fea000b800000 */
[----:B------:R-:W-:Y:S05]  /*1e20*/  BPT.TRAP 0x1 ;  /* 0x000000040000795c */ /* 0x000fea0000300000 */
.L_x_28:
[----:B------:R-:W-:Y:S04]  /*1e30*/  BSSY.RECONVERGENT B0, `(.L_x_29) ;  /* 0x0000003000007945 */ /* 0x000fe80003800200 */
[----:B------:R-:W-:Y:S05]  /*1e40*/  @P4 BRA `(.L_x_30) ;  /* 0x0000000000044947 */ /* 0x000fea0003800000 */
[----:B------:R-:W-:Y:S05]  /*1e50*/  BPT.TRAP 0x1 ;  /* 0x000000040000795c */ /* 0x000fea0000300000 */
.L_x_30:
[----:B------:R-:W-:Y:S05]  /*1e60*/  BSYNC.RECONVERGENT B0 ;  /* 0x0000000000007941 */ /* 0x000fea0003800200 */
.L_x_29:
[----:B------:R-:W-:Y:S01]  /*1e70*/  UIADD3 UR47, UPT, UPT, UR49, 0x1, URZ ;  /* 0x00000001312f7890 */ /* 0x000fe2000fffe0ff */
[----:B------:R-:W-:Y:S01]  /*1e80*/  BSSY.RECONVERGENT B0, `(.L_x_31) ;  /* 0x000002f000007945 */ /* 0x000fe20003800200 */
[----:B------:R-:W-:Y:S02]  /*1e90*/  ELECT P0, URZ, PT ;  /* 0x0000000000ff782f */ /* 0x000fe40003800000 */
[----:B------:R-:W-:-:S04]  /*1ea0*/  UISETP.NE.AND UP0, UPT, UR47, 0x6, UPT ;  /* 0x000000062f00788c */ /* 0x000fc8000bf05270 */
[----:B------:R-:W-:Y:S02]  /*1eb0*/  USEL UR9, URZ, 0x1, UP0 ;  /* 0x00000001ff097887 */ /* 0x000fe40008000000 */
[----:B------:R-:W-:-:S04]  /*1ec0*/  USEL UR47, UR47, URZ, UP0 ;  /* 0x000000ff2f2f7287 */ /* 0x000fc80008000000 */
[----:B------:R-:W-:Y:S01]  /*1ed0*/  ULEA UR8, UR47, UR4, 0x3 ;  /* 0x000000042f087291 */ /* 0x000fe2000f8e18ff */
[----:B------:R-:W-:-:S04]  /*1ee0*/  LOP3.LUT R15, R15, UR9, RZ, 0x3c, !PT ;  /* 0x000000090f0f7c12 */ /* 0x000fc8000f8e3cff */
[----:B-1----:R-:W-:-:S04]  /*1ef0*/  SHF.L.U32 R2, R15, 0x1f, RZ ;  /* 0x0000001f0f027819 */ /* 0x002fc800000006ff */
[----:B------:R1:W4:Y:S01]  /*1f00*/  SYNCS.PHASECHK.TRANS64.TRYWAIT P2, [UR8+0x30], R2 ;  /* 0x00003002ff0075a7 */ /* 0x0003220008041108 */
[----:B------:R-:W-:Y:S05]  /*1f10*/  @!P0 BRA `(.L_x_32) ;  /* 0x0000000000948947 */ /* 0x000fea0003800000 */
[----:B------:R-:W-:Y:S02]  /*1f20*/  USHF.L.U32 UR24, UR49, 0xe, URZ ;  /* 0x0000000e31187899 */ /* 0x000fe400080006ff */
[----:B------:R-:W-:Y:S02]  /*1f30*/  USHF.L.U32 UR8, UR49, 0xa, URZ ;  /* 0x0000000a31087899 */ /* 0x000fe400080006ff */
[----:B------:R-:W-:Y:S02]  /*1f40*/  UIADD3 UR62, UP3, UPT, UR44, 0x80, URZ ;  /* 0x000000802c3e7890 */ /* 0x000fe4000ff7e0ff */
[----:B------:R-:W-:Y:S02]  /*1f50*/  ULOP3.LUT UR32, UR24, UR29, URZ, 0xfc, !UPT ;  /* 0x0000001d18207292 */ /* 0x000fe4000f8efcff */
[----:B------:R-:W-:Y:S02]  /*1f60*/  UIADD3 UR60, UP2, UPT, UR44, 0x180, URZ ;  /* 0x000001802c3c7890 */ /* 0x000fe4000ff5e0ff */
[----:B------:R-:W-:-:S02]  /*1f70*/  ULOP3.LUT UR24, UR24, UR23, URZ, 0xfc, !UPT ;  /* 0x0000001718187292 */ /* 0x000fc4000f8efcff */
[----:B------:R-:W-:Y:S02]  /*1f80*/  UIADD3 UR58, UP1, UPT, UR44, 0x280, URZ ;  /* 0x000002802c3a7890 */ /* 0x000fe4000ff3e0ff */
[----:B------:R-:W-:Y:S02]  /*1f90*/  ULOP3.LUT UR16, UR22, UR8, URZ, 0xfc, !UPT ;  /* 0x0000000816107292 */ /* 0x000fe4000f8efcff */
[----:B------:R-:W-:Y:S02]  /*1fa0*/  UIADD3 UR56, UP0, UPT, UR44, 0x380, URZ ;  /* 0x000003802c387890 */ /* 0x000fe4000ff1e0ff */
[----:B------:R-:W-:Y:S02]  /*1fb0*/  ULOP3.LUT UR8, UR8, UR14, URZ, 0xfc, !UPT ;  /* 0x0000000e08087292 */ /* 0x000fe4000f8efcff */
[----:B------:R-:W-:Y:S02]  /*1fc0*/  USHF.L.U32 UR34, UR50, 0x8, URZ ;  /* 0x0000000832227899 */ /* 0x000fe400080006ff */
[----:B------:R-:W-:-:S02]  /*1fd0*/  UIADD3.X UR63, UPT, UPT, URZ, UR45, URZ, UP3, !UPT ;  /* 0x0000002dff3f7290 */ /* 0x000fc40009ffe4ff */
[----:B------:R-:W-:Y:S02]  /*1fe0*/  UIADD3 UR32, UPT, UPT, UR4, 0x4300, UR32 ;  /* 0x0000430004207890 */ /* 0x000fe4000fffe020 */
[----:B------:R-:W-:Y:S02]  /*1ff0*/  UPRMT UR52, URZ, 0x5410, UR6 ;  /* 0x00005410ff347896 */ /* 0x000fe40008000006 */
[----:B------:R-:W-:Y:S02]  /*2000*/  UIADD3.X UR61, UPT, UPT, URZ, UR45, URZ, UP2, !UPT ;  /* 0x0000002dff3d7290 */ /* 0x000fe400097fe4ff */
[----:B------:R-:W-:Y:S02]  /*2010*/  UIADD3 UR24, UPT, UPT, UR4, 0x1c300, UR24 ;  /* 0x0001c30004187890 */ /* 0x000fe4000fffe018 */
[----:B------:R-:W-:Y:S02]  /*2020*/  UPRMT UR51, URZ, 0x5410, UR5 ;  /* 0x00005410ff337896 */ /* 0x000fe40008000005 */
[----:B------:R-:W-:-:S02]  /*2030*/  ULEA UR19, UR50, UR15, 0x1 ;  /* 0x0000000f32137291 */ /* 0x000fc4000f8e08ff */
[----:B------:R-:W-:Y:S02]  /*2040*/  UIADD3.X UR59, UPT, UPT, URZ, UR45, URZ, UP1, !UPT ;  /* 0x0000002dff3b7290 */ /* 0x000fe40008ffe4ff */
[----:B------:R-:W-:Y:S02]  /*2050*/  UIADD3 UR16, UPT, UPT, UR4, 0x34300, UR16 ;  /* 0x0003430004107890 */ /* 0x000fe4000fffe010 */
[----:B------:R-:W-:Y:S02]  /*2060*/  ULEA UR11, UR50, UR7, 0x1 ;  /* 0x00000007320b7291 */ /* 0x000fe4000f8e08ff */
[----:B------:R-:W-:Y:S02]  /*2070*/  UIADD3.X UR57, UPT, UPT, URZ, UR45, URZ, UP0, !UPT ;  /* 0x0000002dff397290 */ /* 0x000fe400087fe4ff */
[----:B------:R-:W-:Y:S01]  /*2080*/  UIADD3 UR8, UPT, UPT, UR4, 0x35b00, UR8 ;  /* 0x00035b0004087890 */ /* 0x000fe2000fffe008 */
[----:B------:R-:W-:Y:S01]  /*2090*/  UMOV UR54, 0x0 ;  /* 0x0000000000367882 */ /* 0x000fe20000000000 */
[----:B------:R-:W-:Y:S01]  /*20a0*/  UMOV UR55, 0x10000000 ;  /* 0x1000000000377882 */ /* 0x000fe20000000000 */
[----:B------:R-:W-:Y:S01]  /*20b0*/  UMOV UR25, UR33 ;  /* 0x0000002100197c82 */ /* 0x000fe20008000000 */
[----:B------:R-:W-:Y:S01]  /*20c0*/  UMOV UR28, UR36 ;  /* 0x00000024001c7c82 */ /* 0x000fe20008000000 */
[----:B------:R-:W-:Y:S01]  /*20d0*/  UMOV UR26, UR34 ;  /* 0x00000022001a7c82 */ /* 0x000fe20008000000 */
[----:B------:R-:W-:Y:S01]  /*20e0*/  UMOV UR17, UR33 ;  /* 0x0000002100117c82 */ /* 0x000fe20008000000 */
[----:B------:R-:W-:Y:S01]  /*20f0*/  UMOV UR21, UR36 ;  /* 0x0000002400157c82 */ /* 0x000fe20008000000 */
[----:B------:R1:W-:Y:S01]  /*2100*/  UTMALDG.3D.MULTICAST [UR32], [UR62], UR52, desc[UR54] ;  /* 0x000036203e0073b4 */ /* 0x0003e20008011834 */
[----:B------:R-:W-:Y:S01]  /*2110*/  UMOV UR9, UR33 ;  /* 0x0000002100097c82 */ /* 0x000fe20008000000 */
[----:B------:R-:W-:Y:S01]  /*2120*/  UMOV UR13, UR36 ;  /* 0x00000024000d7c82 */ /* 0x000fe20008000000 */
[----:B------:R1:W-:Y:S01]  /*2130*/  UTMALDG.3D.MULTICAST [UR24], [UR60], UR51, desc[UR54] ;  /* 0x000036183c0073b4 */ /* 0x0003e20008011833 */
[----:B------:R1:W-:Y:S01]  /*2140*/  UTMALDG.4D.MULTICAST [UR16], [UR58], UR52, desc[UR54] ;  /* 0x000036103a0073b4 */ /* 0x0003e20008019834 */
[----:B------:R1:W-:Y:S02]  /*2150*/  UTMALDG.4D.MULTICAST [UR8], [UR56], UR51, desc[UR54] ;  /* 0x00003608380073b4 */ /* 0x0003e40008019833 */
[----:B-1----:R-:W-:Y:S01]  /*2160*/  NOP ;  /* 0x0000000000007918 */ /* 0x002fe20000000000 */
.L_x_32:
[----:B------:R-:W-:Y:S05]  /*2170*/  BSYNC.RECONVERGENT B0 ;  /* 0x0000000000007941 */ /* 0x000fea0003800200 */
.L_x_31:
[----:B------:R-:W-:Y:S01]  /*2180*/  UIADD3 UR50, UPT, UPT, UR50, 0x1, URZ ;  /* 0x0000000132327890 */ /* 0x000fe2000fffe0ff */
[----:B------:R-:W-:Y:S01]  /*2190*/  UMOV UR49, UR47 ;  /* 0x0000002f00317c82 */ /* 0x000fe20008000000 */
[----:B------:R-:W-:Y:S02]  /*21a0*/  UMOV UR52, UR43 ;  /* 0x0000002b00347c82 */ /* 0x000fe40008000000 */
[----:B------:R-:W-:-:S09]  /*21b0*/  UISETP.NE.AND UP0, UPT, UR50, UR43, UPT ;  /* 0x0000002b3200728c */ /* 0x000fd2000bf05270 */
[----:B------:R-:W-:Y:S05]  /*21c0*/  BRA.U UP0, `(.L_x_33) ;  /* 0xfffffff900ec7547 */ /* 0x000fea000b83ffff */
.L_x_25:
[----:B------:R-:W-:Y:S01]  /*21d0*/  ULEA UR8, UR47, UR4, 0x3 ;  /* 0x000000042f087291 */ /* 0x000fe2000f8e18ff */
[----:B-1----:R-:W-:Y:S01]  /*21e0*/  SHF.L.U32 R2, R15, 0x1f, RZ ;  /* 0x0000001f0f027819 */ /* 0x002fe200000006ff */
[----:B------:R-:W-:Y:S01]  /*21f0*/  @!P1 SYNCS.ARRIVE.TRANS64.A1T0 RZ, [UR4+0xa8], RZ ;  /* 0x0000a8ffffff99a7 */ /* 0x000fe20008100004 */
[----:B------:R-:W-:-:S06]  /*2200*/  UISETP.GT.AND UP0, UPT, UR42, UR41, UPT ;  /* 0x000000292a00728c */ /* 0x000fcc000bf04270 */
[----:B------:R1:W1:Y:S03]  /*2210*/  SYNCS.PHASECHK.TRANS64.TRYWAIT P1, [UR8+0x30], R2 ;  /* 0x00003002ff0075a7 */ /* 0x0002660008021108 */
[----:B------:R-:W-:Y:S05]  /*2220*/  BRA.U !UP0, `(.L_x_34) ;  /* 0x0000000508187547 */ /* 0x000fea000b800000 */
[----:B------:R-:W-:Y:S01]  /*2230*/  UIADD3 UR50, UPT, UPT, UR48, UR52, URZ ;  /* 0x0000003430327290 */ /* 0x000fe2000fffe0ff */
[----:B------:R-:W-:-:S11]  /*2240*/  UMOV UR51, UR47 ;  /* 0x0000002f00337c82 */ /* 0x000fd60008000000 */
.L_x_42:
[----:B------:R-:W-:Y:S01]  /*2250*/  ULEA UR33, UR51, UR4, 0x3 ;  /* 0x0000000433217291 */ /* 0x000fe2000f8e18ff */
[----:B--2---:R-:W-:Y:S01]  /*2260*/  @!P5 MOV R3, 0x8800 ;  /* 0x000088000003d802 */ /* 0x004fe20000000f00 */
[----:B-1----:R-:W-:Y:S10]  /*2270*/  @P1 BRA `(.L_x_35) ;  /* 0x00000000000c1947 */ /* 0x002ff40003800000 */
[----:B------:R-:W-:-:S04]  /*2280*/  SHF.L.U32 R4, R15, 0x1f, RZ ;  /* 0x0000001f0f047819 */ /* 0x000fc800000006ff */
[----:B------:R-:W1:Y:S02]  /*2290*/  SYNCS.PHASECHK.TRANS64.TRYWAIT P0, [UR33+0x30], R4 ;  /* 0x00003004ff0075a7 */ /* 0x000e640008001121 */
[----:B-1----:R-:W-:Y:S05]  /*22a0*/  @!P0 BRA `(.L_x_36) ;  /* 0x000000c400548947 */ /* 0x002fea0003800000 */
.L_x_35:
[----:B------:R2:W-:Y:S01]  /*22b0*/  @!P5 SYNCS.ARRIVE.TRANS64 RZ, [UR33], R3 ;  /* 0x00000003ffffd9a7 */ /* 0x0005e20008000021 */
[----:B------:R-:W-:-:S04]  /*22c0*/  ULOP3.LUT UR8, UR46, 0x2, URZ, 0xfc, !UPT ;  /* 0x000000022e087892 */ /* 0x000fc8000f8efcff */
[----:B------:R-:W-:-:S09]  /*22d0*/  UISETP.NE.AND UP0, UPT, UR8, 0x2, UPT ;  /* 0x000000020800788c */ /* 0x000fd2000bf05270 */
[----:B------:R-:W-:Y:S05]  /*22e0*/  BRA.U UP0, `(.L_x_37) ;  /* 0x0000000100047547 */ /* 0x000fea000b800000 */
[----:B------:R-:W-:Y:S05]  /*22f0*/  BPT.TRAP 0x1 ;  /* 0x000000040000795c */ /* 0x000fea0000300000 */
.L_x_37:
[----:B------:R-:W-:Y:S04]  /*2300*/  BSSY.RECONVERGENT B0, `(.L_x_38) ;  /* 0x0000003000007945 */ /* 0x000fe80003800200 */
[----:B------:R-:W-:Y:S05]  /*2310*/  @P4 BRA `(.L_x_39) ;  /* 0x0000000000044947 */ /* 0x000fea0003800000 */
[----:B------:R-:W-:Y:S05]  /*2320*/  BPT.TRAP 0x1 ;  /* 0x000000040000795c */ /* 0x000fea0000300000 */
.L_x_39:
[----:B------:R-:W-:Y:S05]  /*2330*/  BSYNC.RECONVERGENT B0 ;  /* 0x0000000000007941 */ /* 0x000fea0003800200 */
.L_x_38:
        /* <DEDUP_REMOVED lines=9> */
[----:B------:R1:W1:Y:S01]  /*23d0*/  SYNCS.PHASECHK.TRANS64.TRYWAIT P1, [UR8+0x30], R2 ;  /* 0x00003002ff0075a7 */ /* 0x0002620008021108 */
        /* <DEDUP_REMOVED lines=22> */
[----:B------:R-:W-:Y:S02]  /*2540*/  UIADD3 UR8, UPT, UPT, UR4, 0x35b00, UR8 ;  /* 0x00035b0004087890 */ /* 0x000fe4000fffe008 */
[----:B------:R-:W-:Y:S01]  /*2550*/  UIADD3.X UR57, UPT, UPT, URZ, UR45, URZ, UP0, !UPT ;  /* 0x0000002dff397290 */ /* 0x000fe200087fe4ff */
        /* <DEDUP_REMOVED lines=12> */
[----:B------:R1:W-:Y:S01]  /*2620*/  UTMALDG.4D.MULTICAST [UR8], [UR56], UR49, desc[UR54] ;  /* 0x00003608380073b4 */ /* 0x0003e20008019831 */
[----:B------:R-:W-:Y:S01]  /*2630*/  NOP ;  /* 0x0000000000007918 */ /* 0x000fe20000000000 */
.L_x_41:
[----:B-1----:R-:W-:Y:S05]  /*2640*/  BSYNC.RECONVERGENT B0 ;  /* 0x0000000000007941 */ /* 0x002fea0003800200 */
.L_x_40:
[----:B------:R-:W-:Y:S01]  /*2650*/  UIADD3 UR52, UPT, UPT, UR52, 0x1, URZ ;  /* 0x0000000134347890 */ /* 0x000fe2000fffe0ff */
[----:B------:R-:W-:-:S03]  /*2660*/  UMOV UR51, UR47 ;  /* 0x0000002f00337c82 */ /* 0x000fc60008000000 */
[----:B------:R-:W-:-:S09]  /*2670*/  UISETP.NE.AND UP0, UPT, UR52, UR50, UPT ;  /* 0x000000323400728c */ /* 0x000fd2000bf05270 */
[----:B------:R-:W-:Y:S05]  /*2680*/  BRA.U UP0, `(.L_x_42) ;  /* 0xfffffff900f07547 */ /* 0x000fea000b83ffff */
.L_x_34:
[C---:B-1----:R-:W-:Y:S01]  /*2690*/  LEA R2, R14.reuse, UR4, 0x3 ;  /* 0x000000040e027c11 */ /* 0x042fe2000f8e18ff */
[----:B------:R-:W-:Y:S01]  /*26a0*/  NOP ;  /* 0x0000000000007918 */ /* 0x000fe20000000000 */
[----:B--2---:R-:W-:Y:S02]  /*26b0*/  SHF.L.U32 R3, R13, 0x1f, RZ ;  /* 0x0000001f0d037819 */ /* 0x004fe400000006ff */
[----:B------:R-:W-:Y:S02]  /*26c0*/  LEA R4, R14, UR4, 0x4 ;  /* 0x000000040e047c11 */ /* 0x000fe4000f8e20ff */
[----:B------:R-:W1:Y:S02]  /*26d0*/  SYNCS.PHASECHK.TRANS64.TRYWAIT P0, [R2+URZ+0xb0], R3 ;  /* 0x0000b003020075a7 */ /* 0x000e6400080011ff */
[----:B-1----:R-:W-:Y:S05]  /*26e0*/  @!P0 BRA `(.L_x_43) ;  /* 0x000000c0005c8947 */ /* 0x002fea0003800000 */
.L_x_197:
[----:B------:R-:W4:Y:S01]  /*26f0*/  LDS.128 R4, [R4+0x120] ;  /* 0x0001200004047984 */ /* 0x000f220000000c00 */
[----:B------:R-:W-:Y:S01]  /*2700*/  ISETP.GE.AND P0, PT, R43, 0x1, PT ;  /* 0x000000012b00780c */ /* 0x000fe20003f06270 */
[----:B-1----:R-:W-:Y:S01]  /*2710*/  VIADD R2, R2, 0xc0 ;  /* 0x000000c002027836 */ /* 0x002fe20000000000 */
[----:B------:R-:W-:Y:S01]  /*2720*/  @!PT LDS RZ, [RZ] ;  /* 0x00000000fffff984 */ /* 0x000fe20000000800 */
[----:B------:R-:W-:Y:S01]  /*2730*/  @!PT LDS RZ, [RZ] ;  /* 0x00000000fffff984 */ /* 0x000fe20000000800 */
[----:B------:R-:W-:Y:S01]  /*2740*/  @!PT LDS RZ, [RZ] ;  /* 0x00000000fffff984 */ /* 0x000fe20000000800 */
[----:B------:R-:W-:Y:S01]  /*2750*/  @!PT LDS RZ, [RZ] ;  /* 0x00000000fffff984 */ /* 0x000fe20000000800 */
[----:B------:R1:W-:Y:S06]  /*2760*/  MEMBAR.ALL.CTA ;  /* 0x0000000000007992 */ /* 0x0003ec0000008000 */
[----:B-1----:R-:W1:Y:S01]  /*2770*/  FENCE.VIEW.ASYNC.S ;  /* 0x00000000000073c6 */ /* 0x002e620000000000 */
[----:B------:R-:W-:-:S04]  /*2780*/  PRMT R2, RZ, 0x654, R2 ;  /* 0x00000654ff027816 */ /* 0x000fc80000000002 */
[----:B-1----:R1:W-:Y:S01]  /*2790*/  SYNCS.ARRIVE.TRANS64.RED.A1T0 RZ, [R2+URZ], RZ ;  /* 0x000000ff02ff79a7 */ /* 0x0023e200081004ff */
[----:B----4-:R-:W-:-:S13]  /*27a0*/  LOP3.LUT P2, RZ, R6, 0x1, RZ, 0xc0, !PT ;  /* 0x0000000106ff7812 */ /* 0x010fda000784c0ff */
[----:B------:R-:W-:Y:S01]  /*27b0*/  @P2 SHF.R.U32.HI R3, RZ, 0x10, R5 ;  /* 0x00000010ff032819 */ /* 0x000fe20000011605 */
[----:B------:R-:W-:Y:S01]  /*27c0*/  VOTEU.ANY UP0, P2 ;  /* 0x0000000000ff7886 */ /* 0x000fe20001000100 */
[----:B------:R-:W-:Y:S02]  /*27d0*/  @P2 MOV R10, R4 ;  /* 0x00000004000a2202 */ /* 0x000fe40000000f00 */
[----:B------:R-:W-:Y:S02]  /*27e0*/  @P2 R2UR.BROADCAST UR8, R3 ;  /* 0x00000000030822ca */ /* 0x000fe400008e0000 */
[----:B------:R-:W-:-:S11]  /*27f0*/  @P2 LOP3.LUT R9, R5, 0xffff, RZ, 0xc0, !PT ;  /* 0x0000ffff05092812 */ /* 0x000fd600078ec0ff */
[----:B------:R-:W-:Y:S01]  /*2800*/  @UP0 UMOV UR36, UR8 ;  /* 0x0000000800240c82 */ /* 0x000fe20008000000 */
[----:B-1----:R-:W-:Y:S05]  /*2810*/  @!P0 BRA `(.L_x_44) ;  /* 0x0000000000b88947 */ /* 0x002fea0003800000 */
[----:B------:R-:W3:Y:S01]  /*2820*/  LDC.64 R4, c[0x0][0xf18] ;  /* 0x0003c600ff047b82 */ /* 0x000ee20000000a00 */
[----:B------:R-:W-:-:S07]  /*2830*/  ISETP.NE.AND P3, PT, R43, 0x1, PT ;  /* 0x000000012b00780c */ /* 0x000fce0003f65270 */
[----:B------:R-:W1:Y:S08]  /*2840*/  LDC.64 R6, c[0x0][0xf10] ;  /* 0x0003c400ff067b82 */ /* 0x000e700000000a00 */
[----:B------:R-:W2:Y:S08]  /*2850*/  LDC R16, c[0x0][0xf20] ;  /* 0x0003c800ff107b82 */ /* 0x000eb00000000800 */
[----:B------:R-:W4:Y:S01]  /*2860*/  LDC R17, c[0x0][0xf0c] ;  /* 0x0003c300ff117b82 */ /* 0x000f220000000800 */
[----:B---3--:R-:W-:Y:S01]  /*2870*/  IMAD.HI.U32 R19, R0, R5, RZ ;  /* 0x0000000500137227 */ /* 0x008fe200078e00ff */
[----:B------:R-:W-:-:S03]  /*2880*/  ISETP.NE.AND P0, PT, R4, 0x1, PT ;  /* 0x000000010400780c */ /* 0x000fc60003f05270 */
[----:B------:R-:W-:-:S03]  /*2890*/  IMAD.HI.U32 R5, R9, R5, RZ ;  /* 0x0000000509057227 */ /* 0x000fc600078e00ff */
[----:B------:R-:W3:Y:S01]  /*28a0*/  LDC.64 R2, c[0x0][0xf28] ;  /* 0x0003ca00ff027b82 */ /* 0x000ee20000000a00 */
[----:B-1----:R-:W-:-:S04]  /*28b0*/  IMAD.HI.U32 R20, R8, R6, RZ ;  /* 0x0000000608147227 */ /* 0x002fc800078e00ff */
[----:B------:R-:W-:Y:S01]  /*28c0*/  IMAD.HI.U32 R21, R10, R6, RZ ;  /* 0x000000060a157227 */ /* 0x000fe200078e00ff */
[----:B------:R-:W-:Y:S02]  /*28d0*/  SHF.R.U32.HI R20, RZ, R7, R20 ;  /* 0x00000007ff147219 */ /* 0x000fe40000011614 */
[-C--:B--2---:R-:W-:Y:S02]  /*28e0*/  SHF.R.U32.HI R19, RZ, R16.reuse, R19 ;  /* 0x00000010ff137219 */ /* 0x084fe40000011613 */
[----:B------:R-:W-:Y:S02]  /*28f0*/  SHF.R.U32.HI R5, RZ, R16, R5 ;  /* 0x00000010ff057219 */ /* 0x000fe40000011605 */
[----:B------:R-:W-:Y:S02]  /*2900*/  SEL R19, R0, R19, !P0 ;  /* 0x0000001300137207 */ /* 0x000fe40004000000 */
[----:B------:R-:W-:Y:S02]  /*2910*/  SHF.R.U32.HI R21, RZ, R7, R21 ;  /* 0x00000007ff157219 */ /* 0x000fe40000011615 */
[----:B----4-:R-:W-:-:S02]  /*2920*/  ISETP.NE.AND P1, PT, R17, 0x1, PT ;  /* 0x000000011100780c */ /* 0x010fc40003f25270 */
[----:B------:R-:W-:Y:S02]  /*2930*/  SEL R5, R9, R5, !P0 ;  /* 0x0000000509057207 */ /* 0x000fe40004000000 */
[----:B------:R-:W-:Y:S02]  /*2940*/  SEL R20, R8, R20, !P1 ;  /* 0x0000001408147207 */ /* 0x000fe40004800000 */
[----:B------:R-:W-:Y:S01]  /*2950*/  SEL R21, R10, R21, !P1 ;  /* 0x000000150a157207 */ /* 0x000fe20004800000 */
[----:B---3--:R-:W-:-:S04]  /*2960*/  IMAD.HI.U32 R18, R19, R2, RZ ;  /* 0x0000000213127227 */ /* 0x008fc800078e00ff */
[----:B------:R-:W-:Y:S01]  /*2970*/  IMAD.HI.U32 R6, R20, R2, RZ ;  /* 0x0000000214067227 */ /* 0x000fe200078e00ff */
[----:B------:R-:W-:-:S04]  /*2980*/  @P3 SHF.R.U32.HI R19, RZ, R3, R18 ;  /* 0x00000003ff133219 */ /* 0x000fc80000011612 */
[----:B------:R-:W-:Y:S01]  /*2990*/  @P3 SHF.R.U32.HI R20, RZ, R3, R6 ;  /* 0x00000003ff143219 */ /* 0x000fe20000011606 */
[----:B------:R-:W-:-:S04]  /*29a0*/  IMAD R19, R43, R19, RZ ;  /* 0x000000132b137224 */ /* 0x000fc800078e02ff */
[----:B------:R-:W-:Y:S01]  /*29b0*/  IMAD R6, R43, R20, RZ ;  /* 0x000000142b067224 */ /* 0x000fe200078e02ff */
[----:B------:R-:W-:-:S04]  /*29c0*/  ISETP.GE.AND P0, PT, R5, R19, PT ;  /* 0x000000130500720c */ /* 0x000fc80003f06270 */
[----:B------:R-:W-:Y:S01]  /*29d0*/  ISETP.GE.OR P0, PT, R21, R6, P0 ;  /* 0x000000061500720c */ /* 0x000fe20000706670 */
[----:B------:R-:W-:-:S05]  /*29e0*/  IMAD.HI.U32 R6, R5, R2, RZ ;  /* 0x0000000205067227 */ /* 0x000fca00078e00ff */
[----:B------:R-:W-:-:S04]  /*29f0*/  SHF.R.U32.HI R6, RZ, R3, R6 ;  /* 0x00000003ff067219 */ /* 0x000fc80000011606 */
[----:B------:R-:W-:-:S03]  /*2a00*/  SEL R6, R5, R6, !P3 ;  /* 0x0000000605067207 */ /* 0x000fc60005800000 */
[----:B------:R-:W-:-:S04]  /*2a10*/  @!P0 IMAD.HI.U32 R7, R21, R2, RZ ;  /* 0x0000000215078227 */ /* 0x000fc800078e00ff */
[----:B------:R-:W-:Y:S01]  /*2a20*/  IMAD.MOV R2, RZ, RZ, -R6 ;  /* 0x000000ffff027224 */ /* 0x000fe200078e0a06 */
[----:B------:R-:W-:Y:S02]  /*2a30*/  @!P0 SHF.R.U32.HI R3, RZ, R3, R7 ;  /* 0x00000003ff038219 */ /* 0x000fe40000011607 */
[----:B------:R-:W-:Y:S01]  /*2a40*/  IADD3 R7, PT, PT, -R5, RZ, RZ ;  /* 0x000000ff05077210 */ /* 0x000fe20007ffe1ff */
[----:B------:R-:W-:Y:S01]  /*2a50*/  IMAD R2, R43, R2, R5 ;  /* 0x000000022b027224 */ /* 0x000fe200078e0205 */
[----:B------:R-:W-:-:S03]  /*2a60*/  @!P0 SEL R3, R21, R3, !P3 ;  /* 0x0000000315038207 */ /* 0x000fc60005800000 */
[----:B------:R-:W-:Y:S02]  /*2a70*/  IMAD R7, R4, R7, R9 ;  /* 0x0000000704077224 */ /* 0x000fe400078e0209 */
[--C-:B------:R-:W-:Y:S02]  /*2a80*/  @!P0 IMAD.IADD R6, R6, 0x1, -R3.reuse ;  /* 0x0000000106068824 */ /* 0x100fe400078e0a03 */
[----:B------:R-:W-:Y:S01]  /*2a90*/  @!P0 IMAD R3, R2, R20, R3 ;  /* 0x0000001402038224 */ /* 0x000fe200078e0203 */
[----:B------:R-:W-:Y:S01]  /*2aa0*/  IADD3 R2, PT, PT, -R21, RZ, RZ ;  /* 0x000000ff15027210 */ /* 0x000fe20007ffe1ff */
[----:B------:R-:W-:Y:S02]  /*2ab0*/  @!P0 IMAD R5, R43, R6, R21 ;  /* 0x000000062b058224 */ /* 0x000fe400078e0215 */
[----:B------:R-:W-:Y:S02]  /*2ac0*/  @!P0 IMAD.MOV.U32 R21, RZ, RZ, R3 ;  /* 0x000000ffff158224 */ /* 0x000fe400078e0003 */
[----:B------:R-:W-:-:S02]  /*2ad0*/  IMAD R2, R17, R2, R10 ;  /* 0x0000000211027224 */ /* 0x000fc400078e020a */
[----:B------:R-:W-:Y:S02]  /*2ae0*/  IMAD R9, R5, R4, R7 ;  /* 0x0000000405097224 */ /* 0x000fe400078e0207 */
[----:B------:R-:W-:Y:S02]  /*2af0*/  IMAD R10, R21, R17, R2 ;  /* 0x00000011150a7224 */ /* 0x000fe400078e0202 */
.L_x_44:
[----:B------:R-:W1:Y:S02]  /*2b00*/  LDCU UR8, c[0x0][0xf30] ;  /* 0x0001e600ff0877ac */ /* 0x000e640008000800 */
[----:B-1----:R-:W-:-:S09]  /*2b10*/  UISETP.NE.AND UP0, UPT, UR8, 0x1, UPT ;  /* 0x000000010800788c */ /* 0x002fd2000bf05270 */
[----:B------:R-:W-:Y:S05]  /*2b20*/  BRA.U UP0, `(.L_x_45) ;  /* 0x0000000100407547 */ /* 0x000fea000b800000 */
[----:B------:R-:W1:Y:S08]  /*2b30*/  LDC.64 R4, c[0x0][0xf10] ;  /* 0x0003c400ff047b82 */ /* 0x000e700000000a00 */
[----:B------:R-:W2:Y:S08]  /*2b40*/  LDC.64 R2, c[0x0][0xf18] ;  /* 0x0003c600ff027b82 */ /* 0x000eb00000000a00 */
[----:B------:R-:W4:Y:S08]  /*2b50*/  LDC R6, c[0x0][0xf20] ;  /* 0x0003c800ff067b82 */ /* 0x000f300000000800 */
[----:B------:R-:W3:Y:S01]  /*2b60*/  LDC R7, c[0x0][0xf0c] ;  /* 0x0003c300ff077b82 */ /* 0x000ee20000000800 */
[----:B-1----:R-:W-:-:S05]  /*2b70*/  IMAD.HI.U32 R4, R10, R4, RZ ;  /* 0x000000040a047227 */ /* 0x002fca00078e00ff */
[----:B------:R-:W-:Y:S01]  /*2b80*/  SHF.R.U32.HI R4, RZ, R5, R4 ;  /* 0x00000005ff047219 */ /* 0x000fe20000011604 */
[----:B--2---:R-:W-:Y:S01]  /*2b90*/  IMAD.HI.U32 R3, R9, R3, RZ ;  /* 0x0000000309037227 */ /* 0x004fe200078e00ff */
[----:B------:R-:W-:-:S04]  /*2ba0*/  ISETP.NE.AND P0, PT, R2, 0x1, PT ;  /* 0x000000010200780c */ /* 0x000fc80003f05270 */
[----:B----4-:R-:W-:-:S04]  /*2bb0*/  SHF.R.U32.HI R3, RZ, R6, R3 ;  /* 0x00000006ff037219 */ /* 0x010fc80000011603 */
[----:B------:R-:W-:Y:S02]  /*2bc0*/  SEL R3, R9, R3, !P0 ;  /* 0x0000000309037207 */ /* 0x000fe40004000000 */
[----:B---3--:R-:W-:-:S04]  /*2bd0*/  ISETP.NE.AND P1, PT, R7, 0x1, PT ;  /* 0x000000010700780c */ /* 0x008fc80003f25270 */
[----:B------:R-:W-:-:S05]  /*2be0*/  SEL R4, R10, R4, !P1 ;  /* 0x000000040a047207 */ /* 0x000fca0004800000 */
[----:B------:R-:W-:Y:S02]  /*2bf0*/  IMAD.IADD R5, R3, 0x1, -R4 ;  /* 0x0000000103057824 */ /* 0x000fe400078e0a04 */
[----:B------:R-:W-:Y:S02]  /*2c00*/  IMAD.IADD R3, R4, 0x1, -R3 ;  /* 0x0000000104037824 */ /* 0x000fe400078e0a03 */
[----:B------:R-:W-:Y:S02]  /*2c10*/  IMAD R10, R5, R7, R10 ;  /* 0x00000007050a7224 */ /* 0x000fe400078e020a */
[----:B------:R-:W-:-:S07]  /*2c20*/  IMAD R9, R3, R2, R9 ;  /* 0x0000000203097224 */ /* 0x000fce00078e0209 */
.L_x_45:
[----:B------:R-:W-:Y:S01]  /*2c30*/  VIADD R14, R14, 0x1 ;  /* 0x000000010e0e7836 */ /* 0x000fe20000000000 */
[----:B------:R-:W-:Y:S01]  /*2c40*/  PLOP3.LUT P1, PT, PT, PT, PT, 0x80, 0x8 ;  /* 0x000000000008781c */ /* 0x000fe20003f2f070 */
[----:B------:R-:W-:Y:S02]  /*2c50*/  VIADD R2, R10, UR39 ;  /* 0x000000270a027c36 */ /* 0x000fe40008000000 */
[----:B------:R-:W-:Y:S01]  /*2c60*/  VIADD R3, R9, UR38 ;  /* 0x0000002609037c36 */ /* 0x000fe20008000000 */
[----:B------:R-:W-:Y:S02]  /*2c70*/  ISETP.NE.AND P0, PT, R14, 0x2, PT ;  /* 0x000000020e00780c */ /* 0x000fe40003f05270 */
[----:B------:R-:W-:Y:S02]  /*2c80*/  R2UR UR20, R2 ;  /* 0x00000000021472ca */ /* 0x000fe400000e0000 */
[----:B------:R-:W-:Y:S02]  /*2c90*/  SEL R2, RZ, 0x1, P0 ;  /* 0x00000001ff027807 */ /* 0x000fe40000000000 */
[----:B------:R-:W-:-:S02]  /*2ca0*/  R2UR UR12, R3 ;  /* 0x00000000030c72ca */ /* 0x000fc400000e0000 */
[----:B------:R-:W-:Y:S02]  /*2cb0*/  LOP3.LUT R13, R13, R2, RZ, 0x3c, !PT ;  /* 0x000000020d0d7212 */ /* 0x000fe400078e3cff */
[----:B------:R-:W-:Y:S01]  /*2cc0*/  SEL R14, R14, RZ, P0 ;  /* 0x000000ff0e0e7207 */ /* 0x000fe20000000000 */
[----:B------:R-:W-:Y:S10]  /*2cd0*/  @P2 BRA `(.L_x_46) ;  /* 0xffffffec00b02947 */ /* 0x000ff4000383ffff */
[----:B------:R-:W-:Y:S01]  /*2ce0*/  UIADD3 UR4, UPT, UPT, UR4, 0x30, URZ ;  /* 0x0000003004047890 */ /* 0x000fe2000fffe0ff */
[----:B------:R-:W-:-:S03]  /*2cf0*/  SHF.L.U32 R2, R15, 0x1f, RZ ;  /* 0x0000001f0f027819 */ /* 0x000fc600000006ff */
[----:B------:R-:W-:-:S09]  /*2d00*/  ULEA UR5, UR47, UR4, 0x3 ;  /* 0x000000042f057291 */ /* 0x000fd2000f8e18ff */
[----:B------:R-:W1:Y:S02]  /*2d10*/  SYNCS.PHASECHK.TRANS64.TRYWAIT P0, [UR5], R2 ;  /* 0x00000002ff0075a7 */ /* 0x000e640008001105 */
[----:B-1----:R-:W-:Y:S05]  /*2d20*/  @!P0 BRA `(.L_x_47) ;  /* 0x000000b800e08947 */ /* 0x002fea0003800000 */
.L_x_199:
[----:B------:R-:W-:-:S04]  /*2d30*/  UIADD3 UR6, UPT, UPT, UR47, 0x1, URZ ;  /* 0x000000012f067890 */ /* 0x000fc8000fffe0ff */
[----:B------:R-:W-:-:S04]  /*2d40*/  UISETP.NE.AND UP0, UPT, UR6, 0x6, UPT ;  /* 0x000000060600788c */ /* 0x000fc8000bf05270 */
[----:B------:R-:W-:Y:S02]  /*2d50*/  USEL UR7, URZ, 0x1, UP0 ;  /* 0x00000001ff077887 */ /* 0x000fe40008000000 */
[----:B------:R-:W-:-:S04]  /*2d60*/  USEL UR6, UR6, URZ, UP0 ;  /* 0x000000ff06067287 */ /* 0x000fc80008000000 */
[----:B------:R-:W-:Y:S01]  /*2d70*/  ULEA UR5, UR6, UR4, 0x3 ;  /* 0x0000000406057291 */ /* 0x000fe2000f8e18ff */
[----:B-1----:R-:W-:-:S04]  /*2d80*/  LOP3.LUT R2, R15, UR7, RZ, 0x3c, !PT ;  /* 0x000000070f027c12 */ /* 0x002fc8000f8e3cff */
[----:B------:R-:W-:-:S04]  /*2d90*/  SHF.L.U32 R3, R2, 0x1f, RZ ;  /* 0x0000001f02037819 */ /* 0x000fc800000006ff */
[----:B------:R-:W1:Y:S02]  /*2da0*/  SYNCS.PHASECHK.TRANS64.TRYWAIT P0, [UR5], R3 ;  /* 0x00000003ff0075a7 */ /* 0x000e640008001105 */
[----:B-1----:R-:W-:Y:S05]  /*2db0*/  @!P0 BRA `(.L_x_48) ;  /* 0x000000b800d48947 */ /* 0x002fea0003800000 */
.L_x_201:
[----:B------:R-:W-:-:S04]  /*2dc0*/  UIADD3 UR6, UPT, UPT, UR6, 0x1, URZ ;  /* 0x0000000106067890 */ /* 0x000fc8000fffe0ff */
[----:B------:R-:W-:-:S04]  /*2dd0*/  UISETP.NE.AND UP0, UPT, UR6, 0x6, UPT ;  /* 0x000000060600788c */ /* 0x000fc8000bf05270 */
[----:B------:R-:W-:Y:S02]  /*2de0*/  USEL UR7, URZ, 0x1, UP0 ;  /* 0x00000001ff077887 */ /* 0x000fe40008000000 */
[----:B------:R-:W-:-:S04]  /*2df0*/  USEL UR6, UR6, URZ, UP0 ;  /* 0x000000ff06067287 */ /* 0x000fc80008000000 */
[----:B------:R-:W-:Y:S01]  /*2e00*/  ULEA UR5, UR6, UR4, 0x3 ;  /* 0x0000000406057291 */ /* 0x000fe2000f8e18ff */
[----:B------:R-:W-:-:S04]  /*2e10*/  LOP3.LUT R2, R2, UR7, RZ, 0x3c, !PT ;  /* 0x0000000702027c12 */ /* 0x000fc8000f8e3cff */
[----:B-1----:R-:W-:-:S04]  /*2e20*/  SHF.L.U32 R3, R2, 0x1f, RZ ;  /* 0x0000001f02037819 */ /* 0x002fc800000006ff */
[----:B------:R-:W1:Y:S02]  /*2e30*/  SYNCS.PHASECHK.TRANS64.TRYWAIT P0, [UR5], R3 ;  /* 0x00000003ff0075a7 */ /* 0x000e640008001105 */
[----:B-1----:R-:W-:Y:S05]  /*2e40*/  @!P0 BRA `(.L_x_49) ;  /* 0x000000b800c88947 */ /* 0x002fea0003800000 */
.L_x_203:
        /* <DEDUP_REMOVED lines=9> */
.L_x_205:
        /* <DEDUP_REMOVED lines=9> */
.L_x_207:
[----:B------:R-:W-:-:S04]  /*2f70*/  UIADD3 UR6, UPT, UPT, UR6, 0x1, URZ ;  /* 0x0000000106067890 */ /* 0x000fc8000fffe0ff */
[----:B------:R-:W-:-:S04]  /*2f80*/  UISETP.NE.AND UP0, UPT, UR6, 0x6, UPT ;  /* 0x000000060600788c */ /* 0x000fc8000bf05270 */
[----:B------:R-:W-:Y:S02]  /*2f90*/  USEL UR5, URZ, 0x1, UP0 ;  /* 0x00000001ff057887 */ /* 0x000fe40008000000 */
[----:B------:R-:W-:-:S04]  /*2fa0*/  USEL UR6, UR6, URZ, UP0 ;  /* 0x000000ff06067287 */ /* 0x000fc80008000000 */
[----:B------:R-:W-:Y:S01]  /*2fb0*/  ULEA UR6, UR6, UR4, 0x3 ;  /* 0x0000000406067291 */ /* 0x000fe2000f8e18ff */
[----:B------:R-:W-:-:S04]  /*2fc0*/  LOP3.LUT R2, R2, UR5, RZ, 0x3c, !PT ;  /* 0x0000000502027c12 */ /* 0x000fc8000f8e3cff */
[----:B------:R-:W-:Y:S01]  /*2fd0*/  SHF.L.U32 R2, R2, 0x1f, RZ ;  /* 0x0000001f02027819 */ /* 0x000fe200000006ff */
[----:B-1-3--:R-:W-:-:S07]  /*2fe0*/  IMAD.U32 R0, RZ, RZ, UR6 ;  /* 0x00000006ff007e24 */ /* 0x00afce000f8e00ff */
.L_x_52:
[----:B-1----:R1:W2:Y:S02]  /*2ff0*/  SYNCS.PHASECHK.TRANS64.TRYWAIT P0, [R0+URZ], R2 ;  /* 0x00000002000075a7 */ /* 0x0022a400080011ff */
[----:B--2---:R-:W-:Y:S05]  /*3000*/  @!P0 NANOSLEEP.SYNCS 0x989680 ;  /* 0x009896800000895d */ /* 0x004fea0003900000 */
[----:B------:R-:W2:Y:S02]  /*3010*/  @!P0 SYNCS.PHASECHK.TRANS64 P0, [R0+URZ], R2 ;  /* 0x00000002000085a7 */ /* 0x000ea400080010ff */
[----:B--2---:R-:W-:Y:S05]  /*3020*/  @P0 EXIT ;  /* 0x000000000000094d */ /* 0x004fea0003800000 */
[----:B------:R-:W-:Y:S05]  /*3030*/  BRA `(.L_x_52) ;  /* 0xfffffffc00ec7947 */ /* 0x000fea000383ffff */
.L_x_22:
[----:B------:R-:W-:-:S04]  /*3040*/  UISETP.NE.AND UP0, UPT, UR37, URZ, UPT ;  /* 0x000000ff2500728c */ /* 0x000fc8000bf05270 */
[----:B------:R-:W-:-:S09]  /*3050*/  UISETP.NE.OR UP0, UPT, UR11, 0x1, UP0 ;  /* 0x000000010b00788c */ /* 0x000fd20008705670 */
[----:B------:R-:W-:Y:S05]  /*3060*/  BRA.U UP0, `(.L_x_53) ;  /* 0x0000000500487547 */ /* 0x000fea000b800000 */
[----:B------:R-:W-:Y:S01]  /*3070*/  ISETP.GE.U32.AND P2, PT, R2, 0x10, PT ;  /* 0x000000100200780c */ /* 0x000fe20003f46070 */
[----:B------:R-:W-:Y:S01]  /*3080*/  IMAD.MOV.U32 R12, RZ, RZ, 0x1 ;  /* 0x00000001ff0c7424 */ /* 0x000fe200078e00ff */
[----:B------:R-:W-:Y:S02]  /*3090*/  CS2R R10, SRZ ;  /* 0x00000000000a7805 */ /* 0x000fe4000001ff00 */
[----:B------:R-:W-:Y:S01]  /*30a0*/  CS2R R8, SRZ ;  /* 0x0000000000087805 */ /* 0x000fe2000001ff00 */
[----:B------:R-:W-:Y:S01]  /*30b0*/  UMOV UR4, 0x400 ;  /* 0x0000040000047882 */ /* 0x000fe20000000000 */
[----:B------:R-:W-:Y:S01]  /*30c0*/  UMOV UR6, URZ ;  /* 0x000000ff00067c82 */ /* 0x000fe20008000000 */
[----:B------:R-:W-:-:S12]  /*30d0*/  ULEA UR37, UR37, UR4, 0x18 ;  /* 0x0000000425257291 */ /* 0x000fd8000f8ec0ff */
.L_x_57:
[----:B------:R-:W-:Y:S02]  /*30e0*/  LEA R0, R8, UR37, 0x3 ;  /* 0x0000002508007c11 */ /* 0x000fe4000f8e18ff */
[----:B------:R-:W-:-:S03]  /*30f0*/  SHF.L.U32 R4, R9, 0x1f, RZ ;  /* 0x0000001f09047819 */ /* 0x000fc600000006ff */
[----:B------:R-:W-:Y:S01]  /*3100*/  VIADD R5, R0, 0x100 ;  /* 0x0000010000057836 */ /* 0x000fe20000000000 */
[----:B------:R-:W1:Y:S02]  /*3110*/  SYNCS.PHASECHK.TRANS64.TRYWAIT P0, [R0+URZ+0xf0], R4 ;  /* 0x0000f004000075a7 */ /* 0x000e6400080011ff */
[----:B-1----:R-:W-:Y:S05]  /*3120*/  @!P0 BRA `(.L_x_54) ;  /* 0x000000b800588947 */ /* 0x002fea0003800000 */
.L_x_208:
[----:B------:R-:W-:Y:S01]  /*3130*/  ULEA UR5, UR6, UR37, 0x3 ;  /* 0x0000002506057291 */ /* 0x000fe2000f8e18ff */
[----:B-1----:R-:W-:Y:S01]  /*3140*/  PRMT R0, RZ, 0x654, R5 ;  /* 0x00000654ff007816 */ /* 0x002fe20000000005 */
[----:B------:R-:W-:Y:S01]  /*3150*/  @!P2 IMAD.MOV.U32 R4, RZ, RZ, 0x10 ;  /* 0x00000010ff04a424 */ /* 0x000fe200078e00ff */
[----:B------:R-:W-:Y:S01]  /*3160*/  SHF.L.U32 R5, R12, 0x1f, RZ ;  /* 0x0000001f0c057819 */ /* 0x000fe200000006ff */
[----:B------:R-:W-:Y:S01]  /*3170*/  UIADD3 UR4, UPT, UPT, UR5, 0xb0, URZ ;  /* 0x000000b005047890 */ /* 0x000fe2000fffe0ff */
[----:B------:R1:W-:Y:S05]  /*3180*/  SYNCS.ARRIVE.TRANS64.RED.A1T0 RZ, [R0+URZ], RZ ;  /* 0x000000ff00ff79a7 */ /* 0x0003ea00081004ff */
[----:B------:R-:W-:Y:S01]  /*3190*/  IMAD.U32 R6, RZ, RZ, UR4 ;  /* 0x00000004ff067e24 */ /* 0x000fe2000f8e00ff */
[----:B------:R-:W2:Y:S04]  /*31a0*/  SYNCS.PHASECHK.TRANS64.TRYWAIT P0, [UR5+0xc0], R5 ;  /* 0x0000c005ff0075a7 */ /* 0x000ea80008001105 */
[----:B------:R-:W-:Y:S01]  /*31b0*/  PRMT R6, R2, 0x654, R6 ;  /* 0x0000065402067816 */ /* 0x000fe20000000006 */
[----:B-12---:R-:W-:Y:S06]  /*31c0*/  @!P0 BRA `(.L_x_55) ;  /* 0x000000b800448947 */ /* 0x006fec0003800000 */
.L_x_210:
[----:B------:R-:W-:Y:S01]  /*31d0*/  ULEA UR4, UR6, UR37, 0x4 ;  /* 0x0000002506047291 */ /* 0x000fe2000f8e20ff */
[----:B------:R-:W-:Y:S01]  /*31e0*/  SEL R3, R6, R3, !P2 ;  /* 0x0000000306037207 */ /* 0x000fe20005000000 */
[----:B------:R-:W-:Y:S01]  /*31f0*/  UIADD3 UR5, UPT, UPT, UR5, 0xb0, URZ ;  /* 0x000000b005057890 */ /* 0x000fe2000fffe0ff */
[----:B-1----:R-:W-:Y:S01]  /*3200*/  LEA R0, R11, UR37, 0x3 ;  /* 0x000000250b007c11 */ /* 0x002fe2000f8e18ff */
[----:B------:R-:W-:Y:S01]  /*3210*/  UIADD3 UR4, UPT, UPT, UR4, 0x120, URZ ;  /* 0x0000012004047890 */ /* 0x000fe2000fffe0ff */
[----:B------:R1:W-:Y:S01]  /*3220*/  @!P2 SYNCS.ARRIVE.TRANS64.RED RZ, [R3+URZ], R4 ;  /* 0x0000000403ffa9a7 */ /* 0x0003e200080004ff */
[----:B------:R-:W-:Y:S01]  /*3230*/  UIADD3 UR6, UPT, UPT, UR6, 0x1, URZ ;  /* 0x0000000106067890 */ /* 0x000fe2000fffe0ff */
[----:B------:R-:W-:-:S03]  /*3240*/  VIADD R8, R8, 0x1 ;  /* 0x0000000108087836 */ /* 0x000fc60000000000 */
[----:B------:R-:W-:Y:S02]  /*3250*/  UISETP.NE.AND UP0, UPT, UR6, 0x2, UPT ;  /* 0x000000020600788c */ /* 0x000fe4000bf05270 */
[----:B------:R-:W-:Y:S01]  /*3260*/  ISETP.NE.AND P0, PT, R8, 0x2, PT ;  /* 0x000000020800780c */ /* 0x000fe20003f05270 */
[----:B------:R-:W-:Y:S06]  /*3270*/  UGETNEXTWORKID.BROADCAST [UR4], [UR5] ;  /* 0x00000000040073ca */ /* 0x000fec0008000100 */
[----:B------:R-:W-:Y:S02]  /*3280*/  USEL UR4, URZ, 0x1, UP0 ;  /* 0x00000001ff047887 */ /* 0x000fe40008000000 */
[----:B------:R-:W-:-:S04]  /*3290*/  USEL UR6, UR6, URZ, UP0 ;  /* 0x000000ff06067287 */ /* 0x000fc80008000000 */
[----:B------:R-:W-:Y:S02]  /*32a0*/  LOP3.LUT R12, R12, UR4, RZ, 0x3c, !PT ;  /* 0x000000040c0c7c12 */ /* 0x000fe4000f8e3cff */
[----:B-1----:R-:W-:-:S04]  /*32b0*/  SHF.L.U32 R4, R10, 0x1f, RZ ;  /* 0x0000001f0a047819 */ /* 0x002fc800000006ff */
[----:B------:R-:W1:Y:S02]  /*32c0*/  SYNCS.PHASECHK.TRANS64.TRYWAIT P1, [R0+URZ+0xb0], R4 ;  /* 0x0000b004000075a7 */ /* 0x000e6400080211ff */
[----:B-1----:R-:W-:Y:S05]  /*32d0*/  @!P1 BRA `(.L_x_56) ;  /* 0x000000b800189947 */ /* 0x002fea0003800000 */
.L_x_211:
[C---:B-1----:R-:W-:Y:S01]  /*32e0*/  LEA R4, R11.reuse, UR37, 0x4 ;  /* 0x000000250b047c11 */ /* 0x042fe2000f8e20ff */
[----:B------:R-:W-:Y:S01]  /*32f0*/  VIADD R0, R0, 0xc0 ;  /* 0x000000c000007836 */ /* 0x000fe20000000000 */
[----:B------:R-:W-:Y:S01]  /*3300*/  SEL R8, R8, RZ, P0 ;  /* 0x000000ff08087207 */ /* 0x000fe20000000000 */
[----:B------:R-:W-:-:S03]  /*3310*/  VIADD R11, R11, 0x1 ;  /* 0x000000010b0b7836 */ /* 0x000fc60000000000 */
[----:B------:R-:W1:Y:S01]  /*3320*/  LDS.128 R4, [R4+0x120] ;  /* 0x0001200004047984 */ /* 0x000e620000000c00 */
[----:B------:R-:W-:Y:S02]  /*3330*/  PRMT R0, RZ, 0x654, R0 ;  /* 0x00000654ff007816 */ /* 0x000fe40000000000 */
[C---:B------:R-:W-:Y:S01]  /*3340*/  ISETP.NE.AND P1, PT, R11.reuse, 0x2, PT ;  /* 0x000000020b00780c */ /* 0x040fe20003f25270 */
[----:B------:R-:W-:Y:S01]  /*3350*/  @!PT LDS RZ, [RZ] ;  /* 0x00000000fffff984 */ /* 0x000fe20000000800 */
[----:B------:R-:W-:Y:S01]  /*3360*/  @!PT LDS RZ, [RZ] ;  /* 0x00000000fffff984 */ /* 0x000fe20000000800 */
[----:B------:R-:W-:Y:S01]  /*3370*/  @!PT LDS RZ, [RZ] ;  /* 0x00000000fffff984 */ /* 0x000fe20000000800 */
[----:B------:R-:W-:Y:S01]  /*3380*/  @!PT LDS RZ, [RZ] ;  /* 0x00000000fffff984 */ /* 0x000fe20000000800 */
[----:B------:R2:W-:Y:S06]  /*3390*/  MEMBAR.ALL.CTA ;  /* 0x0000000000007992 */ /* 0x0005ec0000008000 */
[----:B--2---:R-:W2:Y:S01]  /*33a0*/  FENCE.VIEW.ASYNC.S ;  /* 0x00000000000073c6 */ /* 0x004ea20000000000 */
[----:B------:R-:W-:Y:S01]  /*33b0*/  SEL R11, R11, RZ, P1 ;  /* 0x000000ff0b0b7207 */ /* 0x000fe20000800000 */
[----:B--2---:R2:W-:Y:S01]  /*33c0*/  SYNCS.ARRIVE.TRANS64.RED.A1T0 RZ, [R0+URZ], RZ ;  /* 0x000000ff00ff79a7 */ /* 0x0045e200081004ff */
[----:B-1----:R-:W-:-:S02]  /*33d0*/  LOP3.LUT P3, RZ, R6, 0x1, RZ, 0xc0, !PT ;  /* 0x0000000106ff7812 */ /* 0x002fc4000786c0ff */
[----:B------:R-:W-:-:S04]  /*33e0*/  SEL R4, RZ, 0x1, P1 ;  /* 0x00000001ff047807 */ /* 0x000fc80000800000 */
[----:B------:R-:W-:Y:S02]  /*33f0*/  LOP3.LUT R10, R10, R4, RZ, 0x3c, !PT ;  /* 0x000000040a0a7212 */ /* 0x000fe400078e3cff */
[----:B--2---:R-:W-:-:S04]  /*3400*/  SEL R0, RZ, 0x1, P0 ;  /* 0x00000001ff007807 */ /* 0x004fc80000000000 */
[----:B------:R-:W-:Y:S01]  /*3410*/  LOP3.LUT R9, R9, R0, RZ, 0x3c, !PT ;  /* 0x0000000009097212 */ /* 0x000fe200078e3cff */
[----:B------:R-:W-:Y:S06]  /*3420*/  @P3 BRA `(.L_x_57) ;  /* 0xfffffffc002c3947 */ /* 0x000fec000383ffff */
[----:B------:R-:W-:Y:S01]  /*3430*/  ULEA UR5, UR6, UR37, 0x3 ;  /* 0x0000002506057291 */ /* 0x000fe2000f8e18ff */
[----:B------:R-:W-:-:S08]  /*3440*/  SHF.L.U32 R2, R12, 0x1f, RZ ;  /* 0x0000001f0c027819 */ /* 0x000fd000000006ff */
[----:B------:R-:W1:Y:S02]  /*3450*/  SYNCS.PHASECHK.TRANS64 P0, [UR5+0xc0], R2 ;  /* 0x0000c002ff0075a7 */ /* 0x000e640008001005 */
[----:B-1----:R-:W-:Y:S05]  /*3460*/  @P0 BRA `(.L_x_58) ;  /* 0x0000000000080947 */ /* 0x002fea0003800000 */
[----:B------:R-:W1:Y:S02]  /*3470*/  SYNCS.PHASECHK.TRANS64.TRYWAIT P0, [UR5+0xc0], R2 ;  /* 0x0000c002ff0075a7 */ /* 0x000e640008001105 */
[----:B-1----:R-:W-:Y:S05]  /*3480*/  @!P0 BRA `(.L_x_59) ;  /* 0x000000b400c08947 */ /* 0x002fea0003800000 */
.L_x_58:
[----:B------:R-:W-:-:S04]  /*3490*/  UIADD3 UR4, UPT, UPT, UR6, 0x1, URZ ;  /* 0x0000000106047890 */ /* 0x000fc8000fffe0ff */
[----:B------:R-:W-:-:S04]  /*34a0*/  UISETP.NE.AND UP0, UPT, UR4, 0x2, UPT ;  /* 0x000000020400788c */ /* 0x000fc8000bf05270 */
[----:B------:R-:W-:Y:S02]  /*34b0*/  USEL UR7, URZ, 0x1, UP0 ;  /* 0x00000001ff077887 */ /* 0x000fe40008000000 */
[----:B------:R-:W-:-:S04]  /*34c0*/  USEL UR4, UR4, URZ, UP0 ;  /* 0x000000ff04047287 */ /* 0x000fc80008000000 */
[----:B------:R-:W-:Y:S01]  /*34d0*/  ULEA UR4, UR4, UR37, 0x3 ;  /* 0x0000002504047291 */ /* 0x000fe2000f8e18ff */
[----:B-1----:R-:W-:-:S04]  /*34e0*/  LOP3.LUT R2, R12, UR7, RZ, 0x3c, !PT ;  /* 0x000000070c027c12 */ /* 0x002fc8000f8e3cff */
[----:B------:R-:W-:-:S04]  /*34f0*/  SHF.L.U32 R0, R2, 0x1f, RZ ;  /* 0x0000001f02007819 */ /* 0x000fc800000006ff */
[----:B------:R-:W1:Y:S02]  /*3500*/  SYNCS.PHASECHK.TRANS64 P0, [UR4+0xc0], R0 ;  /* 0x0000c000ff0075a7 */ /* 0x000e640008001004 */
[----:B-1----:R-:W-:Y:S05]  /*3510*/  @P0 EXIT ;  /* 0x000000000000094d */ /* 0x002fea0003800000 */
[----:B------:R-:W-:Y:S02]  /*3520*/  SHF.L.U32 R2, R2, 0x1f, RZ ;  /* 0x0000001f02027819 */ /* 0x000fe400000006ff */
[----:B------:R-:W-:-:S07]  /*3530*/  MOV R0, UR4 ;  /* 0x0000000400007c02 */ /* 0x000fce0008000f00 */
.L_x_60:
[----:B-1----:R1:W2:Y:S02]  /*3540*/  SYNCS.PHASECHK.TRANS64.TRYWAIT P0, [R0+URZ+0xc0], R2 ;  /* 0x0000c002000075a7 */ /* 0x0022a400080011ff */
[----:B--2---:R-:W-:Y:S05]  /*3550*/  @!P0 NANOSLEEP.SYNCS 0x989680 ;  /* 0x009896800000895d */ /* 0x004fea0003900000 */
[----:B------:R-:W2:Y:S02]  /*3560*/  @!P0 SYNCS.PHASECHK.TRANS64 P0, [R0+URZ+0xc0], R2 ;  /* 0x0000c002000085a7 */ /* 0x000ea400080010ff */
[----:B--2---:R-:W-:Y:S05]  /*3570*/  @P0 EXIT ;  /* 0x000000000000094d */ /* 0x004fea0003800000 */
[----:B------:R-:W-:Y:S05]  /*3580*/  BRA `(.L_x_60) ;  /* 0xfffffffc00ec7947 */ /* 0x000fea000383ffff */
.L_x_53:
[----:B------:R-:W-:Y:S05]  /*3590*/  BRA.U UP5, `(.L_x_61) ;  /* 0x0000001105487547 */ /* 0x000fea000b800000 */
[----:B------:R-:W-:Y:S01]  /*35a0*/  UMOV UR4, 0x40 ;  /* 0x0000004000047882 */ /* 0x000fe20000000000 */
[----:B------:R-:W-:Y:S01]  /*35b0*/  NOP ;  /* 0x0000000000007918 */ /* 0x000fe20000000000 */
[----:B------:R-:W-:Y:S01]  /*35c0*/  ULEA UR4, UR37, UR4, 0x18 ;  /* 0x0000000425047291 */ /* 0x000fe2000f8ec0ff */
[----:B------:R-:W-:Y:S02]  /*35d0*/  UMOV UR5, 0x400 ;  /* 0x0000040000057882 */ /* 0x000fe40000000000 */
[----:B------:R-:W-:-:S06]  /*35e0*/  ULEA UR37, UR37, UR5, 0x18 ;  /* 0x0000000525257291 */ /* 0x000fcc000f8ec0ff */
[----:B------:R-:W1:Y:S02]  /*35f0*/  LDS.U8 R0, [UR4+0x1c] ;  /* 0x00001c04ff007984 */ /* 0x000e640008000000 */
[----:B-1----:R-:W-:-:S13]  /*3600*/  ISETP.NE.AND P0, PT, R0, RZ, PT ;  /* 0x000000ff0000720c */ /* 0x002fda0003f05270 */
[----:B------:R-:W-:Y:S05]  /*3610*/  @P0 BRA `(.L_x_62) ;  /* 0x0000000000580947 */ /* 0x000fea0003800000 */
[----:B------:R-:W-:-:S13]  /*3620*/  ELECT P0, URZ, PT ;  /* 0x0000000000ff782f */ /* 0x000fda0003800000 */
[----:B------:R-:W-:Y:S05]  /*3630*/  @!P0 BRA `(.L_x_63) ;  /* 0x0000000000608947 */ /* 0x000fea0003800000 */
[----:B------:R-:W-:Y:S01]  /*3640*/  UMOV UR5, 0x10 ;  /* 0x0000001000057882 */ /* 0x000fe20000000000 */
[----:B------:R-:W-:Y:S01]  /*3650*/  HFMA2 R0, -RZ, RZ, 0, 5.9604644775390625e-08 ;  /* 0x00000001ff007431 */ /* 0x000fe200000001ff */
[----:B------:R-:W-:-:S03]  /*3660*/  MOV R2, 0xffff ;  /* 0x0000ffff00027802 */ /* 0x000fc60000000f00 */
[----:B------:R-:W-:Y:S04]  /*3670*/  DEPBAR.LE SB1, 0x36 ;  /* 0x00009d800000791a */ /* 0x000fe80000000000 */
[----:B------:R-:W1:Y:S02]  /*3680*/  UTCATOMSWS.FIND_AND_SET.ALIGN UP0, UR5, UR5 ;  /* 0x00000005000575e3 */ /* 0x000e640008000800 */
[----:B-1----:R-:W-:Y:S01]  /*3690*/  MOV R4, UR5 ;  /* 0x0000000500047c02 */ /* 0x002fe20008000f00 */
[----:B------:R-:W-:Y:S06]  /*36a0*/  BRA.U UP0, `(.L_x_64) ;  /* 0x0000000100187547 */ /* 0x000fec000b800000 */
.L_x_65:
[----:B------:R-:W-:Y:S05]  /*36b0*/  NANOSLEEP 0x64 ;  /* 0x000000640000795d */ /* 0x000fea0003800000 */
[----:B------:R-:W-:-:S05]  /*36c0*/  UMOV UR5, 0x10 ;  /* 0x0000001000057882 */ /* 0x000fca0000000000 */
[----:B------:R-:W-:Y:S04]  /*36d0*/  DEPBAR.LE SB1, 0x36 ;  /* 0x00009d800000791a */ /* 0x000fe80000000000 */
[----:B------:R-:W1:Y:S02]  /*36e0*/  UTCATOMSWS.FIND_AND_SET.ALIGN UP0, UR5, UR5 ;  /* 0x00000005000575e3 */ /* 0x000e640008000800 */
[----:B-1----:R-:W-:Y:S01]  /*36f0*/  MOV R4, UR5 ;  /* 0x0000000500047c02 */ /* 0x002fe20008000f00 */
[----:B------:R-:W-:Y:S05]  /*3700*/  BRA.U !UP0, `(.L_x_65) ;  /* 0xfffffffd08e87547 */ /* 0x000fea000b83ffff */
.L_x_64:
[-C--:B------:R-:W-:Y:S02]  /*3710*/  SHF.L.U32 R2, R2, R4.reuse, RZ ;  /* 0x0000000402027219 */ /* 0x080fe400000006ff */
[----:B------:R-:W-:Y:S01]  /*3720*/  SHF.L.U32 R0, R0, R4, RZ ;  /* 0x0000000400007219 */ /* 0x000fe200000006ff */
[----:B------:R-:W-:Y:S02]  /*3730*/  IMAD.SHL.U32 R4, R4, 0x20, RZ ;  /* 0x0000002004047824 */ /* 0x000fe400078e00ff */
[----:B------:R1:W-:Y:S04]  /*3740*/  ATOMS.OR RZ, [UR4+0x14], R2 ;  /* 0x00001402ffff798c */ /* 0x0003e8000b000004 */
[----:B------:R1:W-:Y:S04]  /*3750*/  ATOMS.OR RZ, [UR4+0x18], R0 ;  /* 0x00001800ffff798c */ /* 0x0003e8000b000004 */
[----:B------:R1:W-:Y:S01]  /*3760*/  STS [UR37+0x140], R4 ;  /* 0x00014004ff007988 */ /* 0x0003e20008000825 */
[----:B------:R-:W-:Y:S05]  /*3770*/  BRA `(.L_x_63) ;  /* 0x0000000000107947 */ /* 0x000fea0003800000 */
.L_x_62:
[----:B------:R-:W-:Y:S02]  /*3780*/  MOV R0, 0xffffffff ;  /* 0xffffffff00007802 */ /* 0x000fe40000000f00 */
[----:B------:R-:W-:-:S03]  /*3790*/  MOV R4, 0x37c0 ;  /* 0x000037c000047802 */ /* 0x000fc60000000f00 */
[----:B------:R1:W-:Y:S04]  /*37a0*/  STS [UR37+0x140], R0 ;  /* 0x00014000ff007988 */ /* 0x0003e80008000825 */
[----:B-1---5:R-:W-:Y:S05]  /*37b0*/  CALL.REL.NOINC `($__internal_1_$__cuda_sm10x_tcgen05_guardrail_trap_phase_invalid_during_alloc) ;  /* 0x000000bc008c7944 */ /* 0x022fea0003c00000 */
.L_x_63:
[----:B------:R-:W-:Y:S05]  /*37c0*/  WARPSYNC.ALL ;  /* 0x0000000000007948 */ /* 0x000fea0003800000 */
[----:B------:R-:W2:Y:S01]  /*37d0*/  S2UR UR13, SR_CgaCtaId ;  /* 0x00000000000d79c3 */ /* 0x000ea20000008800 */
[----:B------:R-:W-:Y:S01]  /*37e0*/  UMOV UR4, 0x400 ;  /* 0x0000040000047882 */ /* 0x000fe20000000000 */
[----:B------:R-:W-:-:S06]  /*37f0*/  NOP ;  /* 0x0000000000007918 */ /* 0x000fcc0000000000 */
[----:B------:R-:W-:Y:S06]  /*3800*/  BAR.ARV 0x6, 0xa0 ;  /* 0x0182800000007b1d */ /* 0x000fec0000002000 */
[----:B------:R-:W3:Y:S01]  /*3810*/  LDCU UR14, c[0x0][0x38c] ;  /* 0x00007180ff0e77ac */ /* 0x000ee20008000800 */
[----:B------:R-:W-:Y:S01]  /*3820*/  LOP3.LUT R3, R3, 0xffff, RZ, 0xc0, !PT ;  /* 0x0000ffff03037812 */ /* 0x000fe200078ec0ff */
[----:B------:R-:W-:Y:S01]  /*3830*/  IMAD.MOV.U32 R11, RZ, RZ, 0x1 ;  /* 0x00000001ff0b7424 */ /* 0x000fe200078e00ff */
[----:B------:R-:W-:Y:S01]  /*3840*/  CS2R R8, SRZ ;  /* 0x0000000000087805 */ /* 0x000fe2000001ff00 */
[----:B------:R-:W-:Y:S01]  /*3850*/  IMAD.MOV.U32 R10, RZ, RZ, RZ ;  /* 0x000000ffff0a7224 */ /* 0x000fe200078e00ff */
[----:B------:R-:W-:Y:S01]  /*3860*/  R2UR UR17, R3 ;  /* 0x00000000031172ca */ /* 0x000fe200000e0000 */
[----:B------:R-:W-:Y:S01]  /*3870*/  UMOV UR27, URZ ;  /* 0x000000ff001b7c82 */ /* 0x000fe20008000000 */
[----:B------:R-:W-:Y:S01]  /*3880*/  UMOV UR26, URZ ;  /* 0x000000ff001a7c82 */ /* 0x000fe20008000000 */
[----:B--2---:R-:W-:Y:S01]  /*3890*/  ULEA UR13, UR13, UR4, 0x18 ;  /* 0x000000040d0d7291 */ /* 0x004fe2000f8ec0ff */
[----:B------:R-:W2:Y:S03]  /*38a0*/  LDCU UR4, c[0x0][0x38c] ;  /* 0x00007180ff0477ac */ /* 0x000ea60008000800 */
[----:B------:R-:W-:-:S02]  /*38b0*/  UIADD3 UR19, UPT, UPT, UR13, 0x4300, URZ ;  /* 0x000043000d137890 */ /* 0x000fc4000fffe0ff */
[----:B------:R-:W-:-:S03]  /*38c0*/  UIADD3 UR20, UPT, UPT, UR13, 0x1c300, URZ ;  /* 0x0001c3000d147890 */ /* 0x000fc6000fffe0ff */
[----:B-1----:R-:W1:Y:S01]  /*38d0*/  LDS R0, [UR13+0x140] ;  /* 0x0001400dff007984 */ /* 0x002e620008000800 */
[----:B------:R-:W-:Y:S02]  /*38e0*/  UIADD3 UR21, UPT, UPT, UR13, 0x34300, URZ ;  /* 0x000343000d157890 */ /* 0x000fe4000fffe0ff */
[----:B------:R-:W-:Y:S02]  /*38f0*/  UIADD3 UR22, UPT, UPT, UR13, 0x35b00, URZ ;  /* 0x00035b000d167890 */ /* 0x000fe4000fffe0ff */
[----:B------:R-:W-:Y:S02]  /*3900*/  USHF.R.U32.HI UR19, URZ, 0x4, UR19 ;  /* 0x00000004ff137899 */ /* 0x000fe40008011613 */
[----:B------:R-:W-:Y:S02]  /*3910*/  USHF.R.U32.HI UR20, URZ, 0x4, UR20 ;  /* 0x00000004ff147899 */ /* 0x000fe40008011614 */
[----:B------:R-:W-:Y:S02]  /*3920*/  USHF.R.U32.HI UR21, URZ, 0x4, UR21 ;  /* 0x00000004ff157899 */ /* 0x000fe40008011615 */
[----:B--2---:R-:W-:-:S02]  /*3930*/  UIADD3 UR4, UPT, UPT, UR4, 0xff, URZ ;  /* 0x000000ff04047890 */ /* 0x004fc4000fffe0ff */
[----:B------:R-:W-:Y:S02]  /*3940*/  USHF.R.U32.HI UR22, URZ, 0x4, UR22 ;  /* 0x00000004ff167899 */ /* 0x000fe40008011616 */
[----:B------:R-:W-:Y:S02]  /*3950*/  USHF.R.S32.HI UR12, URZ, 0x1f, UR4 ;  /* 0x0000001fff0c7899 */ /* 0x000fe40008011404 */
[----:B------:R-:W-:Y:S02]  /*3960*/  ULOP3.LUT UR19, UR19, 0x3fff, URZ, 0xc0, !UPT ;  /* 0x00003fff13137892 */ /* 0x000fe4000f8ec0ff */
[----:B------:R-:W-:Y:S02]  /*3970*/  ULEA.HI UR12, UR12, UR4, URZ, 0x8 ;  /* 0x000000040c0c7291 */ /* 0x000fe4000f8f40ff */
[----:B------:R-:W-:Y:S02]  /*3980*/  ULOP3.LUT UR20, UR20, 0x3fff, URZ, 0xc0, !UPT ;  /* 0x00003fff14147892 */ /* 0x000fe4000f8ec0ff */
[----:B------:R-:W-:-:S02]  /*3990*/  USHF.R.S32.HI UR12, URZ, 0x8, UR12 ;  /* 0x00000008ff0c7899 */ /* 0x000fc4000801140c */
[----:B------:R-:W-:Y:S02]  /*39a0*/  ULOP3.LUT UR21, UR21, 0x3fff, URZ, 0xc0, !UPT ;  /* 0x00003fff15157892 */ /* 0x000fe4000f8ec0ff */
[----:B------:R-:W-:Y:S02]  /*39b0*/  UISETP.LT.AND UP0, UPT, UR12, 0x1, UPT ;  /* 0x000000010c00788c */ /* 0x000fe4000bf01270 */
[----:B------:R-:W-:Y:S02]  /*39c0*/  ULOP3.LUT UR22, UR22, 0x3fff, URZ, 0xc0, !UPT ;  /* 0x00003fff16167892 */ /* 0x000fe4000f8ec0ff */
[----:B------:R-:W-:Y:S02]  /*39d0*/  USEL UR18, UR12, 0x1, !UP0 ;  /* 0x000000010c127887 */ /* 0x000fe4000c000000 */
[----:B------:R-:W-:Y:S02]  /*39e0*/  ULOP3.LUT UR19, UR19, 0x10000, URZ, 0xfc, !UPT ;  /* 0x0001000013137892 */ /* 0x000fe4000f8efcff */
[----:B------:R-:W-:-:S02]  /*39f0*/  ULOP3.LUT UR20, UR20, 0x10000, URZ, 0xfc, !UPT ;  /* 0x0001000014147892 */ /* 0x000fc4000f8efcff */
[----:B------:R-:W-:Y:S02]  /*3a00*/  ULOP3.LUT UR21, UR21, 0x10000, URZ, 0xfc, !UPT ;  /* 0x0001000015157892 */ /* 0x000fe4000f8efcff */
[----:B------:R-:W-:Y:S01]  /*3a10*/  ULOP3.LUT UR22, UR22, 0x10000, URZ, 0xfc, !UPT ;  /* 0x0001000016167892 */ /* 0x000fe2000f8efcff */
[----:B-1----:R-:W-:Y:S01]  /*3a20*/  R2UR UR28, R0 ;  /* 0x00000000001c72ca */ /* 0x002fe200000e0000 */
[----:B------:R-:W-:Y:S02]  /*3a30*/  UIADD3 UR18, UPT, UPT, -UR18, URZ, URZ ;  /* 0x000000ff12127290 */ /* 0x000fe4000fffe1ff */
[----:B---3--:R-:W-:-:S10]  /*3a40*/  UISETP.GE.AND UP3, UPT, UR14, 0x1, UPT ;  /* 0x000000010e00788c */ /* 0x008fd4000bf66270 */
[----:B------:R-:W-:Y:S02]  /*3a50*/  UIADD3 UR11, UPT, UPT, UR28, 0x108, URZ ;  /* 0x000001081c0b7890 */ /* 0x000fe4000fffe0ff */
[----:B------:R-:W-:Y:S02]  /*3a60*/  UIADD3 UR9, UPT, UPT, UR28, 0x10c, URZ ;  /* 0x0000010c1c097890 */ /* 0x000fe4000fffe0ff */
[----:B------:R-:W-:Y:S02]  /*3a70*/  UIADD3 UR7, UPT, UPT, UR28, -0x7ffffef8, URZ ;  /* 0x800001081c077890 */ /* 0x000fe4000fffe0ff */
[----:B------:R-:W-:Y:S02]  /*3a80*/  UIADD3 UR5, UPT, UPT, UR28, -0x7ffffef4, URZ ;  /* 0x8000010c1c057890 */ /* 0x000fe4000fffe0ff */
[----:B------:R-:W-:Y:S02]  /*3a90*/  UIADD3 UR10, UPT, UPT, UR28, 0x100, URZ ;  /* 0x000001001c0a7890 */ /* 0x000fe4000fffe0ff */
[----:B------:R-:W-:-:S02]  /*3aa0*/  UIADD3 UR8, UPT, UPT, UR28, 0x104, URZ ;  /* 0x000001041c087890 */ /* 0x000fc4000fffe0ff */
[----:B------:R-:W-:Y:S02]  /*3ab0*/  UIADD3 UR6, UPT, UPT, UR28, -0x7fffff00, URZ ;  /* 0x800001001c067890 */ /* 0x000fe4000fffe0ff */
[----:B------:R-:W-:Y:S02]  /*3ac0*/  UIADD3 UR4, UPT, UPT, UR28, -0x7ffffefc, URZ ;  /* 0x800001041c047890 */ /* 0x000fe4000fffe0ff */
[----:B------:R-:W-:Y:S02]  /*3ad0*/  USHF.R.U32.HI UR36, URZ, 0x1a, UR11 ;  /* 0x0000001aff247899 */ /* 0x000fe4000801160b */
[----:B------:R-:W-:Y:S02]  /*3ae0*/  USHF.R.U32.HI UR34, URZ, 0x1a, UR7 ;  /* 0x0000001aff227899 */ /* 0x000fe40008011607 */
[----:B------:R-:W-:Y:S02]  /*3af0*/  USHF.R.U32.HI UR32, URZ, 0x1a, UR9 ;  /* 0x0000001aff207899 */ /* 0x000fe40008011609 */
[----:B------:R-:W-:-:S02]  /*3b00*/  USHF.R.U32.HI UR30, URZ, 0x1a, UR5 ;  /* 0x0000001aff1e7899 */ /* 0x000fc40008011605 */
[----:B------:R-:W-:Y:S02]  /*3b10*/  USHF.R.U32.HI UR37, URZ, 0x11, UR10 ;  /* 0x00000011ff257899 */ /* 0x000fe4000801160a */
[----:B------:R-:W-:Y:S02]  /*3b20*/  USHF.R.U32.HI UR35, URZ, 0x11, UR6 ;  /* 0x00000011ff237899 */ /* 0x000fe40008011606 */
[----:B------:R-:W-:Y:S02]  /*3b30*/  USHF.R.U32.HI UR33, URZ, 0x11, UR8 ;  /* 0x00000011ff217899 */ /* 0x000fe40008011608 */
[----:B------:R-:W-:Y:S02]  /*3b40*/  USHF.R.U32.HI UR31, URZ, 0x11, UR4 ;  /* 0x00000011ff1f7899 */ /* 0x000fe40008011604 */
[----:B------:R-:W-:Y:S02]  /*3b50*/  ULOP3.LUT UR36, UR36, 0x30, URZ, 0xc0, !UPT ;  /* 0x0000003024247892 */ /* 0x000fe4000f8ec0ff */
[----:B------:R-:W-:-:S02]  /*3b60*/  ULOP3.LUT UR34, UR34, 0x30, URZ, 0xc0, !UPT ;  /* 0x0000003022227892 */ /* 0x000fc4000f8ec0ff */
[----:B------:R-:W-:Y:S02]  /*3b70*/  ULOP3.LUT UR32, UR32, 0x30, URZ, 0xc0, !UPT ;  /* 0x0000003020207892 */ /* 0x000fe4000f8ec0ff */
[----:B------:R-:W-:Y:S02]  /*3b80*/  ULOP3.LUT UR30, UR30, 0x30, URZ, 0xc0, !UPT ;  /* 0x000000301e1e7892 */ /* 0x000fe4000f8ec0ff */
[----:B------:R-:W-:Y:S02]  /*3b90*/  ULOP3.LUT UR37, UR37, 0x6000, URZ, 0xc0, !UPT ;  /* 0x0000600025257892 */ /* 0x000fe4000f8ec0ff */
[----:B------:R-:W-:Y:S02]  /*3ba0*/  ULOP3.LUT UR35, UR35, 0x6000, URZ, 0xc0, !UPT ;  /* 0x0000600023237892 */ /* 0x000fe4000f8ec0ff */
        /* <DEDUP_REMOVED lines=10> */
[----:B------:R-:W-:Y:S02]  /*3c50*/  UPRMT UR37, UR36, 0x5410, UR37 ;  /* 0x0000541024257896 */ /* 0x000fe40008000025 */
[----:B------:R-:W-:Y:S02]  /*3c60*/  UPRMT UR35, UR34, 0x5410, UR35 ;  /* 0x0000541022237896 */ /* 0x000fe40008000023 */
[----:B------:R-:W-:Y:S02]  /*3c70*/  UPRMT UR33, UR32, 0x5410, UR33 ;  /* 0x0000541020217896 */ /* 0x000fe40008000021 */
[----:B------:R-:W-:Y:S01]  /*3c80*/  UPRMT UR31, UR30, 0x5410, UR31 ;  /* 0x000054101e1f7896 */ /* 0x000fe2000800001f */
[----:B------:R-:W-:Y:S01]  /*3c90*/  UMOV UR36, URZ ;  /* 0x000000ff00247c82 */ /* 0x000fe20008000000 */
[----:B------:R-:W-:Y:S01]  /*3ca0*/  UMOV UR34, URZ ;  /* 0x000000ff00227c82 */ /* 0x000fe20008000000 */
[----:B------:R-:W-:Y:S01]  /*3cb0*/  UMOV UR32, URZ ;  /* 0x000000ff00207c82 */ /* 0x000fe20008000000 */
[----:B------:R-:W-:-:S08]  /*3cc0*/  UMOV UR30, URZ ;  /* 0x000000ff001e7c82 */ /* 0x000fd00008000000 */
.L_x_72:
[----:B------:R-:W-:Y:S02]  /*3cd0*/  LEA R0, R10, UR13, 0x3 ;  /* 0x0000000d0a007c11 */ /* 0x000fe4000f8e18ff */
[----:B------:R-:W-:Y:S02]  /*3ce0*/  SHF.L.U32 R2, R9, 0x1f, RZ ;  /* 0x0000001f09027819 */ /* 0x000fe400000006ff */
[----:B------:R-:W-:Y:S01]  /*3cf0*/  PLOP3.LUT P0, PT, PT, PT, UP3, 0x80, 0x8 ;  /* 0x000000000008781c */ /* 0x000fe20003f0f038 */
[----:B------:R-:W-:Y:S01]  /*3d00*/  VIADD R3, R0, 0xc0 ;  /* 0x000000c000037836 */ /* 0x000fe20000000000 */
[----:B-1----:R-:W1:Y:S02]  /*3d10*/  SYNCS.PHASECHK.TRANS64.TRYWAIT P1, [R0+URZ+0xb0], R2 ;  /* 0x0000b002000075a7 */ /* 0x002e6400080211ff */
[----:B-1-3--:R-:W-:Y:S09]  /*3d20*/  @!P1 BRA `(.L_x_66) ;  /* 0x000000ac00b09947 */ /* 0x00aff20003800000 */
.L_x_213:
[----:B------:R-:W-:Y:S01]  /*3d30*/  LEA R4, R10, UR13, 0x4 ;  /* 0x0000000d0a047c11 */ /* 0x000fe2000f8e20ff */
[----:B------:R-:W-:Y:S01]  /*3d40*/  @UP3 ULEA UR14, UR26, UR13, 0x3 ;  /* 0x0000000d1a0e3291 */ /* 0x000fe2000f8e18ff */
[----:B------:R-:W-:Y:S01]  /*3d50*/  PLOP3.LUT P2, PT, PT, PT, PT, 0x80, 0x8 ;  /* 0x000000000008781c */ /* 0x000fe20003f4f070 */
[----:B------:R-:W-:Y:S01]  /*3d60*/  ULEA UR15, UR27, UR13, 0x3 ;  /* 0x0000000d1b0f7291 */ /* 0x000fe2000f8e18ff */
[----:B------:R-:W-:Y:S01]  /*3d70*/  PRMT R3, RZ, 0x654, R3 ;  /* 0x00000654ff037816 */ /* 0x000fe20000000003 */
[----:B------:R-:W-:Y:S01]  /*3d80*/  ULEA UR16, UR27, UR28, 0x7 ;  /* 0x0000001c1b107291 */ /* 0x000fe2000f8e38ff */
[----:B------:R-:W2:Y:S01]  /*3d90*/  LDS.128 R4, [R4+0x120] ;  /* 0x0001200004047984 */ /* 0x000ea20000000c00 */
[----:B-1----:R-:W-:Y:S02]  /*3da0*/  @P0 SHF.L.U32 R2, R8, 0x1f, RZ ;  /* 0x0000001f08020819 */ /* 0x002fe400000006ff */
[----:B------:R-:W-:Y:S01]  /*3db0*/  SHF.L.U32 R0, R11, 0x1f, RZ ;  /* 0x0000001f0b007819 */ /* 0x000fe200000006ff */
[----:B------:R-:W-:Y:S01]  /*3dc0*/  @!PT LDS RZ, [RZ] ;  /* 0x00000000fffff984 */ /* 0x000fe20000000800 */
[----:B------:R-:W-:Y:S01]  /*3dd0*/  @!PT LDS RZ, [RZ] ;  /* 0x00000000fffff984 */ /* 0x000fe20000000800 */
[----:B------:R-:W-:Y:S01]  /*3de0*/  @!PT LDS RZ, [RZ] ;  /* 0x00000000fffff984 */ /* 0x000fe20000000800 */
[----:B------:R-:W-:Y:S01]  /*3df0*/  @!PT LDS RZ, [RZ] ;  /* 0x00000000fffff984 */ /* 0x000fe20000000800 */
[----:B------:R1:W-:Y:S06]  /*3e00*/  MEMBAR.ALL.CTA ;  /* 0x0000000000007992 */ /* 0x0003ec0000008000 */
[----:B-1----:R-:W1:Y:S02]  /*3e10*/  FENCE.VIEW.ASYNC.S ;  /* 0x00000000000073c6 */ /* 0x002e640000000000 */
[----:B-1----:R1:W-:Y:S01]  /*3e20*/  SYNCS.ARRIVE.TRANS64.RED.A1T0 RZ, [R3+URZ], RZ ;  /* 0x000000ff03ff79a7 */ /* 0x0023e200081004ff */
[----:B------:R1:W3:Y:S01]  /*3e30*/  @P0 SYNCS.PHASECHK.TRANS64.TRYWAIT P2, [UR14], R2 ;  /* 0x00000002ff0005a7 */ /* 0x0002e2000804110e */
[----:B--2---:R-:W-:Y:S01]  /*3e40*/  LOP3.LUT P1, RZ, R6, 0x1, RZ, 0xc0, !PT ;  /* 0x0000000106ff7812 */ /* 0x004fe2000782c0ff */
[----:B------:R-:W2:Y:S02]  /*3e50*/  SYNCS.PHASECHK.TRANS64.TRYWAIT P0, [UR15+0xe0], R0 ;  /* 0x0000e000ff0075a7 */ /* 0x000ea4000800110f */
[----:B-123--:R-:W-:Y:S10]  /*3e60*/  @!P0 BRA `(.L_x_67) ;  /* 0x000000ac00748947 */ /* 0x00eff40003800000 */
.L_x_215:
[----:B------:R-:W-:Y:S01]  /*3e70*/  IADD3 R10, PT, PT, R10, 0x1, RZ ;  /* 0x000000010a0a7810 */ /* 0x000fe20007ffe0ff */
[----:B------:R-:W-:Y:S06]  /*3e80*/  BRA.U !UP3, `(.L_x_68) ;  /* 0x000000010bf47547 */ /* 0x000fec000b800000 */
[----:B------:R-:W-:Y:S01]  /*3e90*/  UMOV UR25, URZ ;  /* 0x000000ff00197c82 */ /* 0x000fe20008000000 */
[----:B------:R-:W-:Y:S01]  /*3ea0*/  UMOV UR24, UR18 ;  /* 0x0000001200187c82 */ /* 0x000fe20008000000 */
[----:B------:R-:W-:Y:S01]  /*3eb0*/  UMOV UR23, UR12 ;  /* 0x0000000c00177c82 */ /* 0x000fe20008000000 */
[----:B------:R-:W-:-:S05]  /*3ec0*/  UMOV UR29, UR26 ;  /* 0x0000001a001d7c82 */ /* 0x000fca0008000000 */
.L_x_71:
[----:B------:R-:W-:Y:S02]  /*3ed0*/  UIADD3 UR24, UPT, UPT, UR24, 0x1, URZ ;  /* 0x0000000118187890 */ /* 0x000fe4000fffe0ff */
[----:B--2---:R-:W-:Y:S02]  /*3ee0*/  ULEA UR14, UR29, UR13, 0x3 ;  /* 0x0000000d1d0e7291 */ /* 0x004fe4000f8e18ff */
[----:B------:R-:W-:Y:S01]  /*3ef0*/  UISETP.NE.AND UP0, UPT, UR24, URZ, UPT ;  /* 0x000000ff1800728c */ /* 0x000fe2000bf05270 */
[----:B---3--:R-:W-:Y:S10]  /*3f00*/  @P2 BRA `(.L_x_69) ;  /* 0x00000000000c2947 */ /* 0x008ff40003800000 */
[----:B-1----:R-:W-:Y:S04]  /*3f10*/  SHF.L.U32 R2, R8, 0x1f, RZ ;  /* 0x0000001f08027819 */ /* 0x002fe800000006ff */
[----:B------:R-:W1:Y:S02]  /*3f20*/  SYNCS.PHASECHK.TRANS64.TRYWAIT P0, [UR14], R2 ;  /* 0x00000002ff0075a7 */ /* 0x000e64000800110e */
[----:B-1----:R-:W-:Y:S05]  /*3f30*/  @!P0 BRA `(.L_x_70) ;  /* 0x000000ac00588947 */ /* 0x002fea0003800000 */
.L_x_69:
[----:B------:R-:W-:Y:S01]  /*3f40*/  UISETP.NE.AND UP1, UPT, UR23, 0x1, UPT ;  /* 0x000000011700788c */ /* 0x000fe2000bf25270 */
[----:B------:R-:W-:Y:S01]  /*3f50*/  PLOP3.LUT P2, PT, PT, PT, PT, 0x80, 0x8 ;  /* 0x000000000008781c */ /* 0x000fe20003f4f070 */
[----:B------:R-:W-:Y:S02]  /*3f60*/  UIADD3 UR26, UPT, UPT, UR29, 0x1, URZ ;  /* 0x000000011d1a7890 */ /* 0x000fe4000fffe0ff */
[----:B------:R-:W-:Y:S02]  /*3f70*/  ULEA UR44, UR29, UR21, 0x6 ;  /* 0x000000151d2c7291 */ /* 0x000fe4000f8e30ff */
[----:B------:R-:W-:Y:S01]  /*3f80*/  UISETP.NE.AND UP2, UPT, UR26, 0x6, UPT ;  /* 0x000000061a00788c */ /* 0x000fe2000bf45270 */
[----:B------:R-:W-:Y:S01]  /*3f90*/  PLOP3.LUT P0, PT, PT, PT, UP1, 0x80, 0x8 ;  /* 0x000000000008781c */ /* 0x000fe20003f0f018 */
[----:B------:R-:W-:Y:S02]  /*3fa0*/  ULEA UR42, UR29, UR22, 0x6 ;  /* 0x000000161d2a7291 */ /* 0x000fe4000f8e30ff */
[----:B------:R-:W-:Y:S02]  /*3fb0*/  USEL UR39, URZ, 0x1, UP2 ;  /* 0x00000001ff277887 */ /* 0x000fe40009000000 */
[----:B------:R-:W-:Y:S02]  /*3fc0*/  USEL UR26, UR26, URZ, UP2 ;  /* 0x000000ff1a1a7287 */ /* 0x000fe40009000000 */
[----:B------:R-:W-:Y:S02]  /*3fd0*/  ULEA UR40, UR29, UR20, 0xa ;  /* 0x000000141d287291 */ /* 0x000fe4000f8e50ff */
[----:B------:R-:W-:Y:S01]  /*3fe0*/  @UP1 ULEA UR38, UR26, UR13, 0x3 ;  /* 0x0000000d1a261291 */ /* 0x000fe2000f8e18ff */
[----:B------:R-:W-:Y:S01]  /*3ff0*/  LOP3.LUT R8, R8, UR39, RZ, 0x3c, !PT ;  /* 0x0000002708087c12 */ /* 0x000fe2000f8e3cff */
[----:B------:R-:W-:Y:S02]  /*4000*/  UIADD3 UR60, UPT, UPT, UR44, 0x20, URZ ;  /* 0x000000202c3c7890 */ /* 0x000fe4000fffe0ff */
[----:B------:R-:W-:Y:S01]  /*4010*/  UISETP.NE.U32.AND UP1, UPT, UR25, URZ, UPT ;  /* 0x000000ff1900728c */ /* 0x000fe2000bf25070 */
[----:B-1----:R-:W-:Y:S01]  /*4020*/  @P0 SHF.L.U32 R0, R8, 0x1f, RZ ;  /* 0x0000001f08000819 */ /* 0x002fe200000006ff */
[----:B------:R-:W-:Y:S02]  /*4030*/  UIADD3 UR58, UPT, UPT, UR42, 0x20, URZ ;  /* 0x000000202a3a7890 */ /* 0x000fe4000fffe0ff */
[----:B------:R-:W-:Y:S01]  /*4040*/  UIADD3 UR56, UPT, UPT, UR40, 0x2, URZ ;  /* 0x0000000228387890 */ /* 0x000fe2000fffe0ff */
[----:B------:R2:W3:Y:S01]  /*4050*/  @P0 SYNCS.PHASECHK.TRANS64.TRYWAIT P2, [UR38], R0 ;  /* 0x00000000ff0005a7 */ /* 0x0004e20008041126 */
[----:B------:R-:W-:Y:S02]  /*4060*/  ULEA UR38, UR29, UR19, 0xa ;  /* 0x000000131d267291 */ /* 0x000fe4000f8e50ff */
[----:B------:R-:W-:Y:S02]  /*4070*/  UIADD3 UR52, UPT, UPT, UR40, 0x4, URZ ;  /* 0x0000000428347890 */ /* 0x000fe4000fffe0ff */
[----:B------:R-:W-:Y:S02]  /*4080*/  UIADD3 UR54, UPT, UPT, UR38, 0x2, URZ ;  /* 0x0000000226367890 */ /* 0x000fe4000fffe0ff */
[----:B------:R-:W-:Y:S02]  /*4090*/  UIADD3 UR50, UPT, UPT, UR38, 0x4, URZ ;  /* 0x0000000426327890 */ /* 0x000fe4000fffe0ff */
[----:B------:R-:W-:Y:S02]  /*40a0*/  UIADD3 UR48, UPT, UPT, UR40, 0x6, URZ ;  /* 0x0000000628307890 */ /* 0x000fe4000fffe0ff */
[----:B------:R-:W-:Y:S02]  /*40b0*/  UIADD3 UR46, UPT, UPT, UR38, 0x6, URZ ;  /* 0x00000006262e7890 */ /* 0x000fe4000fffe0ff */
[----:B------:R-:W-:Y:S02]  /*40c0*/  UIADD3 UR14, UPT, UPT, UR14, 0x30, URZ ;  /* 0x000000300e0e7890 */ /* 0x000fe4000fffe0ff */
[----:B------:R-:W-:Y:S01]  /*40d0*/  UIADD3 UR23, UPT, UPT, UR23, -0x1, URZ ;  /* 0xffffffff17177890 */ /* 0x000fe2000fffe0ff */
[----:B------:R-:W-:Y:S01]  /*40e0*/  UMOV UR45, 0x4008 ;  /* 0x00004008002d7882 */ /* 0x000fe20000000000 */
[----:B------:R-:W-:Y:S01]  /*40f0*/  UMOV UR61, 0x4008 ;  /* 0x00004008003d7882 */ /* 0x000fe20000000000 */
[----:B------:R2:W-:Y:S01]  /*4100*/  UTCCP.T.S.4x32dp128bit tmem[UR28+0x100], gdesc[UR44] ;  /* 0x0001002c1c0079e7 */ /* 0x0005e20009100000 */
[----:B------:R2:W-:Y:S01]  /*4110*/  UTCCP.T.S.4x32dp128bit tmem[UR28+0x104], gdesc[UR60] ;  /* 0x0001043c1c0079e7 */ /* 0x0005e20009100000 */
[----:B------:R-:W-:Y:S01]  /*4120*/  UMOV UR43, 0x4008 ;  /* 0x00004008002b7882 */ /* 0x000fe20000000000 */
[----:B------:R-:W-:Y:S01]  /*4130*/  UMOV UR59, 0x4008 ;  /* 0x00004008003b7882 */ /* 0x000fe20000000000 */
[----:B------:R2:W-:Y:S01]  /*4140*/  UTCCP.T.S.4x32dp128bit tmem[UR28+0x108], gdesc[UR42] ;  /* 0x0001082a1c0079e7 */ /* 0x0005e20009100000 */
[----:B------:R2:W-:Y:S01]  /*4150*/  UTCCP.T.S.4x32dp128bit tmem[UR28+0x10c], gdesc[UR58] ;  /* 0x00010c3a1c0079e7 */ /* 0x0005e20009100000 */
[----:B------:R-:W-:Y:S01]  /*4160*/  UMOV UR41, 0x40004040 ;  /* 0x4000404000297882 */ /* 0x000fe20000000000 */
[----:B------:R-:W-:Y:S01]  /*4170*/  UMOV UR39, 0x40004040 ;  /* 0x4000404000277882 */ /* 0x000fe20000000000 */
[----:B------:R-:W-:Y:S01]  /*4180*/  UMOV UR57, 0x40004040 ;  /* 0x4000404000397882 */ /* 0x000fe20000000000 */
[----:B------:R2:W-:Y:S01]  /*4190*/  UTCOMMA gdesc[UR38], gdesc[UR40], tmem[UR16], tmem[UR36], idesc[UR37], tmem[UR10], UP1 ;  /* 0xc00a2428260075ea */ /* 0x0005e20008800010 */
[----:B------:R-:W-:Y:S01]  /*41a0*/  UMOV UR55, 0x40004040 ;  /* 0x4000404000377882 */ /* 0x000fe20000000000 */
[----:B------:R-:W-:Y:S01]  /*41b0*/  UMOV UR53, 0x40004040 ;  /* 0x4000404000357882 */ /* 0x000fe20000000000 */
[----:B------:R2:W-:Y:S01]  /*41c0*/  UTCOMMA gdesc[UR54], gdesc[UR56], tmem[UR16], tmem[UR34], idesc[UR35], tmem[UR6], UPT ;  /* 0xc0062238360075ea */ /* 0x0005e2000b800010 */
[----:B------:R-:W-:Y:S01]  /*41d0*/  UMOV UR51, 0x40004040 ;  /* 0x4000404000337882 */ /* 0x000fe20000000000 */
[----:B------:R-:W-:Y:S01]  /*41e0*/  UMOV UR49, 0x40004040 ;  /* 0x4000404000317882 */ /* 0x000fe20000000000 */
[----:B------:R2:W-:Y:S01]  /*41f0*/  UTCOMMA gdesc[UR50], gdesc[UR52], tmem[UR16], tmem[UR32], idesc[UR33], tmem[UR8], UPT ;  /* 0xc0082034320075ea */ /* 0x0005e2000b800010 */
[----:B------:R-:W-:Y:S01]  /*4200*/  UMOV UR47, 0x40004040 ;  /* 0x40004040002f7882 */ /* 0x000fe20000000000 */
[----:B------:R-:W-:Y:S01]  /*4210*/  UMOV UR25, 0x1 ;  /* 0x0000000100197882 */ /* 0x000fe20000000000 */
[----:B------:R2:W-:Y:S01]  /*4220*/  UTCOMMA gdesc[UR46], gdesc[UR48], tmem[UR16], tmem[UR30], idesc[UR31], tmem[UR4], UPT ;  /* 0xc0041e302e0075ea */ /* 0x0005e2000b800010 */
[----:B------:R2:W-:Y:S01]  /*4230*/  UTCBAR.MULTICAST [UR14], URZ, UR17 ;  /* 0x000000ff0e0073e9 */ /* 0x0005e20008000811 */
[----:B------:R-:W-:Y:S01]  /*4240*/  UMOV UR29, UR26 ;  /* 0x0000001a001d7c82 */ /* 0x000fe20008000000 */
[----:B------:R-:W-:Y:S05]  /*4250*/  BRA.U UP0, `(.L_x_71) ;  /* 0xfffffffd001c7547 */ /* 0x000fea000b83ffff */
.L_x_68:
[----:B------:R-:W-:Y:S01]  /*4260*/  UIADD3 UR27, UPT, UPT, UR27, 0x1, URZ ;  /* 0x000000011b1b7890 */ /* 0x000fe2000fffe0ff */
[C---:B------:R-:W-:Y:S01]  /*4270*/  ISETP.NE.AND P0, PT, R10.reuse, 0x2, PT ;  /* 0x000000020a00780c */ /* 0x040fe20003f05270 */
[----:B------:R-:W-:Y:S02]  /*4280*/  UIADD3 UR15, UPT, UPT, UR15, 0xd0, URZ ;  /* 0x000000d00f0f7890 */ /* 0x000fe4000fffe0ff */
[----:B------:R-:W-:Y:S01]  /*4290*/  UISETP.NE.AND UP0, UPT, UR27, 0x2, UPT ;  /* 0x000000021b00788c */ /* 0x000fe2000bf05270 */
[----:B-12---:R-:W-:Y:S02]  /*42a0*/  SEL R0, RZ, 0x1, P0 ;  /* 0x00000001ff007807 */ /* 0x006fe40000000000 */
[----:B------:R-:W-:Y:S01]  /*42b0*/  SEL R10, R10, RZ, P0 ;  /* 0x000000ff0a0a7207 */ /* 0x000fe20000000000 */
[----:B------:R-:W-:Y:S01]  /*42c0*/  USEL UR14, URZ, 0x1, UP0 ;  /* 0x00000001ff0e7887 */ /* 0x000fe20008000000 */
[----:B------:R-:W-:Y:S01]  /*42d0*/  LOP3.LUT R9, R9, R0, RZ, 0x3c, !PT ;  /* 0x0000000009097212 */ /* 0x000fe200078e3cff */
[----:B------:R-:W-:Y:S01]  /*42e0*/  USEL UR27, UR27, URZ, UP0 ;  /* 0x000000ff1b1b7287 */ /* 0x000fe20008000000 */
[----:B------:R1:W-:Y:S03]  /*42f0*/  UTCBAR [UR15], URZ ;  /* 0x000000ff0f0073e9 */ /* 0x0003e600080000ff */
[----:B------:R-:W-:Y:S01]  /*4300*/  LOP3.LUT R11, R11, UR14, RZ, 0x3c, !PT ;  /* 0x0000000e0b0b7c12 */ /* 0x000fe2000f8e3cff */
[----:B------:R-:W-:Y:S07]  /*4310*/  @P1 BRA `(.L_x_72) ;  /* 0xfffffff8006c1947 */ /* 0x000fee000383ffff */
[----:B------:R-:W2:Y:S01]  /*4320*/  S2UR UR4, SR_CgaCtaId ;  /* 0x00000000000479c3 */ /* 0x000ea20000008800 */
[----:B------:R-:W-:Y:S01]  /*4330*/  ELECT P0, URZ, PT ;  /* 0x0000000000ff782f */ /* 0x000fe20003800000 */
[----:B------:R-:W-:Y:S01]  /*4340*/  IMAD.MOV.U32 R0, RZ, RZ, 0x1 ;  /* 0x00000001ff007424 */ /* 0x000fe200078e00ff */
[----:B------:R-:W-:Y:S01]  /*4350*/  UIADD3 UR13, UPT, UPT, UR13, 0xe0, URZ ;  /* 0x000000e00d0d7890 */ /* 0x000fe2000fffe0ff */
[----:B------:R-:W-:Y:S01]  /*4360*/  SHF.L.U32 R2, R11, 0x1f, RZ ;  /* 0x0000001f0b027819 */ /* 0x000fe200000006ff */
[----:B------:R-:W-:-:S03]  /*4370*/  UMOV UR5, 0x40 ;  /* 0x0000004000057882 */ /* 0x000fc60000000000 */
[----:B------:R-:W-:Y:S01]  /*4380*/  UVIRTCOUNT.DEALLOC.SMPOOL 0x80 ;  /* 0x000000800000784c */ /* 0x000fe20000000000 */
[----:B--2---:R-:W-:Y:S02]  /*4390*/  ULEA UR4, UR4, UR5, 0x18 ;  /* 0x0000000504047291 */ /* 0x004fe4000f8ec0ff */
[----:B------:R-:W-:-:S07]  /*43a0*/  ULEA UR5, UR27, UR13, 0x3 ;  /* 0x0000000d1b057291 */ /* 0x000fce000f8e18ff */
[----:B------:R2:W-:Y:S02]  /*43b0*/  @P0 STS.U8 [UR4+0x1c], R0 ;  /* 0x00001c00ff000988 */ /* 0x0005e40008000004 */
[----:B------:R-:W4:Y:S02]  /*43c0*/  SYNCS.PHASECHK.TRANS64.TRYWAIT P0, [UR5], R2 ;  /* 0x00000002ff0075a7 */ /* 0x000f240008001105 */
[----:B--2-4-:R-:W-:Y:S05]  /*43d0*/  @!P0 BRA `(.L_x_73) ;  /* 0x000000a800488947 */ /* 0x014fea0003800000 */
.L_x_218:
[----:B------:R-:W-:-:S04]  /*43e0*/  UIADD3 UR6, UPT, UPT, UR27, 0x1, URZ ;  /* 0x000000011b067890 */ /* 0x000fc8000fffe0ff */
[----:B------:R-:W-:-:S04]  /*43f0*/  UISETP.NE.AND UP0, UPT, UR6, 0x2, UPT ;  /* 0x000000020600788c */ /* 0x000fc8000bf05270 */
[----:B------:R-:W-:Y:S02]  /*4400*/  USEL UR5, URZ, 0x1, UP0 ;  /* 0x00000001ff057887 */ /* 0x000fe40008000000 */
[----:B------:R-:W-:-:S04]  /*4410*/  USEL UR6, UR6, URZ, UP0 ;  /* 0x000000ff06067287 */ /* 0x000fc80008000000 */
[----:B------:R-:W-:Y:S01]  /*4420*/  ULEA UR6, UR6, UR13, 0x3 ;  /* 0x0000000d06067291 */ /* 0x000fe2000f8e18ff */
[----:B--2---:R-:W-:-:S04]  /*4430*/  LOP3.LUT R2, R11, UR5, RZ, 0x3c, !PT ;  /* 0x000000050b027c12 */ /* 0x004fc8000f8e3cff */
[----:B------:R-:W-:-:S04]  /*4440*/  SHF.L.U32 R2, R2, 0x1f, RZ ;  /* 0x0000001f02027819 */ /* 0x000fc800000006ff */
[----:B------:R-:W2:Y:S02]  /*4450*/  SYNCS.PHASECHK.TRANS64.TRYWAIT P0, [UR6], R2 ;  /* 0x00000002ff0075a7 */ /* 0x000ea40008001106 */
[----:B--2---:R-:W-:Y:S05]  /*4460*/  @!P0 BRA `(.L_x_74) ;  /* 0x000000a8003c8947 */ /* 0x004fea0003800000 */
.L_x_220:
[----:B------:R-:W-:Y:S01]  /*4470*/  NOP ;  /* 0x0000000000007918 */ /* 0x000fe20000000000 */
[----:B--2---:R-:W2:Y:S01]  /*4480*/  LDS R0, [UR4+0x14] ;  /* 0x00001404ff007984 */ /* 0x004ea20008000800 */
[----:B------:R-:W-:Y:S01]  /*4490*/  ULOP3.LUT UR6, UR28, 0xffff, URZ, 0xc0, !UPT ;  /* 0x0000ffff1c067892 */ /* 0x000fe2000f8ec0ff */
[----:B------:R-:W-:Y:S01]  /*44a0*/  UMOV UR8, 0xffff ;  /* 0x0000ffff00087882 */ /* 0x000fe20000000000 */
[----:B------:R-:W-:Y:S02]  /*44b0*/  UMOV UR5, 0x1 ;  /* 0x0000000100057882 */ /* 0x000fe40000000000 */
[----:B------:R-:W-:-:S04]  /*44c0*/  USHF.R.U32.HI UR6, URZ, 0x5, UR6 ;  /* 0x00000005ff067899 */ /* 0x000fc80008011606 */
[----:B------:R-:W-:Y:S02]  /*44d0*/  USHF.L.U32 UR8, UR8, UR6, URZ ;  /* 0x0000000608087299 */ /* 0x000fe400080006ff */
[----:B------:R-:W-:-:S04]  /*44e0*/  USHF.L.U32 UR5, UR5, UR6, URZ ;  /* 0x0000000605057299 */ /* 0x000fc800080006ff */
[----:B--2---:R-:W-:-:S04]  /*44f0*/  LOP3.LUT R0, R0, UR8, RZ, 0xc0, !PT ;  /* 0x0000000800007c12 */ /* 0x004fc8000f8ec0ff */
[----:B------:R-:W-:-:S13]  /*4500*/  ISETP.NE.AND P0, PT, R0, UR8, PT ;  /* 0x0000000800007c0c */ /* 0x000fda000bf05270 */
[----:B------:R-:W-:Y:S05]  /*4510*/  @P0 BRA `(.L_x_75) ;  /* 0x0000000000580947 */ /* 0x000fea0003800000 */
[----:B------:R-:W2:Y:S02]  /*4520*/  LDS R0, [UR4+0x18] ;  /* 0x00001804ff007984 */ /* 0x000ea40008000800 */
[----:B--2---:R-:W-:-:S04]  /*4530*/  LOP3.LUT R0, R0, UR5, RZ, 0xc0, !PT ;  /* 0x0000000500007c12 */ /* 0x004fc8000f8ec0ff */
[----:B------:R-:W-:-:S13]  /*4540*/  ISETP.NE.AND P0, PT, R0, UR5, PT ;  /* 0x0000000500007c0c */ /* 0x000fda000bf05270 */
[----:B------:R-:W-:Y:S05]  /*4550*/  @P0 BRA `(.L_x_76) ;  /* 0x00000000003c0947 */ /* 0x000fea0003800000 */
[----:B------:R-:W2:Y:S01]  /*4560*/  S2R R2, SR_LANEID ;  /* 0x0000000000027919 */ /* 0x000ea20000000000 */
[----:B------:R-:W-:Y:S01]  /*4570*/  ULOP3.LUT UR8, URZ, UR8, URZ, 0x33, !UPT ;  /* 0x00000008ff087292 */ /* 0x000fe2000f8e33ff */
[----:B------:R-:W-:Y:S02]  /*4580*/  VOTEU.ANY UR7, UPT, PT ;  /* 0x0000000000077886 */ /* 0x000fe400038e0100 */
[----:B------:R-:W-:-:S03]  /*4590*/  UFLO.U32 UR7, UR7 ;  /* 0x00000007000772bd */ /* 0x000fc600080e0000 */
[----:B------:R-:W-:-:S04]  /*45a0*/  IMAD.U32 R0, RZ, RZ, UR8 ;  /* 0x00000008ff007e24 */ /* 0x000fc8000f8e00ff */
[----:B------:R4:W1:Y:S02]  /*45b0*/  REDUX UR6, R0 ;  /* 0x00000000000673c4 */ /* 0x0008640000000000 */
[----:B------:R1:W-:Y:S01]  /*45c0*/  UTCATOMSWS.AND URZ, UR8 ;  /* 0x0000000800ff79e3 */ /* 0x0003e20008000000 */
[----:B--2---:R-:W-:Y:S02]  /*45d0*/  ISETP.EQ.U32.AND P0, PT, R2, UR7, PT ;  /* 0x0000000702007c0c */ /* 0x004fe4000bf02070 */
[----:B----4-:R-:W-:Y:S02]  /*45e0*/  LOP3.LUT R0, RZ, UR5, RZ, 0x33, !PT ;  /* 0x00000005ff007c12 */ /* 0x010fe4000f8e33ff */
[----:B-1----:R-:W-:Y:S02]  /*45f0*/  MOV R2, UR6 ;  /* 0x0000000600027c02 */ /* 0x002fe40008000f00 */
[----:B------:R-:W1:Y:S07]  /*4600*/  REDUX UR5, R0 ;  /* 0x00000000000573c4 */ /* 0x000e6e0000000000 */
[----:B------:R2:W-:Y:S01]  /*4610*/  @P0 ATOMS.AND RZ, [UR4+0x14], R2 ;  /* 0x00001402ffff098c */ /* 0x0005e2000a800004 */
[----:B-1----:R-:W-:-:S05]  /*4620*/  IMAD.U32 R0, RZ, RZ, UR5 ;  /* 0x00000005ff007e24 */ /* 0x002fca000f8e00ff */
[----:B------:R2:W-:Y:S01]  /*4630*/  @P0 ATOMS.AND RZ, [UR4+0x18], R0 ;  /* 0x00001800ffff098c */ /* 0x0005e2000a800004 */
[----:B------:R-:W-:Y:S05]  /*4640*/  BRA `(.L_x_77) ;  /* 0x0000000000147947 */ /* 0x000fea0003800000 */
.L_x_76:
[----:B------:R-:W-:Y:S02]  /*4650*/  MOV R2, 0x4670 ;  /* 0x0000467000027802 */ /* 0x000fe40000000f00 */
[----:B-1-3-5:R-:W-:Y:S05]  /*4660*/  CALL.REL.NOINC `($__internal_0_$__cuda_sm10x_tcgen05_guardrail_trap_col_being_dealloced_not_returned_by_alloc) ;  /* 0x000000ac00d47944 */ /* 0x02afea0003c00000 */
[----:B------:R-:W-:Y:S05]  /*4670*/  BRA `(.L_x_77) ;  /* 0x0000000000087947 */ /* 0x000fea0003800000 */
.L_x_75:
[----:B------:R-:W-:Y:S02]  /*4680*/  MOV R2, 0x46a0 ;  /* 0x000046a000027802 */ /* 0x000fe40000000f00 */
[----:B-1-3-5:R-:W-:Y:S05]  /*4690*/  CALL.REL.NOINC `($__internal_2_$__cuda_sm10x_tcgen05_guardrail_trap_unallocated_columns_being_dealloced) ;  /* 0x000000ac00e07944 */ /* 0x02afea0003c00000 */
.L_x_77:
[----:B------:R-:W-:Y:S01]  /*46a0*/  NOP ;  /* 0x0000000000007918 */ /* 0x000fe20000000000 */
[----:B------:R-:W-:Y:S05]  /*46b0*/  EXIT ;  /* 0x000000000000794d */ /* 0x000fea0003800000 */
.L_x_61:
[----:B------:R-:W-:-:S09]  /*46c0*/  UISETP.NE.OR UP6, UPT, UR11, 0x3, !UP6 ;  /* 0x000000030b00788c */ /* 0x000fd2000f7c5670 */
[----:B------:R-:W-:Y:S05]  /*46d0*/  BRA.U UP6, `(.L_x_78) ;  /* 0x0000001906347547 */ /* 0x000fea000b800000 */
[----:B------:R-:W1:Y:S01]  /*46e0*/  LDC R0, c[0x0][0xf30] ;  /* 0x0003cc00ff007b82 */ /* 0x000e620000000800 */
[----:B------:R-:W-:Y:S01]  /*46f0*/  UMOV UR5, 0x400 ;  /* 0x0000040000057882 */ /* 0x000fe20000000000 */
[----:B------:R-:W-:Y:S01]  /*4700*/  CS2R R30, SRZ ;  /* 0x00000000001e7805 */ /* 0x000fe2000001ff00 */
[----:B------:R-:W-:Y:S01]  /*4710*/  ULEA UR5, UR37, UR5, 0x18 ;  /* 0x0000000525057291 */ /* 0x000fe2000f8ec0ff */
[----:B------:R-:W-:Y:S01]  /*4720*/  IMAD.MOV.U32 R27, RZ, RZ, 0x1000 ;  /* 0x00001000ff1b7424 */ /* 0x000fe200078e00ff */
[----:B------:R-:W-:Y:S02]  /*4730*/  UPLOP3.LUT UP0, UPT, UPT, UPT, UPT, 0x40, 0x4 ;  /* 0x000000000004789c */ /* 0x000fe40003f0e870 */
[----:B------:R-:W-:Y:S01]  /*4740*/  UIADD3 UR57, UPT, UPT, UR5, 0x60, URZ ;  /* 0x0000006005397890 */ /* 0x000fe2000fffe0ff */
[----:B------:R-:W2:Y:S01]  /*4750*/  LDC R26, c[0x0][0x370] ;  /* 0x0000dc00ff1a7b82 */ /* 0x000ea20000000800 */
[----:B------:R-:W-:Y:S02]  /*4760*/  UIADD3 UR49, UPT, UPT, UR5, 0x68, URZ ;  /* 0x0000006805317890 */ /* 0x000fe4000fffe0ff */
[----:B------:R-:W-:-:S02]  /*4770*/  UIADD3 UR41, UPT, UPT, UR5, 0x70, URZ ;  /* 0x0000007005297890 */ /* 0x000fc4000fffe0ff */
[----:B------:R-:W-:-:S03]  /*4780*/  UIADD3 UR25, UPT, UPT, UR5, 0x78, URZ ;  /* 0x0000007805197890 */ /* 0x000fc6000fffe0ff */
[----:B------:R-:W3:Y:S08]  /*4790*/  LDC R3, c[0x0][0xf0c] ;  /* 0x0003c300ff037b82 */ /* 0x000ef00000000800 */
[----:B------:R-:W4:Y:S01]  /*47a0*/  LDC R24, c[0x0][0xf20] ;  /* 0x0003c800ff187b82 */ /* 0x000f220000000800 */
[----:B-1----:R-:W-:-:S07]  /*47b0*/  ISETP.NE.AND P1, PT, R0, 0x1, PT ;  /* 0x000000010000780c */ /* 0x002fce0003f25270 */
[----:B------:R-:W1:Y:S08]  /*47c0*/  LDC.64 R32, c[0x0][0x348] ;  /* 0x0000d200ff207b82 */ /* 0x000e700000000a00 */
[----:B------:R-:W1:Y:S08]  /*47d0*/  LDC.64 R14, c[0x0][0xc88] ;  /* 0x00032200ff0e7b82 */ /* 0x000e700000000a00 */
[----:B------:R-:W1:Y:S08]  /*47e0*/  LDC.64 R18, c[0x0][0xf10] ;  /* 0x0003c400ff127b82 */ /* 0x000e700000000a00 */
[----:B------:R-:W1:Y:S08]  /*47f0*/  LDC.64 R6, c[0x0][0xf18] ;  /* 0x0003c600ff067b82 */ /* 0x000e700000000a00 */
[----:B------:R-:W1:Y:S08]  /*4800*/  LDC.64 R4, c[0x0][0xf28] ;  /* 0x0003ca00ff047b82 */ /* 0x000e700000000a00 */
[----:B------:R-:W1:Y:S08]  /*4810*/  LDC.64 R16, c[0x0][0xc90] ;  /* 0x00032400ff107b82 */ /* 0x000e700000000a00 */
[----:B--234-:R-:W1:Y:S02]  /*4820*/  LDC R25, c[0x0][0x374] ;  /* 0x0000dd00ff197b82 */ /* 0x01ce640000000800 */
.L_x_93:
[C---:B------:R-:W-:Y:S02]  /*4830*/  LEA R0, R31.reuse, UR5, 0x3 ;  /* 0x000000051f007c11 */ /* 0x040fe4000f8e18ff */
[----:B------:R-:W-:Y:S02]  /*4840*/  SHF.L.U32 R2, R30, 0x1f, RZ ;  /* 0x0000001f1e027819 */ /* 0x000fe400000006ff */
[----:B------:R-:W-:Y:S02]  /*4850*/  LEA R20, R31, UR5, 0x4 ;  /* 0x000000051f147c11 */ /* 0x000fe4000f8e20ff */
[----:B--2---:R-:W2:Y:S02]  /*4860*/  SYNCS.PHASECHK.TRANS64.TRYWAIT P0, [R0+URZ+0xb0], R2 ;  /* 0x0000b002000075a7 */ /* 0x004ea400080011ff */
[----:B--2---:R-:W-:Y:S05]  /*4870*/  @!P0 BRA `(.L_x_79) ;  /* 0x000000a400508947 */ /* 0x004fea0003800000 */
.L_x_221:
[----:B------:R-:W-:Y:S01]  /*4880*/  ISETP.GE.AND P0, PT, R43, 0x1, PT ;  /* 0x000000012b00780c */ /* 0x000fe20003f06270 */
[----:B------:R-:W3:Y:S01]  /*4890*/  LDS.128 R20, [R20+0x120] ;  /* 0x0001200014147984 */ /* 0x000ee20000000c00 */
[----:B-1----:R-:W-:Y:S01]  /*48a0*/  ISETP.NE.U32.AND P5, PT, R16, RZ, PT ;  /* 0x000000ff1000720c */ /* 0x002fe20003fa5070 */
[----:B--2---:R-:W-:Y:S01]  /*48b0*/  VIADD R0, R0, 0xc0 ;  /* 0x000000c000007836 */ /* 0x004fe20000000000 */
[----:B------:R-:W-:Y:S01]  /*48c0*/  ISETP.NE.U32.AND P4, PT, R16, RZ, PT ;  /* 0x000000ff1000720c */ /* 0x000fe20003f85070 */
[----:B------:R-:W-:Y:S01]  /*48d0*/  IMAD.MOV.U32 R28, RZ, RZ, 0x1 ;  /* 0x00000001ff1c7424 */ /* 0x000fe200078e00ff */
[C---:B------:R-:W-:Y:S01]  /*48e0*/  ISETP.NE.AND.EX P5, PT, R17.reuse, RZ, PT, P5 ;  /* 0x000000ff1100720c */ /* 0x040fe20003fa5350 */
[----:B------:R-:W-:Y:S01]  /*48f0*/  USHF.L.U32 UR58, UR12, 0x7, URZ ;  /* 0x000000070c3a7899 */ /* 0x000fe200080006ff */
[----:B------:R-:W-:Y:S01]  /*4900*/  PRMT R0, RZ, 0x654, R0 ;  /* 0x00000654ff007816 */ /* 0x000fe20000000000 */
[----:B------:R-:W-:Y:S01]  /*4910*/  @!PT LDS RZ, [RZ] ;  /* 0x00000000fffff984 */ /* 0x000fe20000000800 */
[----:B------:R-:W-:Y:S01]  /*4920*/  @!PT LDS RZ, [RZ] ;  /* 0x00000000fffff984 */ /* 0x000fe20000000800 */
[----:B------:R-:W-:Y:S01]  /*4930*/  @!PT LDS RZ, [RZ] ;  /* 0x00000000fffff984 */ /* 0x000fe20000000800 */
[----:B------:R-:W-:Y:S01]  /*4940*/  @!PT LDS RZ, [RZ] ;  /* 0x00000000fffff984 */ /* 0x000fe20000000800 */
[----:B------:R1:W-:Y:S06]  /*4950*/  MEMBAR.ALL.CTA ;  /* 0x0000000000007992 */ /* 0x0003ec0000008000 */
[----:B-1----:R-:W1:Y:S01]  /*4960*/  FENCE.VIEW.ASYNC.S ;  /* 0x00000000000073c6 */ /* 0x002e620000000000 */
[----:B------:R-:W-:Y:S01]  /*4970*/  ISETP.NE.AND.EX P4, PT, R17, RZ, PT, P4 ;  /* 0x000000ff1100720c */ /* 0x000fe20003f85340 */
[----:B------:R-:W-:Y:S01]  /*4980*/  USHF.L.U32 UR59, UR20, 0x7, URZ ;  /* 0x00000007143b7899 */ /* 0x000fe200080006ff */
[----:B------:R-:W-:Y:S01]  /*4990*/  SHF.L.U32 R28, R28, 0x1f, RZ ;  /* 0x0000001f1c1c7819 */ /* 0x000fe200000006ff */
[----:B-1----:R1:W-:Y:S01]  /*49a0*/  SYNCS.ARRIVE.TRANS64.RED.A1T0 RZ, [R0+URZ], RZ ;  /* 0x000000ff00ff79a7 */ /* 0x0023e200081004ff */
[----:B---3--:R-:W-:Y:S11]  /*49b0*/  LOP3.LUT P3, RZ, R22, 0x1, RZ, 0xc0, !PT ;  /* 0x0000000116ff7812 */ /* 0x008ff6000786c0ff */
[----:B------:R-:W-:Y:S02]  /*49c0*/  @!UPT UIADD3 URZ, UPT, UPT, URZ, URZ, URZ ;  /* 0x000000fffffff290 */ /* 0x000fe4000fffe0ff */
[----:B------:R-:W-:Y:S02]  /*49d0*/  @P3 MOV R11, R20 ;  /* 0x00000014000b3202 */ /* 0x000fe40000000f00 */
[----:B------:R-:W-:Y:S01]  /*49e0*/  @P3 LOP3.LUT R10, R21, 0xffff, RZ, 0xc0, !PT ;  /* 0x0000ffff150a3812 */ /* 0x000fe200078ec0ff */
[----:B-1----:R-:W-:Y:S06]  /*49f0*/  @!P0 BRA `(.L_x_80) ;  /* 0x0000000000a48947 */ /* 0x002fec0003800000 */
[-C--:B------:R-:W-:Y:S01]  /*4a00*/  IMAD.HI.U32 R0, R25, R7.reuse, RZ ;  /* 0x0000000719007227 */ /* 0x080fe200078e00ff */
[----:B------:R-:W-:Y:S02]  /*4a10*/  ISETP.NE.AND P0, PT, R6, 0x1, PT ;  /* 0x000000010600780c */ /* 0x000fe40003f05270 */
[----:B------:R-:W-:Y:S01]  /*4a20*/  ISETP.NE.AND P2, PT, R43, 0x1, PT ;  /* 0x000000012b00780c */ /* 0x000fe20003f45270 */
[----:B------:R-:W-:Y:S01]  /*4a30*/  IMAD.HI.U32 R9, R26, R18, RZ ;  /* 0x000000121a097227 */ /* 0x000fe200078e00ff */
[----:B------:R-:W-:Y:S02]  /*4a40*/  SHF.R.U32.HI R0, RZ, R24, R0 ;  /* 0x00000018ff007219 */ /* 0x000fe40000011600 */
[----:B------:R-:W-:Y:S01]  /*4a50*/  ISETP.NE.AND P6, PT, R3, 0x1, PT ;  /* 0x000000010300780c */ /* 0x000fe20003fc5270 */
[----:B------:R-:W-:Y:S01]  /*4a60*/  IMAD.HI.U32 R13, R10, R7, RZ ;  /* 0x000000070a0d7227 */ /* 0x000fe200078e00ff */
[----:B------:R-:W-:Y:S02]  /*4a70*/  SHF.R.U32.HI R9, RZ, R19, R9 ;  /* 0x00000013ff097219 */ /* 0x000fe40000011609 */
[----:B------:R-:W-:Y:S01]  /*4a80*/  SEL R0, R25, R0, !P0 ;  /* 0x0000000019007207 */ /* 0x000fe20004000000 */
[----:B------:R-:W-:Y:S01]  /*4a90*/  IMAD.HI.U32 R12, R11, R18, RZ ;  /* 0x000000120b0c7227 */ /* 0x000fe200078e00ff */
[----:B------:R-:W-:Y:S03]  /*4aa0*/  SEL R9, R26, R9, !P6 ;  /* 0x000000091a097207 */ /* 0x000fe60007000000 */
[-C--:B------:R-:W-:Y:S01]  /*4ab0*/  IMAD.HI.U32 R8, R0, R4.reuse, RZ ;  /* 0x0000000400087227 */ /* 0x080fe200078e00ff */
[----:B------:R-:W-:Y:S03]  /*4ac0*/  SHF.R.U32.HI R12, RZ, R19, R12 ;  /* 0x00000013ff0c7219 */ /* 0x000fe6000001160c */
[----:B------:R-:W-:Y:S01]  /*4ad0*/  IMAD.HI.U32 R2, R9, R4, RZ ;  /* 0x0000000409027227 */ /* 0x000fe200078e00ff */
[-C--:B------:R-:W-:Y:S02]  /*4ae0*/  @P2 SHF.R.U32.HI R0, RZ, R5.reuse, R8 ;  /* 0x00000005ff002219 */ /* 0x080fe40000011608 */
[----:B------:R-:W-:Y:S02]  /*4af0*/  SHF.R.U32.HI R8, RZ, R24, R13 ;  /* 0x00000018ff087219 */ /* 0x000fe4000001160d */
[----:B------:R-:W-:Y:S01]  /*4b00*/  @P2 SHF.R.U32.HI R9, RZ, R5, R2 ;  /* 0x00000005ff092219 */ /* 0x000fe20000011602 */
[----:B------:R-:W-:Y:S01]  /*4b10*/  IMAD R0, R43, R0, RZ ;  /* 0x000000002b007224 */ /* 0x000fe200078e02ff */
[----:B------:R-:W-:Y:S02]  /*4b20*/  SEL R8, R10, R8, !P0 ;  /* 0x000000080a087207 */ /* 0x000fe40004000000 */
[----:B------:R-:W-:Y:S01]  /*4b30*/  SEL R2, R11, R12, !P6 ;  /* 0x0000000c0b027207 */ /* 0x000fe20007000000 */
[C---:B------:R-:W-:Y:S01]  /*4b40*/  IMAD R12, R43.reuse, R9, RZ ;  /* 0x000000092b0c7224 */ /* 0x040fe200078e02ff */
[C---:B------:R-:W-:Y:S01]  /*4b50*/  ISETP.GE.AND P0, PT, R8.reuse, R0, PT ;  /* 0x000000000800720c */ /* 0x040fe20003f06270 */
[----:B------:R-:W-:Y:S03]  /*4b60*/  IMAD.HI.U32 R0, R8, R4, RZ ;  /* 0x0000000408007227 */ /* 0x000fe600078e00ff */
[----:B------:R-:W-:Y:S02]  /*4b70*/  ISETP.GE.OR P0, PT, R2, R12, P0 ;  /* 0x0000000c0200720c */ /* 0x000fe40000706670 */
[-C--:B------:R-:W-:Y:S04]  /*4b80*/  SHF.R.U32.HI R0, RZ, R5.reuse, R0 ;  /* 0x00000005ff007219 */ /* 0x080fe80000011600 */
[----:B------:R-:W-:Y:S05]  /*4b90*/  SEL R13, R8, R0, !P2 ;  /* 0x00000000080d7207 */ /* 0x000fea0005000000 */
[----:B------:R-:W-:Y:S02]  /*4ba0*/  IMAD.MOV R12, RZ, RZ, -R13 ;  /* 0x000000ffff0c7224 */ /* 0x000fe400078e0a0d */
[C---:B------:R-:W-:Y:S04]  /*4bb0*/  @!P0 IMAD.HI.U32 R0, R2.reuse, R4, RZ ;  /* 0x0000000402008227 */ /* 0x040fe800078e00ff */
[----:B------:R-:W-:Y:S01]  /*4bc0*/  IMAD R12, R43, R12, R8 ;  /* 0x0000000c2b0c7224 */ /* 0x000fe200078e0208 */
[----:B------:R-:W-:Y:S04]  /*4bd0*/  @!P0 SHF.R.U32.HI R0, RZ, R5, R0 ;  /* 0x00000005ff008219 */ /* 0x000fe80000011600 */
[----:B------:R-:W-:Y:S04]  /*4be0*/  @!P0 SEL R0, R2, R0, !P2 ;  /* 0x0000000002008207 */ /* 0x000fe80005000000 */
[----:B------:R-:W-:Y:S01]  /*4bf0*/  @!P0 IADD3 R13, PT, PT, R13, -R0, RZ ;  /* 0x800000000d0d8210 */ /* 0x000fe20007ffe0ff */
[----:B------:R-:W-:Y:S01]  /*4c00*/  @!P0 IMAD R0, R9, R12, R0 ;  /* 0x0000000c09008224 */ /* 0x000fe200078e0200 */
[----:B------:R-:W-:Y:S01]  /*4c10*/  IADD3 R9, PT, PT, -R8, RZ, RZ ;  /* 0x000000ff08097210 */ /* 0x000fe20007ffe1ff */
[--C-:B------:R-:W-:Y:S02]  /*4c20*/  IMAD.MOV R12, RZ, RZ, -R2.reuse ;  /* 0x000000ffff0c7224 */ /* 0x100fe400078e0a02 */
[----:B------:R-:W-:Y:S02]  /*4c30*/  @!P0 IMAD R8, R13, R43, R2 ;  /* 0x0000002b0d088224 */ /* 0x000fe400078e0202 */
[----:B------:R-:W-:Y:S02]  /*4c40*/  @!P0 IMAD.MOV.U32 R2, RZ, RZ, R0 ;  /* 0x000000ffff028224 */ /* 0x000fe400078e0000 */
[----:B------:R-:W-:Y:S02]  /*4c50*/  IMAD R11, R3, R12, R11 ;  /* 0x0000000c030b7224 */ /* 0x000fe400078e020b */
[----:B------:R-:W-:Y:S02]  /*4c60*/  IMAD R10, R6, R9, R10 ;  /* 0x00000009060a7224 */ /* 0x000fe400078e020a */
[----:B------:R-:W-:Y:S02]  /*4c70*/  IMAD R11, R2, R3, R11 ;  /* 0x00000003020b7224 */ /* 0x000fe400078e020b */
[----:B------:R-:W-:Y:S02]  /*4c80*/  IMAD R10, R8, R6, R10 ;  /* 0x00000006080a7224 */ /* 0x000fe400078e020a */
.L_x_80:
[----:B------:R-:W-:Y:S05]  /*4c90*/  BRA.U UP0, `(.L_x_81) ;  /* 0x0000000100107547 */ /* 0x000fea000b800000 */
[----:B------:R-:W-:Y:S04]  /*4ca0*/  MOV R2, UR4 ;  /* 0x0000000400027c02 */ /* 0x000fe80008000f00 */
[----:B------:R-:W-:Y:S04]  /*4cb0*/  SHF.L.U32 R2, R2, 0x1f, RZ ;  /* 0x0000001f02027819 */ /* 0x000fe800000006ff */
[----:B------:R-:W1:Y:S02]  /*4cc0*/  SYNCS.PHASECHK.TRANS64.TRYWAIT P0, [UR5+0xa8], R2 ;  /* 0x0000a802ff0075a7 */ /* 0x000e640008001105 */
[----:B-1----:R-:W-:Y:S05]  /*4cd0*/  @!P0 BRA `(.L_x_82) ;  /* 0x000000a0004c8947 */ /* 0x002fea0003800000 */
.L_x_81:
[----:B------:R-:W-:Y:S05]  /*4ce0*/  @!P5 BRA `(.L_x_83) ;  /* 0x00000000002cd947 */ /* 0x000fea0003800000 */
[----:B------:R-:W-:Y:S01]  /*4cf0*/  ISETP.NE.U32.AND P0, PT, R14, RZ, PT ;  /* 0x000000ff0e00720c */ /* 0x000fe20003f05070 */
[----:B------:R-:W-:Y:S03]  /*4d00*/  IMAD.MOV.U32 R90, RZ, RZ, 0x1 ;  /* 0x00000001ff5a7424 */ /* 0x000fe600078e00ff */
[----:B------:R-:W-:Y:S11]  /*4d10*/  ISETP.NE.AND.EX P0, PT, R15, RZ, PT, P0 ;  /* 0x000000ff0f00720c */ /* 0x000ff60003f05300 */
[----:B------:R-:W-:Y:S02]  /*4d20*/  @!UPT UIADD3 URZ, UPT, UPT, URZ, URZ, URZ ;  /* 0x000000fffffff290 */ /* 0x000fe4000fffe0ff */
[----:B------:R-:W2:Y:S01]  /*4d30*/  @P0 LDC.64 R8, c[0x0][0xc88] ;  /* 0x00032200ff080b82 */ /* 0x000ea20000000a00 */
[----:B-1----:R-:W-:Y:S04]  /*4d40*/  @P0 IMAD R0, R16, UR36, RZ ;  /* 0x0000002410000c24 */ /* 0x002fe8000f8e02ff */
[----:B--2---:R-:W-:Y:S04]  /*4d50*/  @P0 IMAD.WIDE R8, R0, 0x4, R8 ;  /* 0x0000000400080825 */ /* 0x004fe800078e0208 */
[----:B------:R-:W-:Y:S01]  /*4d60*/  HFMA2 R0, -RZ, RZ, 0, 5.9604644775390625e-08 ;  /* 0x00000001ff007431 */ /* 0x000fe200000001ff */
[----:B-----5:R2:W5:Y:S04]  /*4d70*/  @P0 LDG.E R53, desc[UR46][R8.64] ;  /* 0x0000002e08350981 */ /* 0x020568000c1e1900 */
[----:B------:R-:W-:Y:S01]  /*4d80*/  @!P0 PRMT R90, R0, 0x7610, R90 ;  /* 0x00007610005a8816 */ /* 0x000fe2000000005a */
[----:B--2---:R-:W3:Y:S06]  /*4d90*/  @!P0 LDC R53, c[0x0][0xc80] ;  /* 0x00032000ff358b82 */ /* 0x004eec0000000800 */
.L_x_83:
[----:B---3-5:R-:W-:Y:S01]  /*4da0*/  @!P4 FSETP.EQ.AND P0, PT, R53, RZ, PT ;  /* 0x000000ff3500c20b */ /* 0x028fe20003f02000 */
[----:B------:R-:W-:Y:S01]  /*4db0*/  @!UPT UIADD3 URZ, UPT, UPT, URZ, URZ, URZ ;  /* 0x000000fffffff290 */ /* 0x000fe2000fffe0ff */
[----:B------:R-:W-:Y:S11]  /*4dc0*/  @!P4 BRA `(.L_x_84) ;  /* 0x000000000018c947 */ /* 0x000ff60003800000 */
[----:B------:R-:W-:Y:S02]  /*4dd0*/  LOP3.LUT P2, RZ, R90, 0xff, RZ, 0xc0, !PT ;  /* 0x000000ff5aff7812 */ /* 0x000fe4000784c0ff */
[----:B------:R-:W-:Y:S04]  /*4de0*/  ISETP.NE.U32.AND P0, PT, R14, RZ, PT ;  /* 0x000000ff0e00720c */ /* 0x000fe80003f05070 */
[----:B------:R-:W-:Y:S04]  /*4df0*/  ISETP.NE.AND.EX P0, PT, R15, RZ, PT, P0 ;  /* 0x000000ff0f00720c */ /* 0x000fe80003f05300 */
[----:B------:R-:W-:Y:S03]  /*4e00*/  PLOP3.LUT P0, PT, P0, PT, PT, 0x8, 0x80 ;  /* 0x000000000080781c */ /* 0x000fe6000070e170 */
[----:B------:R-:W-:Y:S11]  /*4e10*/  @P2 FSETP.EQ.AND P0, PT, R53, RZ, PT ;  /* 0x000000ff3500220b */ /* 0x000ff60003f02000 */
[----:B------:R-:W-:Y:S02]  /*4e20*/  @!UPT UIADD3 URZ, UPT, UPT, URZ, URZ, URZ ;  /* 0x000000fffffff290 */ /* 0x000fe4000fffe0ff */
.L_x_84:
[----:B------:R-:W2:Y:S01]  /*4e30*/  SYNCS.PHASECHK.TRANS64.TRYWAIT P2, [UR5+0x80], R28 ;  /* 0x0000801cff0075a7 */ /* 0x000ea20008041105 */
[----:B------:R-:W-:Y:S04]  /*4e40*/  ELECT P4, URZ, PT ;  /* 0x0000000000ff782f */ /* 0x000fe80003880000 */
[----:B------:R-:W-:Y:S11]  /*4e50*/  PLOP3.LUT P4, PT, P0, P4, PT, 0xf2, 0x2f ;  /* 0x00000000002f781c */ /* 0x000ff60000789e72 */
[----:B------:R-:W-:Y:S02]  /*4e60*/  @!UPT UIADD3 URZ, UPT, UPT, URZ, URZ, URZ ;  /* 0x000000fffffff290 */ /* 0x000fe4000fffe0ff */
[----:B------:R-:W-:Y:S05]  /*4e70*/  @!P4 IADD3 R8, P0, PT, R32, 0x980, RZ ;  /* 0x000009802008c810 */ /* 0x000fea0007f1e0ff */
[----:B-1----:R-:W-:Y:S01]  /*4e80*/  @!P4 IMAD.X R2, RZ, RZ, R33, P0 ;  /* 0x000000ffff02c224 */ /* 0x002fe200000e0621 */
[----:B--2---:R-:W-:Y:S07]  /*4e90*/  @!P2 BRA `(.L_x_85) ;  /* 0x0000009c00f4a947 */ /* 0x004fee0003800000 */
.L_x_224:
[----:B------:R-:W-:Y:S01]  /*4ea0*/  @!P4 R2UR UR7, R8 ;  /* 0x000000000807c2ca */ /* 0x000fe200000e0000 */
[----:B------:R-:W-:Y:S01]  /*4eb0*/  VOTEU.ALL UP0, P4 ;  /* 0x0000000000ff7886 */ /* 0x000fe20002000000 */
[----:B------:R-:W-:Y:S01]  /*4ec0*/  @!P4 R2UR UR6, R2 ;  /* 0x000000000206c2ca */ /* 0x000fe200000e0000 */
[----:B------:R-:W-:Y:S01]  /*4ed0*/  VOTEU.ALL UP1, P4 ;  /* 0x0000000000ff7886 */ /* 0x000fe20002020000 */
[----:B------:R-:W-:Y:S01]  /*4ee0*/  UMOV UR60, UR36 ;  /* 0x00000024003c7c82 */ /* 0x000fe20008000000 */
[----:B-1----:R-:W-:Y:S01]  /*4ef0*/  @!P4 IMAD.MOV.U32 R0, RZ, RZ, 0x1000 ;  /* 0x00001000ff00c424 */ /* 0x002fe200078e00ff */
[----:B------:R-:W-:Y:S02]  /*4f00*/  @!UP0 UIADD3 UR56, UPT, UPT, UR5, 0x200, URZ ;  /* 0x0000020005388890 */ /* 0x000fe4000fffe0ff */
[----:B------:R-:W-:Y:S02]  /*4f10*/  @!UP0 UIADD3 UR10, UPT, UPT, UR58, 0x40, URZ ;  /* 0x000000403a0a8890 */ /* 0x000fe4000fffe0ff */
[----:B------:R-:W-:Y:S01]  /*4f20*/  @!UP0 UIADD3 UR8, UPT, UPT, UR5, 0xa00, URZ ;  /* 0x00000a0005088890 */ /* 0x000fe2000fffe0ff */
[----:B------:R-:W-:Y:S02]  /*4f30*/  VOTEU.ALL UP0, P4 ;  /* 0x0000000000ff7886 */ /* 0x000fe40002000000 */
[----:B------:R-:W-:Y:S01]  /*4f40*/  IMAD.U32 R8, RZ, RZ, UR7 ;  /* 0x00000007ff087e24 */ /* 0x000fe2000f8e00ff */
[----:B------:R-:W-:Y:S01]  /*4f50*/  UMOV UR7, 0x10000000 ;  /* 0x1000000000077882 */ /* 0x000fe20000000000 */
[----:B------:R-:W-:Y:S01]  /*4f60*/  IMAD.U32 R9, RZ, RZ, UR6 ;  /* 0x00000006ff097e24 */ /* 0x000fe2000f8e00ff */
[----:B------:R-:W-:Y:S01]  /*4f70*/  UMOV UR6, 0x0 ;  /* 0x0000000000067882 */ /* 0x000fe20000000000 */
[----:B------:R-:W-:Y:S01]  /*4f80*/  UMOV UR9, UR57 ;  /* 0x0000003900097c82 */ /* 0x000fe20008000000 */
[----:B------:R-:W-:Y:S01]  /*4f90*/  @!P4 R2UR UR16, R8 ;  /* 0x000000000810c2ca */ /* 0x000fe200000e0000 */
[----:B------:R-:W-:Y:S01]  /*4fa0*/  UMOV UR11, UR59 ;  /* 0x0000003b000b7c82 */ /* 0x000fe20008000000 */
[----:B------:R-:W-:Y:S01]  /*4fb0*/  @!P4 R2UR UR17, R9 ;  /* 0x000000000911c2ca */ /* 0x000fe200000e0000 */
[----:B------:R-:W-:Y:S01]  /*4fc0*/  UMOV UR12, UR36 ;  /* 0x00000024000c7c82 */ /* 0x000fe20008000000 */
[----:B------:R-:W-:Y:S01]  /*4fd0*/  UPRMT UR14, UR37, 0x654, UR57 ;  /* 0x00000654250e7896 */ /* 0x000fe20008000039 */
[----:B------:R-:W-:Y:S05]  /*4fe0*/  @!P4 IADD3 R8, P0, PT, R32, 0x980, RZ ;  /* 0x000009802008c810 */ /* 0x000fea0007f1e0ff */
[----:B------:R-:W-:Y:S05]  /*4ff0*/  @!P4 IMAD.X R2, RZ, RZ, R33, P0 ;  /* 0x000000ffff02c224 */ /* 0x000fea00000e0621 */
[----:B------:R1:W-:Y:S01]  /*5000*/  @!UP1 UTMALDG.3D [UR56], [UR16], desc[UR6] ;  /* 0x00000638100095b4 */ /* 0x0003e20008011000 */
[----:B------:R1:W-:Y:S01]  /*5010*/  @!UP0 UTMALDG.3D [UR8], [UR16], desc[UR6] ;  /* 0x00000608100085b4 */ /* 0x0003e20008011000 */
[----:B------:R1:W-:Y:S01]  /*5020*/  @!P4 SYNCS.ARRIVE.TRANS64.RED.A0TR RZ, [UR5+0x60], R0 ;  /* 0x00006000ffffc9a7 */ /* 0x0003e20008300405 */
[----:B------:R-:W-:Y:S01]  /*5030*/  SYNCS.ARRIVE.TRANS64.RED.A1T0 RZ, [UR14], RZ ;  /* 0x000000ffffff79a7 */ /* 0x000fe2000810040e */
[----:B------:R-:W2:Y:S02]  /*5040*/  SYNCS.PHASECHK.TRANS64.TRYWAIT P2, [UR5+0x88], R28 ;  /* 0x0000881cff0075a7 */ /* 0x000ea40008041105 */
[----:B-12---:R-:W-:Y:S05]  /*5050*/  @!P2 BRA `(.L_x_86) ;  /* 0x0000009c009ca947 */ /* 0x006fea0003800000 */
.L_x_226:
[----:B------:R-:W-:Y:S01]  /*5060*/  @!P4 R2UR UR7, R8 ;  /* 0x000000000807c2ca */ /* 0x000fe200000e0000 */
[----:B------:R-:W-:Y:S01]  /*5070*/  VOTEU.ALL UP0, P4 ;  /* 0x0000000000ff7886 */ /* 0x000fe20002000000 */
[----:B------:R-:W-:Y:S01]  /*5080*/  @!P4 R2UR UR6, R2 ;  /* 0x000000000206c2ca */ /* 0x000fe200000e0000 */
[----:B------:R-:W-:Y:S01]  /*5090*/  VOTEU.ALL UP1, P4 ;  /* 0x0000000000ff7886 */ /* 0x000fe20002020000 */
[----:B------:R-:W-:Y:S01]  /*50a0*/  UMOV UR50, UR58 ;  /* 0x0000003a00327c82 */ /* 0x000fe20008000000 */
[----:B------:R-:W-:Y:S01]  /*50b0*/  UMOV UR52, UR36 ;  /* 0x0000002400347c82 */ /* 0x000fe20008000000 */
[----:B------:R-:W-:Y:S01]  /*50c0*/  @!UP0 UIADD3 UR51, UPT, UPT, UR59, 0x40, URZ ;  /* 0x000000403b338890 */ /* 0x000fe2000fffe0ff */
[----:B-1----:R-:W-:Y:S01]  /*50d0*/  @!P4 IMAD.MOV.U32 R0, RZ, RZ, 0x1000 ;  /* 0x00001000ff00c424 */ /* 0x002fe200078e00ff */
[----:B------:R-:W-:Y:S02]  /*50e0*/  @!UP0 UIADD3 UR48, UPT, UPT, UR5, 0x1200, URZ ;  /* 0x0000120005308890 */ /* 0x000fe4000fffe0ff */
[----:B------:R-:W-:Y:S02]  /*50f0*/  @!UP0 UIADD3 UR10, UPT, UPT, UR58, 0x40, URZ ;  /* 0x000000403a0a8890 */ /* 0x000fe4000fffe0ff */
[----:B------:R-:W-:Y:S01]  /*5100*/  @!UP0 UIADD3 UR8, UPT, UPT, UR5, 0x1a00, URZ ;  /* 0x00001a0005088890 */ /* 0x000fe2000fffe0ff */
[----:B------:R-:W-:Y:S01]  /*5110*/  IMAD.U32 R8, RZ, RZ, UR7 ;  /* 0x00000007ff087e24 */ /* 0x000fe2000f8e00ff */
[----:B------:R-:W-:Y:S01]  /*5120*/  UMOV UR7, 0x10000000 ;  /* 0x1000000000077882 */ /* 0x000fe20000000000 */
[----:B------:R-:W-:Y:S01]  /*5130*/  IMAD.U32 R9, RZ, RZ, UR6 ;  /* 0x00000006ff097e24 */ /* 0x000fe2000f8e00ff */
[----:B------:R-:W-:Y:S01]  /*5140*/  UMOV UR6, 0x0 ;  /* 0x0000000000067882 */ /* 0x000fe20000000000 */
[----:B------:R-:W-:Y:S01]  /*5150*/  VOTEU.ALL UP0, P4 ;  /* 0x0000000000ff7886 */ /* 0x000fe20002000000 */
[----:B------:R-:W-:Y:S01]  /*5160*/  @!P4 R2UR UR16, R8 ;  /* 0x000000000810c2ca */ /* 0x000fe200000e0000 */
[----:B------:R-:W-:Y:S01]  /*5170*/  UMOV UR9, UR49 ;  /* 0x0000003100097c82 */ /* 0x000fe20008000000 */
[----:B------:R-:W-:Y:S01]  /*5180*/  @!P4 R2UR UR17, R9 ;  /* 0x000000000911c2ca */ /* 0x000fe200000e0000 */
[----:B------:R-:W-:Y:S01]  /*5190*/  UMOV UR12, UR36 ;  /* 0x00000024000c7c82 */ /* 0x000fe20008000000 */
[----:B------:R-:W-:Y:S01]  /*51a0*/  UMOV UR11, UR51 ;  /* 0x00000033000b7c82 */ /* 0x000fe20008000000 */
[----:B------:R-:W-:Y:S01]  /*51b0*/  UPRMT UR13, UR37, 0x654, UR49 ;  /* 0x00000654250d7896 */ /* 0x000fe20008000031 */
[----:B------:R-:W-:Y:S05]  /*51c0*/  @!P4 IADD3 R8, P0, PT, R32, 0x980, RZ ;  /* 0x000009802008c810 */ /* 0x000fea0007f1e0ff */
[----:B------:R-:W-:Y:S04]  /*51d0*/  @!P4 IMAD.X R2, RZ, RZ, R33, P0 ;  /* 0x000000ffff02c224 */ /* 0x000fe800000e0621 */
[----:B------:R1:W-:Y:S01]  /*51e0*/  @!UP1 UTMALDG.3D [UR48], [UR16], desc[UR6] ;  /* 0x00000630100095b4 */ /* 0x0003e20008011000 */
[----:B------:R1:W-:Y:S01]  /*51f0*/  @!UP0 UTMALDG.3D [UR8], [UR16], desc[UR6] ;  /* 0x00000608100085b4 */ /* 0x0003e20008011000 */
[----:B------:R1:W-:Y:S01]  /*5200*/  @!P4 SYNCS.ARRIVE.TRANS64.RED.A0TR RZ, [UR5+0x68], R0 ;  /* 0x00006800ffffc9a7 */ /* 0x0003e20008300405 */
[----:B------:R-:W-:Y:S01]  /*5210*/  SYNCS.ARRIVE.TRANS64.RED.A1T0 RZ, [UR13], RZ ;  /* 0x000000ffffff79a7 */ /* 0x000fe2000810040d */
[----:B------:R-:W2:Y:S02]  /*5220*/  SYNCS.PHASECHK.TRANS64.TRYWAIT P2, [UR5+0x90], R28 ;  /* 0x0000901cff0075a7 */ /* 0x000ea40008041105 */
[----:B-12---:R-:W-:Y:S05]  /*5230*/  @!P2 BRA `(.L_x_87) ;  /* 0x0000009c003ca947 */ /* 0x006fea0003800000 */
.L_x_228:
[----:B------:R-:W-:Y:S01]  /*5240*/  @!P4 R2UR UR7, R8 ;  /* 0x000000000807c2ca */ /* 0x000fe200000e0000 */
[----:B------:R-:W-:Y:S01]  /*5250*/  VOTEU.ALL UP0, P4 ;  /* 0x0000000000ff7886 */ /* 0x000fe20002000000 */
[----:B------:R-:W-:Y:S01]  /*5260*/  @!P4 R2UR UR6, R2 ;  /* 0x000000000206c2ca */ /* 0x000fe200000e0000 */
[----:B------:R-:W-:Y:S01]  /*5270*/  UIADD3 UR42, UPT, UPT, UR58, 0x10, URZ ;  /* 0x000000103a2a7890 */ /* 0x000fe2000fffe0ff */
[----:B-1----:R-:W-:Y:S01]  /*5280*/  @!P4 IMAD.MOV.U32 R0, RZ, RZ, 0x1000 ;  /* 0x00001000ff00c424 */ /* 0x002fe200078e00ff */
[----:B------:R-:W-:Y:S01]  /*5290*/  VOTEU.ALL UP1, P4 ;  /* 0x0000000000ff7886 */ /* 0x000fe20002020000 */
[----:B------:R-:W-:Y:S01]  /*52a0*/  @!UP0 UIADD3 UR40, UPT, UPT, UR5, 0x2200, URZ ;  /* 0x0000220005288890 */ /* 0x000fe2000fffe0ff */
[----:B------:R-:W-:Y:S01]  /*52b0*/  UMOV UR16, 0x0 ;  /* 0x0000000000107882 */ /* 0x000fe20000000000 */
[----:B------:R-:W-:Y:S01]  /*52c0*/  UMOV UR17, 0x10000000 ;  /* 0x1000000000117882 */ /* 0x000fe20000000000 */
[----:B------:R-:W-:Y:S01]  /*52d0*/  UMOV UR43, UR59 ;  /* 0x0000003b002b7c82 */ /* 0x000fe20008000000 */
[----:B------:R-:W-:Y:S01]  /*52e0*/  UMOV UR44, UR36 ;  /* 0x00000024002c7c82 */ /* 0x000fe20008000000 */
[----:B------:R-:W-:Y:S02]  /*52f0*/  @!UP0 UIADD3 UR10, UPT, UPT, UR58, 0x50, URZ ;  /* 0x000000503a0a8890 */ /* 0x000fe4000fffe0ff */
[----:B------:R-:W-:Y:S01]  /*5300*/  IMAD.U32 R8, RZ, RZ, UR7 ;  /* 0x00000007ff087e24 */ /* 0x000fe2000f8e00ff */
[----:B------:R-:W-:Y:S01]  /*5310*/  @!UP0 UIADD3 UR8, UPT, UPT, UR5, 0x2a00, URZ ;  /* 0x00002a0005088890 */ /* 0x000fe2000fffe0ff */
[----:B------:R-:W-:Y:S01]  /*5320*/  IMAD.U32 R9, RZ, RZ, UR6 ;  /* 0x00000006ff097e24 */ /* 0x000fe2000f8e00ff */
[----:B------:R-:W-:Y:S01]  /*5330*/  VOTEU.ALL UP0, P4 ;  /* 0x0000000000ff7886 */ /* 0x000fe20002000000 */
        /* <DEDUP_REMOVED lines=14> */
.L_x_230:
[----:B------:R-:W-:Y:S01]  /*5420*/  @!P4 R2UR UR8, R8 ;  /* 0x000000000808c2ca */ /* 0x000fe200000e0000 */
[----:B------:R-:W-:Y:S01]  /*5430*/  VOTEU.ALL UP0, P4 ;  /* 0x0000000000ff7886 */ /* 0x000fe20002000000 */
[----:B------:R-:W-:Y:S01]  /*5440*/  @!P4 R2UR UR6, R2 ;  /* 0x000000000206c2ca */ /* 0x000fe200000e0000 */
[----:B------:R-:W-:Y:S01]  /*5450*/  VOTEU.ALL UP1, P4 ;  /* 0x0000000000ff7886 */ /* 0x000fe20002020000 */
[----:B------:R-:W-:Y:S01]  /*5460*/  UMOV UR16, 0x0 ;  /* 0x0000000000107882 */ /* 0x000fe20000000000 */
[----:B------:R-:W-:Y:S01]  /*5470*/  UMOV UR17, 0x10000000 ;  /* 0x1000000000117882 */ /* 0x000fe20000000000 */
[----:B------:R-:W-:Y:S01]  /*5480*/  @!UP0 UIADD3 UR27, UPT, UPT, UR59, 0x40, URZ ;  /* 0x000000403b1b8890 */ /* 0x000fe2000fffe0ff */
[----:B-1----:R-:W-:Y:S01]  /*5490*/  @!P4 IMAD.MOV.U32 R0, RZ, RZ, 0x1000 ;  /* 0x00001000ff00c424 */ /* 0x002fe200078e00ff */
[----:B------:R-:W-:Y:S01]  /*54a0*/  @!UP0 UIADD3 UR24, UPT, UPT, UR5, 0x3200, URZ ;  /* 0x0000320005188890 */ /* 0x000fe2000fffe0ff */
[----:B------:R-:W-:Y:S01]  /*54b0*/  SHF.L.U32 R34, RZ, 0x1f, RZ ;  /* 0x0000001fff227819 */ /* 0x000fe200000006ff */
[----:B------:R-:W-:Y:S01]  /*54c0*/  UMOV UR26, UR42 ;  /* 0x0000002a001a7c82 */ /* 0x000fe20008000000 */
[----:B------:R-:W-:Y:S01]  /*54d0*/  UMOV UR28, UR36 ;  /* 0x00000024001c7c82 */ /* 0x000fe20008000000 */
[----:B------:R-:W-:Y:S01]  /*54e0*/  @!UP0 UIADD3 UR10, UPT, UPT, UR58, 0x50, URZ ;  /* 0x000000503a0a8890 */ /* 0x000fe2000fffe0ff */
        /* <DEDUP_REMOVED lines=18> */
.L_x_232:
        /* <DEDUP_REMOVED lines=11> */
[----:B------:R-:W-:Y:S02]  /*56c0*/  UMOV UR20, UR36 ;  /* 0x0000002400147c82 */ /* 0x000fe40008000000 */
[----:B------:R-:W-:Y:S01]  /*56d0*/  IMAD.U32 R8, RZ, RZ, UR9 ;  /* 0x00000009ff087e24 */ /* 0x000fe2000f8e00ff */
[----:B------:R-:W-:Y:S01]  /*56e0*/  @!UP0 UIADD3 UR10, UPT, UPT, UR58, 0x60, URZ ;  /* 0x000000603a0a8890 */ /* 0x000fe2000fffe0ff */
[----:B------:R-:W-:Y:S01]  /*56f0*/  IMAD.U32 R9, RZ, RZ, UR8 ;  /* 0x00000008ff097e24 */ /* 0x000fe2000f8e00ff */
[----:B------:R-:W-:Y:S02]  /*5700*/  @!UP0 UIADD3 UR8, UPT, UPT, UR5, 0xa00, URZ ;  /* 0x00000a0005088890 */ /* 0x000fe4000fffe0ff */
[----:B------:R-:W-:Y:S01]  /*5710*/  @!P4 R2UR UR26, R8 ;  /* 0x00000000081ac2ca */ /* 0x000fe200000e0000 */
[----:B------:R-:W-:Y:S01]  /*5720*/  VOTEU.ALL UP0, P4 ;  /* 0x0000000000ff7886 */ /* 0x000fe20002000000 */
[----:B------:R-:W-:Y:S01]  /*5730*/  @!P4 R2UR UR27, R9 ;  /* 0x00000000091bc2ca */ /* 0x000fe200000e0000 */
[----:B------:R-:W-:Y:S01]  /*5740*/  UMOV UR9, UR57 ;  /* 0x0000003900097c82 */ /* 0x000fe20008000000 */
[----:B------:R-:W-:Y:S01]  /*5750*/  UMOV UR11, UR59 ;  /* 0x0000003b000b7c82 */ /* 0x000fe20008000000 */
[----:B------:R-:W-:Y:S01]  /*5760*/  UMOV UR12, UR36 ;  /* 0x00000024000c7c82 */ /* 0x000fe20008000000 */
        /* <DEDUP_REMOVED lines=8> */
.L_x_234:
        /* <DEDUP_REMOVED lines=9> */
[----:B------:R-:W-:Y:S01]  /*5880*/  UMOV UR17, UR49 ;  /* 0x0000003100117c82 */ /* 0x000fe20008000000 */
[----:B------:R-:W-:Y:S01]  /*5890*/  UMOV UR20, UR36 ;  /* 0x0000002400147c82 */ /* 0x000fe20008000000 */
[----:B------:R-:W-:Y:S02]  /*58a0*/  @!UP0 UIADD3 UR10, UPT, UPT, UR58, 0x60, URZ ;  /* 0x000000603a0a8890 */ /* 0x000fe4000fffe0ff */
[----:B------:R-:W-:Y:S01]  /*58b0*/  IMAD.U32 R8, RZ, RZ, UR9 ;  /* 0x00000009ff087e24 */ /* 0x000fe2000f8e00ff */
[----:B------:R-:W-:Y:S01]  /*58c0*/  UMOV UR9, UR49 ;  /* 0x0000003100097c82 */ /* 0x000fe20008000000 */
[----:B------:R-:W-:Y:S01]  /*58d0*/  IMAD.U32 R9, RZ, RZ, UR8 ;  /* 0x00000008ff097e24 */ /* 0x000fe2000f8e00ff */
[----:B------:R-:W-:Y:S02]  /*58e0*/  @!UP0 UIADD3 UR8, UPT, UPT, UR5, 0x1a00, URZ ;  /* 0x00001a0005088890 */ /* 0x000fe4000fffe0ff */
[----:B------:R-:W-:Y:S01]  /*58f0*/  @!P4 R2UR UR22, R8 ;  /* 0x000000000816c2ca */ /* 0x000fe200000e0000 */
[----:B------:R-:W-:Y:S01]  /*5900*/  VOTEU.ALL UP0, P4 ;  /* 0x0000000000ff7886 */ /* 0x000fe20002000000 */
[----:B------:R-:W-:Y:S01]  /*5910*/  @!P4 R2UR UR23, R9 ;  /* 0x000000000917c2ca */ /* 0x000fe200000e0000 */
[----:B------:R-:W-:Y:S01]  /*5920*/  UMOV UR12, UR36 ;  /* 0x00000024000c7c82 */ /* 0x000fe20008000000 */
[----:B------:R-:W-:Y:S01]  /*5930*/  UMOV UR11, UR19 ;  /* 0x00000013000b7c82 */ /* 0x000fe20008000000 */
        /* <DEDUP_REMOVED lines=8> */
.L_x_236:
[----:B------:R-:W2:Y:S01]  /*59c0*/  LDC.64 R12, c[0x0][0xf18] ;  /* 0x0003c600ff0c7b82 */ /* 0x000ea20000000a00 */
[----:B------:R-:W-:Y:S01]  /*59d0*/  @!P4 R2UR UR8, R2 ;  /* 0x000000000208c2ca */ /* 0x000fe200000e0000 */
[----:B------:R-:W-:Y:S01]  /*59e0*/  VOTEU.ALL UP0, P4 ;  /* 0x0000000000ff7886 */ /* 0x000fe20002000000 */
[----:B------:R-:W-:Y:S01]  /*59f0*/  @!P4 R2UR UR9, R8 ;  /* 0x000000000809c2ca */ /* 0x000fe200000e0000 */
[----:B------:R-:W-:Y:S01]  /*5a00*/  UIADD3 UR34, UPT, UPT, UR58, 0x30, URZ ;  /* 0x000000303a227890 */ /* 0x000fe2000fffe0ff */
[----:B-1----:R-:W-:Y:S03]  /*5a10*/  @!P4 IMAD.MOV.U32 R0, RZ, RZ, 0x1000 ;  /* 0x00001000ff00c424 */ /* 0x002fe600078e00ff */
[----:B------:R-:W1:Y:S01]  /*5a20*/  @!P1 LDC R2, c[0x0][0xf0c] ;  /* 0x0003c300ff029b82 */ /* 0x000e620000000800 */
[----:B------:R-:W-:Y:S01]  /*5a30*/  @!UP0 UIADD3 UR32, UPT, UPT, UR5, 0x2200, URZ ;  /* 0x0000220005208890 */ /* 0x000fe2000fffe0ff */
[----:B------:R-:W-:Y:S01]  /*5a40*/  @P3 SHF.R.U32.HI R29, RZ, 0x10, R21 ;  /* 0x00000010ff1d3819 */ /* 0x000fe20000011615 */
[----:B------:R-:W-:Y:S01]  /*5a50*/  VOTEU.ALL UP1, P4 ;  /* 0x0000000000ff7886 */ /* 0x000fe20002020000 */
[----:B------:R-:W-:Y:S01]  /*5a60*/  UMOV UR14, 0x0 ;  /* 0x00000000000e7882 */ /* 0x000fe20000000000 */
[----:B------:R-:W-:Y:S01]  /*5a70*/  UMOV UR15, 0x10000000 ;  /* 0x10000000000f7882 */ /* 0x000fe20000000000 */
[----:B------:R-:W-:Y:S01]  /*5a80*/  UMOV UR33, UR41 ;  /* 0x0000002900217c82 */ /* 0x000fe20008000000 */
[----:B------:R-:W-:Y:S01]  /*5a90*/  UMOV UR35, UR59 ;  /* 0x0000003b00237c82 */ /* 0x000fe20008000000 */
[----:B------:R-:W-:Y:S01]  /*5aa0*/  IMAD.U32 R9, RZ, RZ, UR8 ;  /* 0x00000008ff097e24 */ /* 0x000fe2000f8e00ff */
[----:B------:R-:W-:Y:S01]  /*5ab0*/  @!UP0 UIADD3 UR10, UPT, UPT, UR58, 0x70, URZ ;  /* 0x000000703a0a8890 */ /* 0x000fe2000fffe0ff */
[----:B------:R-:W-:Y:S01]  /*5ac0*/  IMAD.U32 R8, RZ, RZ, UR9 ;  /* 0x00000009ff087e24 */ /* 0x000fe2000f8e00ff */
[----:B------:R-:W-:Y:S01]  /*5ad0*/  @!UP0 UIADD3 UR8, UPT, UPT, UR5, 0x2a00, URZ ;  /* 0x00002a0005088890 */ /* 0x000fe2000fffe0ff */
[----:B------:R-:W-:Y:S01]  /*5ae0*/  VIADD R31, R31, 0x1 ;  /* 0x000000011f1f7836 */ /* 0x000fe20000000000 */
[----:B------:R-:W-:Y:S01]  /*5af0*/  @!P4 R2UR UR17, R9 ;  /* 0x000000000911c2ca */ /* 0x000fe200000e0000 */
[----:B------:R-:W-:Y:S01]  /*5b00*/  VOTEU.ALL UP0, P4 ;  /* 0x0000000000ff7886 */ /* 0x000fe20002000000 */
[----:B------:R-:W-:Y:S01]  /*5b10*/  @!P4 R2UR UR16, R8 ;  /* 0x000000000810c2ca */ /* 0x000fe200000e0000 */
[----:B------:R-:W-:Y:S01]  /*5b20*/  UMOV UR9, UR41 ;  /* 0x0000002900097c82 */ /* 0x000fe20008000000 */
[----:B------:R-:W3:Y:S01]  /*5b30*/  LDC.64 R8, c[0x0][0xf10] ;  /* 0x0003c400ff087b82 */ /* 0x000ee20000000a00 */
[----:B------:R-:W-:Y:S01]  /*5b40*/  UMOV UR11, UR59 ;  /* 0x0000003b000b7c82 */ /* 0x000fe20008000000 */
[----:B------:R-:W-:Y:S09]  /*5b50*/  UMOV UR12, UR36 ;  /* 0x00000024000c7c82 */ /* 0x000ff20008000000 */
[----:B------:R4:W-:Y:S01]  /*5b60*/  @!UP1 UTMALDG.3D [UR32], [UR16], desc[UR14] ;  /* 0x00000e20100095b4 */ /* 0x0009e20008011000 */
[----:B------:R4:W-:Y:S01]  /*5b70*/  @!UP0 UTMALDG.3D [UR8], [UR16], desc[UR14] ;  /* 0x00000e08100085b4 */ /* 0x0009e20008011000 */
[----:B------:R5:W-:Y:S01]  /*5b80*/  @!P4 SYNCS.ARRIVE.TRANS64.RED.A0TR RZ, [UR5+0x70], R0 ;  /* 0x00007000ffffc9a7 */ /* 0x000be20008300405 */
[C---:B---3--:R-:W-:Y:S01]  /*5b90*/  @!P1 IMAD.HI.U32 R8, R11.reuse, R8, RZ ;  /* 0x000000080b089227 */ /* 0x048fe200078e00ff */
[----:B--2---:R-:W-:Y:S02]  /*5ba0*/  @!P1 ISETP.NE.AND P0, PT, R12, 0x1, PT ;  /* 0x000000010c00980c */ /* 0x004fe40003f05270 */
[----:B-1----:R-:W-:Y:S01]  /*5bb0*/  @!P1 ISETP.NE.AND P2, PT, R2, 0x1, PT ;  /* 0x000000010200980c */ /* 0x002fe20003f45270 */
[C---:B------:R-:W-:Y:S01]  /*5bc0*/  @!P1 IMAD.HI.U32 R13, R10.reuse, R13, RZ ;  /* 0x0000000d0a0d9227 */ /* 0x040fe200078e00ff */
[----:B------:R-:W-:Y:S04]  /*5bd0*/  @!P1 SHF.R.U32.HI R8, RZ, R9, R8 ;  /* 0x00000009ff089219 */ /* 0x000fe80000011608 */
[----:B------:R-:W-:Y:S01]  /*5be0*/  @!P1 SEL R8, R11, R8, !P2 ;  /* 0x000000080b089207 */ /* 0x000fe20005000000 */
[----:B------:R-:W-:Y:S01]  /*5bf0*/  SYNCS.ARRIVE.TRANS64.RED.A1T0 RZ, [UR7], RZ ;  /* 0x000000ffffff79a7 */ /* 0x000fe20008100407 */
[----:B------:R-:W1:Y:S01]  /*5c00*/  SYNCS.PHASECHK.TRANS64.TRYWAIT P5, [UR5+0x98], R34 ;  /* 0x00009822ff0075a7 */ /* 0x000e6200080a1105 */
[----:B-----5:R-:W2:Y:S02]  /*5c10*/  @!P1 LDC R0, c[0x0][0xf20] ;  /* 0x0003c800ff009b82 */ /* 0x020ea40000000800 */
[----:B--2---:R-:W-:Y:S04]  /*5c20*/  @!P1 SHF.R.U32.HI R0, RZ, R0, R13 ;  /* 0x00000000ff009219 */ /* 0x004fe8000001160d */
[----:B------:R-:W-:Y:S05]  /*5c30*/  @!P1 SEL R9, R10, R0, !P0 ;  /* 0x000000000a099207 */ /* 0x000fea0004000000 */
[----:B------:R-:W-:Y:S02]  /*5c40*/  @!P1 IMAD.IADD R0, R9, 0x1, -R8 ;  /* 0x0000000109009824 */ /* 0x000fe400078e0a08 */
[----:B------:R-:W-:Y:S02]  /*5c50*/  @!P1 IMAD.IADD R8, R8, 0x1, -R9 ;  /* 0x0000000108089824 */ /* 0x000fe400078e0a09 */
[----:B------:R-:W-:Y:S02]  /*5c60*/  @!P1 IMAD R11, R0, R2, R11 ;  /* 0x00000002000b9224 */ /* 0x000fe400078e020b */
[----:B------:R-:W-:Y:S01]  /*5c70*/  @!P1 IMAD R10, R8, R12, R10 ;  /* 0x0000000c080a9224 */ /* 0x000fe200078e020a */
[----:B-1--4-:R-:W-:Y:S06]  /*5c80*/  @!P5 BRA `(.L_x_92) ;  /* 0x000000940020d947 */ /* 0x012fec0003800000 */
.L_x_238:
[----:B------:R-:W-:Y:S01]  /*5c90*/  @!P4 IADD3 R2, P0, PT, R32, 0x980, RZ ;  /* 0x000009802002c810 */ /* 0x000fe20007f1e0ff */
[----:B------:R-:W-:Y:S01]  /*5ca0*/  VOTEU.ALL UP0, P4 ;  /* 0x0000000000ff7886 */ /* 0x000fe20002000000 */
[----:B------:R-:W-:Y:S01]  /*5cb0*/  VOTEU.ALL UP1, P4 ;  /* 0x0000000000ff7886 */ /* 0x000fe20002020000 */
[----:B------:R-:W-:Y:S01]  /*5cc0*/  UMOV UR9, 0x10000000 ;  /* 0x1000000000097882 */ /* 0x000fe20000000000 */
[----:B------:R-:W-:Y:S01]  /*5cd0*/  @!P4 R2UR UR8, R2 ;  /* 0x000000000208c2ca */ /* 0x000fe200000e0000 */
[----:B-1----:R-:W-:Y:S01]  /*5ce0*/  @!P4 IMAD.X R0, RZ, RZ, R33, P0 ;  /* 0x000000ffff00c224 */ /* 0x002fe200000e0621 */
[----:B------:R-:W-:Y:S01]  /*5cf0*/  @!UP0 UIADD3 UR35, UPT, UPT, UR59, 0x40, URZ ;  /* 0x000000403b238890 */ /* 0x000fe2000fffe0ff */
[----:B------:R-:W-:Y:S01]  /*5d00*/  VIADD R2, R10, UR38 ;  /* 0x000000260a027c36 */ /* 0x000fe20008000000 */
[----:B------:R-:W-:Y:S01]  /*5d10*/  @!UP0 UIADD3 UR32, UPT, UPT, UR5, 0x3200, URZ ;  /* 0x0000320005208890 */ /* 0x000fe2000fffe0ff */
[----:B------:R-:W-:Y:S01]  /*5d20*/  ISETP.NE.AND P0, PT, R31, 0x2, PT ;  /* 0x000000021f00780c */ /* 0x000fe20003f05270 */
[----:B------:R-:W-:Y:S01]  /*5d30*/  UMOV UR33, UR25 ;  /* 0x0000001900217c82 */ /* 0x000fe20008000000 */
[----:B------:R-:W-:Y:S01]  /*5d40*/  @!P4 R2UR UR7, R0 ;  /* 0x000000000007c2ca */ /* 0x000fe200000e0000 */
[----:B------:R-:W-:Y:S01]  /*5d50*/  @!UP0 UIADD3 UR26, UPT, UPT, UR58, 0x70, URZ ;  /* 0x000000703a1a8890 */ /* 0x000fe2000fffe0ff */
[----:B------:R-:W-:Y:S01]  /*5d60*/  VIADD R0, R11, UR39 ;  /* 0x000000270b007c36 */ /* 0x000fe20008000000 */
[----:B------:R-:W-:Y:S01]  /*5d70*/  @!UP0 UIADD3 UR24, UPT, UPT, UR5, 0x3a00, URZ ;  /* 0x00003a0005188890 */ /* 0x000fe2000fffe0ff */
[----:B------:R-:W-:Y:S01]  /*5d80*/  R2UR UR12, R2 ;  /* 0x00000000020c72ca */ /* 0x000fe200000e0000 */
[----:B------:R-:W-:Y:S01]  /*5d90*/  VOTEU.ALL UP0, P4 ;  /* 0x0000000000ff7886 */ /* 0x000fe20002000000 */
[----:B------:R-:W-:Y:S01]  /*5da0*/  IMAD.U32 R8, RZ, RZ, UR8 ;  /* 0x00000008ff087e24 */ /* 0x000fe2000f8e00ff */
[----:B------:R-:W-:Y:S01]  /*5db0*/  UMOV UR8, 0x0 ;  /* 0x0000000000087882 */ /* 0x000fe20000000000 */
[----:B------:R-:W-:Y:S01]  /*5dc0*/  UMOV UR28, UR36 ;  /* 0x00000024001c7c82 */ /* 0x000fe20008000000 */
[----:B------:R-:W-:Y:S01]  /*5dd0*/  UMOV UR27, UR35 ;  /* 0x00000023001b7c82 */ /* 0x000fe20008000000 */
[----:B------:R-:W-:Y:S02]  /*5de0*/  R2UR UR20, R0 ;  /* 0x00000000001472ca */ /* 0x000fe400000e0000 */
[----:B------:R-:W-:Y:S01]  /*5df0*/  @!P4 R2UR UR10, R8 ;  /* 0x00000000080ac2ca */ /* 0x000fe200000e0000 */
[----:B------:R-:W-:Y:S01]  /*5e00*/  IMAD.U32 R9, RZ, RZ, UR7 ;  /* 0x00000007ff097e24 */ /* 0x000fe2000f8e00ff */
[----:B------:R-:W-:Y:S02]  /*5e10*/  SEL R0, RZ, 0x1, P0 ;  /* 0x00000001ff007807 */ /* 0x000fe40000000000 */
[----:B------:R-:W-:Y:S02]  /*5e20*/  SEL R31, R31, RZ, P0 ;  /* 0x000000ff1f1f7207 */ /* 0x000fe40000000000 */
[----:B------:R-:W-:Y:S02]  /*5e30*/  @!P4 R2UR UR11, R9 ;  /* 0x00000000090bc2ca */ /* 0x000fe400000e0000 */
[----:B------:R-:W-:Y:S11]  /*5e40*/  LOP3.LUT R30, R30, R0, RZ, 0x3c, !PT ;  /* 0x000000001e1e7212 */ /* 0x000ff600078e3cff */
[----:B------:R1:W-:Y:S01]  /*5e50*/  @!UP1 UTMALDG.3D [UR32], [UR10], desc[UR8] ;  /* 0x000008200a0095b4 */ /* 0x0003e20008011000 */
[----:B------:R2:W-:Y:S01]  /*5e60*/  @!UP0 UTMALDG.3D [UR24], [UR10], desc[UR8] ;  /* 0x000008180a0085b4 */ /* 0x0005e20008011000 */
[----:B------:R2:W-:Y:S01]  /*5e70*/  @!P4 SYNCS.ARRIVE.TRANS64.RED.A0TR RZ, [UR5+0x78], R27 ;  /* 0x0000781bffffc9a7 */ /* 0x0005e20008300405 */
[----:B------:R-:W-:Y:S01]  /*5e80*/  UPLOP3.LUT UP0, UPT, UPT, UPT, UPT, 0x80, 0x8 ;  /* 0x000000000008789c */ /* 0x000fe20003f0f070 */
[----:B------:R-:W-:Y:S01]  /*5e90*/  SYNCS.ARRIVE.TRANS64.RED.A1T0 RZ, [UR6], RZ ;  /* 0x000000ffffff79a7 */ /* 0x000fe20008100406 */
[----:B-1----:R-:W-:Y:S01]  /*5ea0*/  @P3 R2UR UR36, R29 ;  /* 0x000000001d2432ca */ /* 0x002fe200000e0000 */
[----:B------:R-:W-:Y:S03]  /*5eb0*/  @!UPT UIADD3 URZ, UPT, UPT, URZ, URZ, URZ ;  /* 0x000000fffffff290 */ /* 0x000fe6000fffe0ff */
[----:B------:R-:W-:Y:S11]  /*5ec0*/  @P3 BRA `(.L_x_93) ;  /* 0xffffffe800583947 */ /* 0x000ff6000383ffff */
[----:B------:R-:W1:Y:S02]  /*5ed0*/  SYNCS.PHASECHK.TRANS64.TRYWAIT P0, [UR5+0x80], R28 ;  /* 0x0000801cff0075a7 */ /* 0x000e640008001105 */
[----:B-1----:R-:W-:Y:S05]  /*5ee0*/  @!P0 BRA `(.L_x_94) ;  /* 0x0000009000a08947 */ /* 0x002fea0003800000 */
.L_x_240:
[----:B------:R-:W3:Y:S02]  /*5ef0*/  SYNCS.PHASECHK.TRANS64.TRYWAIT P0, [UR5+0x88], R28 ;  /* 0x0000881cff0075a7 */ /* 0x000ee40008001105 */
[----:B---3--:R-:W-:Y:S05]  /*5f00*/  @!P0 BRA `(.L_x_95) ;  /* 0x0000009000b08947 */ /* 0x008fea0003800000 */
.L_x_242:
[----:B------:R-:W3:Y:S01]  /*5f10*/  SYNCS.PHASECHK.TRANS64.TRYWAIT P0, [UR5+0x90], R28 ;  /* 0x0000901cff0075a7 */ /* 0x000ee20008001105 */
[----:B-1----:R-:W-:Y:S01]  /*5f20*/  HFMA2 R0, -RZ, RZ, 0, 5.9604644775390625e-08 ;  /* 0x00000001ff007431 */ /* 0x002fe200000001ff */
[----:B---3--:R-:W-:Y:S06]  /*5f30*/  @!P0 BRA `(.L_x_96) ;  /* 0x0000009000bc8947 */ /* 0x008fec0003800000 */
.L_x_244:
[----:B-1----:R-:W-:Y:S02]  /*5f40*/  MOV R2, UR5 ;  /* 0x0000000500027c02 */ /* 0x002fe40008000f00 */
[----:B------:R-:W-:-:S07]  /*5f50*/  SHF.L.U32 R0, R0, 0x1f, RZ ;  /* 0x0000001f00007819 */ /* 0x000fce00000006ff */
.L_x_97:
[----:B-1----:R1:W3:Y:S02]  /*5f60*/  SYNCS.PHASECHK.TRANS64.TRYWAIT P0, [R2+URZ+0x98], R0 ;  /* 0x00009800020075a7 */ /* 0x0022e400080011ff */
[----:B---3--:R-:W-:Y:S05]  /*5f70*/  @!P0 NANOSLEEP.SYNCS 0x989680 ;  /* 0x009896800000895d */ /* 0x008fea0003900000 */
[----:B------:R-:W3:Y:S02]  /*5f80*/  @!P0 SYNCS.PHASECHK.TRANS64 P0, [R2+URZ+0x98], R0 ;  /* 0x00009800020085a7 */ /* 0x000ee400080010ff */
[----:B--23--:R-:W-:Y:S05]  /*5f90*/  @P0 EXIT ;  /* 0x000000000000094d */ /* 0x00cfea0003800000 */
[----:B------:R-:W-:Y:S05]  /*5fa0*/  BRA `(.L_x_97) ;  /* 0xfffffffc00ec7947 */ /* 0x000fea000383ffff */
.L_x_78:
[----:B------:R-:W-:-:S06]  /*5fb0*/  UISETP.GE.AND UP0, UPT, UR11, 0x4, UPT ;  /* 0x000000040b00788c */ /* 0x000fcc000bf06270 */
[----:B------:R-:W-:-:S13]  /*5fc0*/  PLOP3.LUT P0, PT, PT, PT, UP0, 0x80, 0x8 ;  /* 0x000000000008781c */ /* 0x000fda0003f0f008 */
[----:B------:R-:W-:Y:S05]  /*5fd0*/  @!P0 EXIT ;  /* 0x000000000000894d */ /* 0x000fea0003800000 */
[----:B------:R-:W-:Y:S01]  /*5fe0*/  BAR.SYNC.DEFER_BLOCKING 0x6, 0xa0 ;  /* 0x0182800000007b1d */ /* 0x000fe20000010000 */
[C---:B------:R-:W-:Y:S01]  /*5ff0*/  IMAD.SHL.U32 R101, R0.reuse, 0x10, RZ ;  /* 0x0000001000657824 */ /* 0x040fe200078e00ff */
[C---:B------:R-:W-:Y:S01]  /*6000*/  LOP3.LUT R102, R103.reuse, 0x3, RZ, 0xc0, !PT ;  /* 0x0000000367667812 */ /* 0x040fe200078ec0ff */
[C---:B------:R-:W-:Y:S01]  /*6010*/  IMAD.U32 R5, R0.reuse, 0x10000, RZ ;  /* 0x0001000000057824 */ /* 0x040fe200078e00ff */
[----:B------:R-:W-:Y:S01]  /*6020*/  CS2R R96, SRZ ;  /* 0x0000000000607805 */ /* 0x000fe2000001ff00 */
[----:B------:R-:W-:Y:S01]  /*6030*/  IMAD.SHL.U32 R0, R0, 0x2, RZ ;  /* 0x0000000200007824 */ /* 0x000fe200078e00ff */
[----:B------:R-:W-:Y:S02]  /*6040*/  UMOV UR52, 0x400 ;  /* 0x0000040000347882 */ /* 0x000fe40000000000 */
[----:B------:R-:W1:Y:S01]  /*6050*/  LDC R94, c[0x0][0x370] ;  /* 0x0000dc00ff5e7b82 */ /* 0x000e620000000800 */
[----:B------:R-:W-:Y:S01]  /*6060*/  ULEA UR52, UR37, UR52, 0x18 ;  /* 0x0000003425347291 */ /* 0x000fe2000f8ec0ff */
[----:B------:R-:W-:Y:S01]  /*6070*/  IMAD.SHL.U32 R2, R103, 0x200, RZ ;  /* 0x0000020067027824 */ /* 0x000fe200078e00ff */
[C---:B------:R-:W-:Y:S01]  /*6080*/  LOP3.LUT R4, R101.reuse, 0x40, RZ, 0xc0, !PT ;  /* 0x0000004065047812 */ /* 0x040fe200078ec0ff */
[----:B------:R-:W-:Y:S01]  /*6090*/  IMAD.MOV.U32 R98, RZ, RZ, RZ ;  /* 0x000000ffff627224 */ /* 0x000fe200078e00ff */
[----:B------:R-:W-:Y:S01]  /*60a0*/  LOP3.LUT R3, R101, 0x1b0, RZ, 0xc0, !PT ;  /* 0x000001b065037812 */ /* 0x000fe200078ec0ff */
[----:B------:R-:W-:Y:S01]  /*60b0*/  UIADD3 UR4, UPT, UPT, UR52, 0x200, URZ ;  /* 0x0000020034047890 */ /* 0x000fe2000fffe0ff */
[----:B------:R-:W-:Y:S01]  /*60c0*/  LOP3.LUT R0, R4, 0x8, R0, 0xf8, !PT ;  /* 0x0000000804007812 */ /* 0x000fe200078ef800 */
[----:B------:R-:W2:Y:S01]  /*60d0*/  LDC R49, c[0x0][0xf0c] ;  /* 0x0003c300ff317b82 */ /* 0x000ea20000000800 */
[----:B------:R-:W-:Y:S01]  /*60e0*/  LOP3.LUT R2, R3, 0x200, R2, 0xf8, !PT ;  /* 0x0000020003027812 */ /* 0x000fe200078ef802 */
[----:B------:R-:W-:Y:S01]  /*60f0*/  IMAD.MOV.U32 R106, RZ, RZ, RZ ;  /* 0x000000ffff6a7224 */ /* 0x000fe200078e00ff */
[----:B------:R-:W-:Y:S01]  /*6100*/  LOP3.LUT R5, R5, 0x200000, RZ, 0xc0, !PT ;  /* 0x0020000005057812 */ /* 0x000fe200078ec0ff */
[----:B------:R-:W-:Y:S01]  /*6110*/  IMAD.U32 R92, RZ, RZ, UR4 ;  /* 0x00000004ff5c7e24 */ /* 0x000fe2000f8e00ff */
[----:B------:R-:W-:Y:S01]  /*6120*/  LOP3.LUT P0, RZ, R101, 0x40, RZ, 0xc0, !PT ;  /* 0x0000004065ff7812 */ /* 0x000fe2000780c0ff */
[----:B------:R-:W3:Y:S01]  /*6130*/  LDCU.64 UR54, c[0x0][0x348] ;  /* 0x00006900ff3677ac */ /* 0x000ee20008000a00 */
[----:B------:R-:W-:Y:S01]  /*6140*/  LOP3.LUT R100, R2, R0, RZ, 0xfc, !PT ;  /* 0x0000000002647212 */ /* 0x000fe200078efcff */
[----:B------:R-:W4:Y:S01]  /*6150*/  LDC R91, c[0x0][0xf20] ;  /* 0x0003c800ff5b7b82 */ /* 0x000f220000000800 */
[----:B------:R-:W3:Y:S01]  /*6160*/  LDS R99, [UR52+0x140] ;  /* 0x00014034ff637984 */ /* 0x000ee20008000800 */
[----:B------:R-:W-:Y:S01]  /*6170*/  P2R R0, PR, RZ, 0x1 ;  /* 0x00000001ff007803 */ /* 0x000fe20000000000 */
[----:B------:R-:W1:Y:S01]  /*6180*/  LDCU.64 UR44, c[0x0][0xc88] ;  /* 0x00019100ff2c77ac */ /* 0x000e620008000a00 */
[----:B------:R-:W-:-:S04]  /*6190*/  UMOV UR53, URZ ;  /* 0x000000ff00357c82 */ /* 0x000fc80008000000 */
[----:B------:R-:W1:Y:S01]  /*61a0*/  LDC R48, c[0x0][0xf30] ;  /* 0x0003cc00ff307b82 */ /* 0x000e620000000800 */
[----:B------:R-:W-:-:S07]  /*61b0*/  UMOV UR56, URZ ;  /* 0x000000ff00387c82 */ /* 0x000fce0008000000 */
[----:B------:R-:W1:Y:S08]  /*61c0*/  LDC.64 R84, c[0x0][0xc88] ;  /* 0x00032200ff547b82 */ /* 0x000e700000000a00 */
[----:B------:R-:W1:Y:S08]  /*61d0*/  LDC.64 R88, c[0x0][0xf10] ;  /* 0x0003c400ff587b82 */ /* 0x000e700000000a00 */
[----:B------:R-:W1:Y:S08]  /*61e0*/  LDC.64 R46, c[0x0][0xf18] ;  /* 0x0003c600ff2e7b82 */ /* 0x000e700000000a00 */
[----:B------:R-:W1:Y:S01]  /*61f0*/  LDC.64 R44, c[0x0][0xf28] ;  /* 0x0003ca00ff2c7b82 */ /* 0x000e620000000a00 */
[----:B---3--:R-:W-:-:S07]  /*6200*/  IMAD.IADD R99, R99, 0x1, R5 ;  /* 0x0000000163637824 */ /* 0x008fce00078e0205 */
[----:B------:R-:W3:Y:S08]  /*6210*/  LDC.64 R86, c[0x0][0xc90] ;  /* 0x00032400ff567b82 */ /* 0x000ef00000000a00 */
[----:B------:R-:W1:Y:S08]  /*6220*/  LDC.64 R82, c[0x0][0xcb0] ;  /* 0x00032c00ff527b82 */ /* 0x000e700000000a00 */
[----:B------:R-:W1:Y:S08]  /*6230*/  LDC.64 R80, c[0x0][0xca8] ;  /* 0x00032a00ff507b82 */ /* 0x000e700000000a00 */
[----:B--2-4-:R-:W1:Y:S02]  /*6240*/  LDC R93, c[0x0][0x374] ;  /* 0x0000dd00ff5d7b82 */ /* 0x014e640000000800 */
.L_x_189:
[----:B------:R-:W-:Y:S02]  /*6250*/  LEA R0, R106, UR52, 0x3 ;  /* 0x000000346a007c11 */ /* 0x000fe4000f8e18ff */
[----:B------:R-:W-:Y:S02]  /*6260*/  SHF.L.U32 R2, R96, 0x1f, RZ ;  /* 0x0000001f60027819 */ /* 0x000fe400000006ff */
[----:B------:R-:W-:Y:S02]  /*6270*/  LEA R16, R106, UR52, 0x4 ;  /* 0x000000346a107c11 */ /* 0x000fe4000f8e20ff */
[----:B------:R-:W2:Y:S02]  /*6280*/  SYNCS.PHASECHK.TRANS64.TRYWAIT P0, [R0+URZ+0xb0], R2 ;  /* 0x0000b002000075a7 */ /* 0x000ea400080011ff */
[----:B-12---:R-:W-:Y:S05]  /*6290*/  @!P0 BRA `(.L_x_98) ;  /* 0x0000008c00fc8947 */ /* 0x006fea0003800000 */
.L_x_245:
[----:B------:R-:W4:Y:S01]  /*62a0*/  LDC.64 R10, c[0x0][0xf10] ;  /* 0x0003c400ff0a7b82 */ /* 0x000f220000000a00 */
[----:B------:R-:W3:Y:S01]  /*62b0*/  LDS.128 R16, [R16+0x120] ;  /* 0x0001200010107984 */ /* 0x000ee20000000c00 */
[----:B-1----:R-:W-:Y:S01]  /*62c0*/  ISETP.NE.AND P1, PT, R48, 0x1, PT ;  /* 0x000000013000780c */ /* 0x002fe20003f25270 */
[----:B--2---:R-:W-:Y:S01]  /*62d0*/  VIADD R0, R0, 0xc0 ;  /* 0x000000c000007836 */ /* 0x004fe20000000000 */
[----:B------:R-:W-:Y:S04]  /*62e0*/  ISETP.GE.AND P0, PT, R43, 0x1, PT ;  /* 0x000000012b00780c */ /* 0x000fe80003f06270 */
[----:B------:R-:W1:Y:S01]  /*62f0*/  LDC.64 R8, c[0x0][0xf18] ;  /* 0x0003c600ff087b82 */ /* 0x000e620000000a00 */
[----:B------:R-:W-:Y:S01]  /*6300*/  PRMT R0, RZ, 0x654, R0 ;  /* 0x00000654ff007816 */ /* 0x000fe20000000000 */
[----:B------:R-:W-:Y:S01]  /*6310*/  @!PT LDS RZ, [RZ] ;  /* 0x00000000fffff984 */ /* 0x000fe20000000800 */
[----:B------:R-:W-:Y:S01]  /*6320*/  @!PT LDS RZ, [RZ] ;  /* 0x00000000fffff984 */ /* 0x000fe20000000800 */
[----:B------:R-:W-:Y:S01]  /*6330*/  @!PT LDS RZ, [RZ] ;  /* 0x00000000fffff984 */ /* 0x000fe20000000800 */
[----:B------:R-:W-:Y:S01]  /*6340*/  @!PT LDS RZ, [RZ] ;  /* 0x00000000fffff984 */ /* 0x000fe20000000800 */
[----:B------:R2:W-:Y:S06]  /*6350*/  MEMBAR.ALL.CTA ;  /* 0x0000000000007992 */ /* 0x0005ec0000008000 */
[----:B--2---:R-:W2:Y:S01]  /*6360*/  FENCE.VIEW.ASYNC.S ;  /* 0x00000000000073c6 */ /* 0x004ea20000000000 */
[----:B------:R-:W1:Y:S08]  /*6370*/  @!P1 LDC R12, c[0x0][0xf20] ;  /* 0x0003c800ff0c9b82 */ /* 0x000e700000000800 */
[----:B------:R-:W1:Y:S01]  /*6380*/  @!P1 LDC R7, c[0x0][0xf0c] ;  /* 0x0003c300ff079b82 */ /* 0x000e620000000800 */
[----:B--2---:R2:W-:Y:S01]  /*6390*/  SYNCS.ARRIVE.TRANS64.RED.A1T0 RZ, [R0+URZ], RZ ;  /* 0x000000ff00ff79a7 */ /* 0x0045e200081004ff */
[----:B---3--:R-:W-:Y:S04]  /*63a0*/  LOP3.LUT P4, RZ, R18, 0x1, RZ, 0xc0, !PT ;  /* 0x0000000112ff7812 */ /* 0x008fe8000788c0ff */
[----:B------:R-:W-:Y:S09]  /*63b0*/  P2R R104, PR, RZ, 0x10 ;  /* 0x00000010ff687803 */ /* 0x000ff20000000000 */
[----:B------:R-:W-:Y:S02]  /*63c0*/  @P4 MOV R51, R16 ;  /* 0x0000001000334202 */ /* 0x000fe40000000f00 */
[----:B------:R-:W-:Y:S01]  /*63d0*/  @P4 LOP3.LUT R50, R17, 0xffff, RZ, 0xc0, !PT ;  /* 0x0000ffff11324812 */ /* 0x000fe200078ec0ff */
[----:B--2-4-:R-:W-:Y:S06]  /*63e0*/  @!P0 BRA `(.L_x_99) ;  /* 0x0000000000a48947 */ /* 0x014fec0003800000 */
[----:B------:R-:W-:Y:S01]  /*63f0*/  IMAD.HI.U32 R0, R93, R47, RZ ;  /* 0x0000002f5d007227 */ /* 0x000fe200078e00ff */
[----:B------:R-:W-:Y:S02]  /*6400*/  ISETP.NE.AND P0, PT, R46, 0x1, PT ;  /* 0x000000012e00780c */ /* 0x000fe40003f05270 */
[----:B------:R-:W-:Y:S01]  /*6410*/  ISETP.NE.AND P2, PT, R43, 0x1, PT ;  /* 0x000000012b00780c */ /* 0x000fe20003f45270 */
[----:B------:R-:W-:Y:S01]  /*6420*/  IMAD.HI.U32 R4, R94, R88, RZ ;  /* 0x000000585e047227 */ /* 0x000fe200078e00ff */
[----:B------:R-:W-:Y:S02]  /*6430*/  SHF.R.U32.HI R0, RZ, R91, R0 ;  /* 0x0000005bff007219 */ /* 0x000fe40000011600 */
[----:B------:R-:W-:Y:S01]  /*6440*/  ISETP.NE.AND P3, PT, R49, 0x1, PT ;  /* 0x000000013100780c */ /* 0x000fe20003f65270 */
[----:B------:R-:W-:Y:S01]  /*6450*/  IMAD.HI.U32 R6, R50, R47, RZ ;  /* 0x0000002f32067227 */ /* 0x000fe200078e00ff */
[-C--:B------:R-:W-:Y:S02]  /*6460*/  SHF.R.U32.HI R4, RZ, R89.reuse, R4 ;  /* 0x00000059ff047219 */ /* 0x080fe40000011604 */
[----:B------:R-:W-:Y:S01]  /*6470*/  SEL R0, R93, R0, !P0 ;  /* 0x000000005d007207 */ /* 0x000fe20004000000 */
[----:B------:R-:W-:Y:S01]  /*6480*/  IMAD.HI.U32 R5, R51, R88, RZ ;  /* 0x0000005833057227 */ /* 0x000fe200078e00ff */
[----:B------:R-:W-:Y:S03]  /*6490*/  SEL R4, R94, R4, !P3 ;  /* 0x000000045e047207 */ /* 0x000fe60005800000 */
[-C--:B------:R-:W-:Y:S01]  /*64a0*/  IMAD.HI.U32 R3, R0, R44.reuse, RZ ;  /* 0x0000002c00037227 */ /* 0x080fe200078e00ff */
[----:B------:R-:W-:Y:S03]  /*64b0*/  SHF.R.U32.HI R5, RZ, R89, R5 ;  /* 0x00000059ff057219 */ /* 0x000fe60000011605 */
[----:B------:R-:W-:Y:S01]  /*64c0*/  IMAD.HI.U32 R2, R4, R44, RZ ;  /* 0x0000002c04027227 */ /* 0x000fe200078e00ff */
[----:B------:R-:W-:Y:S02]  /*64d0*/  @P2 SHF.R.U32.HI R0, RZ, R45, R3 ;  /* 0x0000002dff002219 */ /* 0x000fe40000011603 */
[----:B------:R-:W-:Y:S02]  /*64e0*/  SHF.R.U32.HI R3, RZ, R91, R6 ;  /* 0x0000005bff037219 */ /* 0x000fe40000011606 */
[----:B------:R-:W-:Y:S01]  /*64f0*/  @P2 SHF.R.U32.HI R4, RZ, R45, R2 ;  /* 0x0000002dff042219 */ /* 0x000fe20000011602 */
[----:B------:R-:W-:Y:S01]  /*6500*/  IMAD R0, R43, R0, RZ ;  /* 0x000000002b007224 */ /* 0x000fe200078e02ff */
[----:B------:R-:W-:Y:S02]  /*6510*/  SEL R3, R50, R3, !P0 ;  /* 0x0000000332037207 */ /* 0x000fe40004000000 */
[----:B------:R-:W-:Y:S01]  /*6520*/  SEL R2, R51, R5, !P3 ;  /* 0x0000000533027207 */ /* 0x000fe20005800000 */
[----:B------:R-:W-:Y:S01]  /*6530*/  IMAD R5, R43, R4, RZ ;  /* 0x000000042b057224 */ /* 0x000fe200078e02ff */
[C---:B------:R-:W-:Y:S01]  /*6540*/  ISETP.GE.AND P0, PT, R3.reuse, R0, PT ;  /* 0x000000000300720c */ /* 0x040fe20003f06270 */
[C---:B------:R-:W-:Y:S03]  /*6550*/  IMAD.HI.U32 R0, R3.reuse, R44, RZ ;  /* 0x0000002c03007227 */ /* 0x040fe600078e00ff */
[C---:B------:R-:W-:Y:S02]  /*6560*/  ISETP.GE.OR P0, PT, R2.reuse, R5, P0 ;  /* 0x000000050200720c */ /* 0x040fe40000706670 */
[----:B------:R-:W-:Y:S04]  /*6570*/  SHF.R.U32.HI R0, RZ, R45, R0 ;  /* 0x0000002dff007219 */ /* 0x000fe80000011600 */
        /* <DEDUP_REMOVED lines=15> */
[----:B------:R-:W-:Y:S07]  /*6670*/  IMAD R50, R3, R46, R50 ;  /* 0x0000002e03327224 */ /* 0x000fee00078e0232 */
.L_x_99:
[----:B-1----:R-:W-:Y:S01]  /*6680*/  @!P1 IMAD.HI.U32 R2, R50, R9, RZ ;  /* 0x0000000932029227 */ /* 0x002fe200078e00ff */
[----:B------:R-:W-:Y:S01]  /*6690*/  @!P1 ISETP.NE.AND P0, PT, R8, 0x1, PT ;  /* 0x000000010800980c */ /* 0x000fe20003f05270 */
[----:B------:R-:W-:Y:S01]  /*66a0*/  USHF.L.U32 UR42, UR20, 0x7, URZ ;  /* 0x00000007142a7899 */ /* 0x000fe200080006ff */
[----:B------:R-:W-:Y:S01]  /*66b0*/  @!P1 ISETP.NE.AND P2, PT, R7, 0x1, PT ;  /* 0x000000010700980c */ /* 0x000fe20003f45270 */
[C---:B------:R-:W-:Y:S01]  /*66c0*/  @!P1 IMAD.HI.U32 R0, R51.reuse, R10, RZ ;  /* 0x0000000a33009227 */ /* 0x040fe200078e00ff */
[----:B------:R-:W-:Y:S01]  /*66d0*/  @!P1 SHF.R.U32.HI R2, RZ, R12, R2 ;  /* 0x0000000cff029219 */ /* 0x000fe20000011602 */
[----:B------:R-:W-:Y:S01]  /*66e0*/  USHF.L.U32 UR41, UR12, 0x7, URZ ;  /* 0x000000070c297899 */ /* 0x000fe200080006ff */
[----:B------:R-:W-:Y:S01]  /*66f0*/  @P4 SHF.R.U32.HI R95, RZ, 0x10, R17 ;  /* 0x00000010ff5f4819 */ /* 0x000fe20000011611 */
[----:B------:R-:W-:Y:S01]  /*6700*/  VIADD R106, R106, 0x1 ;  /* 0x000000016a6a7836 */ /* 0x000fe20000000000 */
[----:B------:R-:W-:Y:S01]  /*6710*/  @!P1 SEL R2, R50, R2, !P0 ;  /* 0x0000000232029207 */ /* 0x000fe20004000000 */
[----:B------:R-:W-:Y:S01]  /*6720*/  BSSY.RECONVERGENT B6, `(.L_x_100) ;  /* 0x0000028000067945 */ /* 0x000fe20003800200 */
[----:B------:R-:W-:Y:S02]  /*6730*/  @!P1 SHF.R.U32.HI R0, RZ, R11, R0 ;  /* 0x0000000bff009219 */ /* 0x000fe40000011600 */
[----:B------:R-:W-:Y:S02]  /*6740*/  LOP3.LUT P0, RZ, R92, 0x90, RZ, 0xc0, !PT ;  /* 0x000000905cff7812 */ /* 0x000fe4000780c0ff */
[----:B------:R-:W-:Y:S05]  /*6750*/  @!P1 SEL R3, R51, R0, !P2 ;  /* 0x0000000033039207 */ /* 0x000fea0005000000 */
[----:B------:R-:W-:Y:S02]  /*6760*/  @!P1 IMAD.IADD R0, R2, 0x1, -R3 ;  /* 0x0000000102009824 */ /* 0x000fe400078e0a03 */
[----:B------:R-:W-:Y:S02]  /*6770*/  @!P1 IMAD.IADD R2, R3, 0x1, -R2 ;  /* 0x0000000103029824 */ /* 0x000fe400078e0a02 */
[----:B------:R-:W-:Y:S02]  /*6780*/  @!P1 IMAD R51, R0, R7, R51 ;  /* 0x0000000700339224 */ /* 0x000fe400078e0233 */
[----:B------:R-:W-:Y:S01]  /*6790*/  @!P1 IMAD R50, R2, R8, R50 ;  /* 0x0000000802329224 */ /* 0x000fe200078e0232 */
[----:B------:R-:W-:Y:S06]  /*67a0*/  @!P0 BRA `(.L_x_101) ;  /* 0x00000000007c8947 */ /* 0x000fec0003800000 */
[----:B------:R-:W1:Y:S01]  /*67b0*/  LDCU.64 UR8, c[0x4][0x80] ;  /* 0x01001000ff0877ac */ /* 0x000e620008000a00 */
[----:B------:R-:W-:Y:S01]  /*67c0*/  MOV R2, 0x0 ;  /* 0x0000000000027802 */ /* 0x000fe20000000f00 */
[----:B------:R-:W-:Y:S02]  /*67d0*/  HFMA2 R12, -RZ, RZ, 0, 5.9604644775390625e-08 ;  /* 0x00000001ff0c7431 */ /* 0x000fe400000001ff */
[----:B------:R-:W-:Y:S01]  /*67e0*/  IMAD.MOV.U32 R8, RZ, RZ, 0x70 ;  /* 0x00000070ff087424 */ /* 0x000fe200078e00ff */
[----:B------:R2:W3:Y:S01]  /*67f0*/  LDC.64 R14, c[0x4][R2] ;  /* 0x01000000020e7b82 */ /* 0x0004e20000000a00 */
[----:B------:R-:W4:Y:S01]  /*6800*/  LDCU.64 UR6, c[0x4][0x88] ;  /* 0x01001100ff0677ac */ /* 0x000f220008000a00 */
[----:B------:R-:W-:Y:S01]  /*6810*/  IMAD.MOV.U32 R13, RZ, RZ, RZ ;  /* 0x000000ffff0d7224 */ /* 0x000fe200078e00ff */
[----:B------:R-:W2:Y:S01]  /*6820*/  LDCU.64 UR4, c[0x4][0x8] ;  /* 0x01000100ff0477ac */ /* 0x000ea20008000a00 */
[----:B-1----:R-:W-:Y:S01]  /*6830*/  MOV R5, UR9 ;  /* 0x0000000900057c02 */ /* 0x002fe20008000f00 */
[----:B------:R-:W-:Y:S01]  /*6840*/  IMAD.U32 R4, RZ, RZ, UR8 ;  /* 0x00000008ff047e24 */ /* 0x000fe2000f8e00ff */
[----:B----4-:R-:W-:Y:S01]  /*6850*/  MOV R7, UR7 ;  /* 0x0000000700077c02 */ /* 0x010fe20008000f00 */
[----:B------:R-:W-:Y:S01]  /*6860*/  IMAD.U32 R6, RZ, RZ, UR6 ;  /* 0x00000006ff067e24 */ /* 0x000fe2000f8e00ff */
[----:B--2---:R-:W-:Y:S01]  /*6870*/  MOV R11, UR5 ;  /* 0x00000005000b7c02 */ /* 0x004fe20008000f00 */
[----:B------:R-:W-:Y:S02]  /*6880*/  IMAD.U32 R10, RZ, RZ, UR4 ;  /* 0x00000004ff0a7e24 */ /* 0x000fe4000f8e00ff */
[----:B------:R-:W-:Y:S07]  /*6890*/  LEPC R20, `(.L_x_102) ;  /* 0x000000001014794e */ /* 0x000fee0000000000 */
[----:B---3-5:R-:W-:Y:S05]  /*68a0*/  CALL.ABS.NOINC R14 ;  /* 0x000000000e007343 */ /* 0x028fea0003c00000 */
.L_x_102:
[----:B------:R-:W1:Y:S01]  /*68b0*/  LDCU.64 UR8, c[0x4][0x80] ;  /* 0x01001000ff0877ac */ /* 0x000e620008000a00 */
[----:B------:R-:W2:Y:S01]  /*68c0*/  LDC.64 R2, c[0x4][R2] ;  /* 0x0100000002027b82 */ /* 0x000ea20000000a00 */
[----:B------:R-:W-:Y:S02]  /*68d0*/  HFMA2 R12, -RZ, RZ, 0, 5.9604644775390625e-08 ;  /* 0x00000001ff0c7431 */ /* 0x000fe400000001ff */
[----:B------:R-:W-:Y:S02]  /*68e0*/  IMAD.MOV.U32 R8, RZ, RZ, 0x70 ;  /* 0x00000070ff087424 */ /* 0x000fe400078e00ff */
[----:B------:R-:W-:Y:S01]  /*68f0*/  IMAD.MOV.U32 R13, RZ, RZ, RZ ;  /* 0x000000ffff0d7224 */ /* 0x000fe200078e00ff */
[----:B------:R-:W3:Y:S01]  /*6900*/  LDCU.64 UR6, c[0x4][0x88] ;  /* 0x01001100ff0677ac */ /* 0x000ee20008000a00 */
[----:B------:R-:W4:Y:S01]  /*6910*/  LDCU.64 UR4, c[0x4][0x8] ;  /* 0x01000100ff0477ac */ /* 0x000f220008000a00 */
[----:B-1----:R-:W-:Y:S02]  /*6920*/  MOV R4, UR8 ;  /* 0x0000000800047c02 */ /* 0x002fe40008000f00 */
[----:B------:R-:W-:Y:S02]  /*6930*/  MOV R5, UR9 ;  /* 0x0000000900057c02 */ /* 0x000fe40008000f00 */
[----:B---3--:R-:W-:Y:S01]  /*6940*/  MOV R7, UR7 ;  /* 0x0000000700077c02 */ /* 0x008fe20008000f00 */
[----:B------:R-:W-:Y:S01]  /*6950*/  IMAD.U32 R6, RZ, RZ, UR6 ;  /* 0x00000006ff067e24 */ /* 0x000fe2000f8e00ff */
[----:B----4-:R-:W-:Y:S01]  /*6960*/  MOV R11, UR5 ;  /* 0x00000005000b7c02 */ /* 0x010fe20008000f00 */
[----:B------:R-:W-:Y:S02]  /*6970*/  IMAD.U32 R10, RZ, RZ, UR4 ;  /* 0x00000004ff0a7e24 */ /* 0x000fe4000f8e00ff */
[----:B------:R-:W-:Y:S07]  /*6980*/  LEPC R20, `(.L_x_101) ;  /* 0x000000001014794e */ /* 0x000fee0000000000 */
[----:B--2---:R-:W-:Y:S05]  /*6990*/  CALL.ABS.NOINC R2 ;  /* 0x0000000002007343 */ /* 0x004fea0003c00000 */
.L_x_101:
[----:B------:R-:W-:Y:S05]  /*69a0*/  BSYNC.RECONVERGENT B6 ;  /* 0x0000000000067941 */ /* 0x000fea0003800200 */
.L_x_100:
[C---:B------:R-:W-:Y:S02]  /*69b0*/  ISETP.NE.U32.AND P3, PT, R86.reuse, RZ, PT ;  /* 0x000000ff5600720c */ /* 0x040fe40003f65070 */
[----:B------:R-:W-:Y:S02]  /*69c0*/  ISETP.NE.U32.AND P0, PT, RZ, UR44, PT ;  /* 0x0000002cff007c0c */ /* 0x000fe4000bf05070 */
[C---:B------:R-:W-:Y:S02]  /*69d0*/  ISETP.NE.AND.EX P3, PT, R87.reuse, RZ, PT, P3 ;  /* 0x000000ff5700720c */ /* 0x040fe40003f65330 */
[----:B------:R-:W-:Y:S02]  /*69e0*/  ISETP.NE.U32.AND P4, PT, R86, RZ, PT ;  /* 0x000000ff5600720c */ /* 0x000fe40003f85070 */
[----:B------:R-:W-:Y:S02]  /*69f0*/  ISETP.NE.AND.EX P0, PT, RZ, UR45, PT, P0 ;  /* 0x0000002dff007c0c */ /* 0x000fe4000bf05300 */
[----:B------:R-:W-:Y:S02]  /*6a00*/  ISETP.NE.U32.AND P2, PT, R82, RZ, PT ;  /* 0x000000ff5200720c */ /* 0x000fe40003f45070 */
[----:B------:R-:W-:Y:S02]  /*6a10*/  ISETP.NE.U32.AND P1, PT, RZ, UR44, PT ;  /* 0x0000002cff007c0c */ /* 0x000fe4000bf25070 */
[----:B------:R-:W-:Y:S03]  /*6a20*/  ISETP.NE.AND.EX P4, PT, R87, RZ, P0, P4 ;  /* 0x000000ff5700720c */ /* 0x000fe60000785340 */
[----:B------:R-:W-:Y:S10]  /*6a30*/  @!P3 BRA `(.L_x_103) ;  /* 0x00000000002cb947 */ /* 0x000ff40003800000 */
[----:B------:R-:W-:Y:S01]  /*6a40*/  ISETP.NE.U32.AND P0, PT, R84, RZ, PT ;  /* 0x000000ff5400720c */ /* 0x000fe20003f05070 */
[----:B------:R-:W-:Y:S03]  /*6a50*/  IMAD.MOV.U32 R90, RZ, RZ, 0x1 ;  /* 0x00000001ff5a7424 */ /* 0x000fe600078e00ff */
[----:B------:R-:W-:Y:S11]  /*6a60*/  ISETP.NE.AND.EX P0, PT, R85, RZ, PT, P0 ;  /* 0x000000ff5500720c */ /* 0x000ff60003f05300 */
[----:B------:R-:W-:Y:S02]  /*6a70*/  @!UPT UIADD3 URZ, UPT, UPT, URZ, URZ, URZ ;  /* 0x000000fffffff290 */ /* 0x000fe4000fffe0ff */
[----:B------:R-:W1:Y:S01]  /*6a80*/  @P0 LDC.64 R2, c[0x0][0xc88] ;  /* 0x00032200ff020b82 */ /* 0x000e620000000a00 */
[----:B------:R-:W-:Y:S04]  /*6a90*/  @P0 IMAD R0, R86, UR36, RZ ;  /* 0x0000002456000c24 */ /* 0x000fe8000f8e02ff */
[----:B-1----:R-:W-:Y:S04]  /*6aa0*/  @P0 IMAD.WIDE R2, R0, 0x4, R2 ;  /* 0x0000000400020825 */ /* 0x002fe800078e0202 */
[----:B------:R-:W-:Y:S01]  /*6ab0*/  HFMA2 R0, -RZ, RZ, 0, 5.9604644775390625e-08 ;  /* 0x00000001ff007431 */ /* 0x000fe200000001ff */
[----:B-----5:R1:W5:Y:S04]  /*6ac0*/  @P0 LDG.E R53, desc[UR46][R2.64] ;  /* 0x0000002e02350981 */ /* 0x020368000c1e1900 */
[----:B------:R-:W-:Y:S01]  /*6ad0*/  @!P0 PRMT R90, R0, 0x7610, R90 ;  /* 0x00007610005a8816 */ /* 0x000fe2000000005a */
[----:B-1----:R-:W2:Y:S06]  /*6ae0*/  @!P0 LDC R53, c[0x0][0xc80] ;  /* 0x00032000ff358b82 */ /* 0x002eac0000000800 */
.L_x_103:
[----:B------:R-:W-:Y:S02]  /*6af0*/  ISETP.NE.AND.EX P2, PT, R83, RZ, PT, P2 ;  /* 0x000000ff5300720c */ /* 0x000fe40003f45320 */
[----:B------:R-:W-:Y:S02]  /*6b00*/  PLOP3.LUT P0, PT, PT, PT, PT, 0x8, 0x80 ;  /* 0x000000000080781c */ /* 0x000fe40003f0e170 */
[----:B------:R-:W-:Y:S02]  /*6b10*/  ISETP.NE.AND.EX P1, PT, RZ, UR45, PT, P1 ;  /* 0x0000002dff007c0c */ /* 0x000fe4000bf25310 */
[----:B------:R-:W-:Y:S07]  /*6b20*/  @!P4 PLOP3.LUT P0, PT, P3, PT, PT, 0x80, 0x8 ;  /* 0x000000000008c81c */ /* 0x000fee0001f0f070 */
[----:B------:R-:W-:Y:S06]  /*6b30*/  @!P2 BRA `(.L_x_104) ;  /* 0x000000000020a947 */ /* 0x000fec0003800000 */
[----:B------:R-:W-:Y:S04]  /*6b40*/  ISETP.NE.U32.AND P2, PT, R80, RZ, PT ;  /* 0x000000ff5000720c */ /* 0x000fe80003f45070 */
[----:B------:R-:W-:Y:S11]  /*6b50*/  ISETP.NE.AND.EX P2, PT, R81, RZ, PT, P2 ;  /* 0x000000ff5100720c */ /* 0x000ff60003f45320 */
[----:B------:R-:W-:Y:S02]  /*6b60*/  @!UPT UIADD3 URZ, UPT, UPT, URZ, URZ, URZ ;  /* 0x000000fffffff290 */ /* 0x000fe4000fffe0ff */
[----:B------:R-:W1:Y:S01]  /*6b70*/  @P2 LDC.64 R2, c[0x0][0xca8] ;  /* 0x00032a00ff022b82 */ /* 0x000e620000000a00 */
[----:B------:R-:W-:Y:S04]  /*6b80*/  @P2 IMAD R0, R82, UR36, RZ ;  /* 0x0000002452002c24 */ /* 0x000fe8000f8e02ff */
[----:B-1----:R-:W-:Y:S05]  /*6b90*/  @P2 IMAD.WIDE R2, R0, 0x4, R2 ;  /* 0x0000000400022825 */ /* 0x002fea00078e0202 */
[----:B-----5:R1:W5:Y:S02]  /*6ba0*/  @P2 LDG.E R52, desc[UR46][R2.64] ;  /* 0x0000002e02342981 */ /* 0x020364000c1e1900 */
[----:B-1----:R-:W3:Y:S02]  /*6bb0*/  @!P2 LDC R52, c[0x0][0xca0] ;  /* 0x00032800ff34ab82 */ /* 0x002ee40000000800 */
.L_x_104:
[----:B--2--5:R-:W-:Y:S01]  /*6bc0*/  FSETP.NEU.AND P2, PT, R53, RZ, PT ;  /* 0x000000ff3500720b */ /* 0x024fe20003f4d000 */
[----:B------:R-:W-:Y:S01]  /*6bd0*/  IMAD.MOV.U32 R69, RZ, RZ, 0x10 ;  /* 0x00000010ff457424 */ /* 0x000fe200078e00ff */
[----:B------:R-:W-:Y:S01]  /*6be0*/  SEL R2, RZ, 0xffffffff, P1 ;  /* 0xffffffffff027807 */ /* 0x000fe20000800000 */
[----:B------:R-:W-:Y:S01]  /*6bf0*/  IMAD R59, R98, 0x80, R99 ;  /* 0x00000080623b7824 */ /* 0x000fe200078e0263 */
[----:B------:R-:W-:Y:S01]  /*6c00*/  @!P4 LOP3.LUT P1, RZ, R90, 0xff, RZ, 0xc0, !PT ;  /* 0x000000ff5affc812 */ /* 0x000fe2000782c0ff */
[----:B------:R-:W-:Y:S01]  /*6c10*/  IMAD.SHL.U32 R108, R100, 0x2, RZ ;  /* 0x00000002646c7824 */ /* 0x000fe200078e00ff */
[----:B------:R-:W-:Y:S01]  /*6c20*/  @!P4 SEL R0, RZ, 0xffffffff, P2 ;  /* 0xffffffffff00c807 */ /* 0x000fe20001000000 */
[----:B------:R-:W-:Y:S01]  /*6c30*/  BSSY B1, `(.L_x_105) ;  /* 0x0000038000017945 */ /* 0x000fe20003800000 */
[----:B------:R-:W-:Y:S01]  /*6c40*/  LEA R58, R98, UR52, 0x3 ;  /* 0x00000034623a7c11 */ /* 0x000fe2000f8e18ff */
[----:B------:R-:W-:Y:S01]  /*6c50*/  VIADD R107, R108, UR52 ;  /* 0x000000346c6b7c36 */ /* 0x000fe20008000000 */
[----:B------:R-:W-:Y:S01]  /*6c60*/  @P0 SEL R0, R2, R0, !P1 ;  /* 0x0000000002000207 */ /* 0x000fe20004800000 */
[----:B------:R-:W-:Y:S01]  /*6c70*/  IMAD.MOV.U32 R70, RZ, RZ, 0x1 ;  /* 0x00000001ff467424 */ /* 0x000fe200078e00ff */
[----:B------:R-:W-:Y:S01]  /*6c80*/  SHF.L.U32 R3, R97, 0x1f, RZ ;  /* 0x0000001f61037819 */ /* 0x000fe200000006ff */
[----:B------:R-:W-:Y:S01]  /*6c90*/  IMAD.MOV.U32 R68, RZ, RZ, RZ ;  /* 0x000000ffff447224 */ /* 0x000fe200078e00ff */
[----:B------:R-:W-:Y:S02]  /*6ca0*/  @!P4 LOP3.LUT R0, R0, 0x1, RZ, 0xc0, !PT ;  /* 0x000000010000c812 */ /* 0x000fe400078ec0ff */
[----:B------:R-:W-:Y:S02]  /*6cb0*/  CS2R R78, SRZ ;  /* 0x00000000004e7805 */ /* 0x000fe4000001ff00 */
[----:B------:R-:W-:Y:S02]  /*6cc0*/  LOP3.LUT P6, RZ, R101, 0x40, RZ, 0xc0, !PT ;  /* 0x0000004065ff7812 */ /* 0x000fe400078cc0ff */
[----:B------:R-:W-:Y:S02]  /*6cd0*/  CS2R R76, SRZ ;  /* 0x00000000004c7805 */ /* 0x000fe4000001ff00 */
[----:B------:R-:W-:Y:S02]  /*6ce0*/  ISETP.NE.U32.OR P5, PT, R0, 0x1, P4 ;  /* 0x000000010000780c */ /* 0x000fe400027a5470 */
[----:B------:R-:W-:Y:S02]  /*6cf0*/  CS2R R74, SRZ ;  /* 0x00000000004a7805 */ /* 0x000fe4000001ff00 */
[----:B------:R-:W-:Y:S02]  /*6d00*/  SEL R69, R69, 0xfffffff0, !P6 ;  /* 0xfffffff045457807 */ /* 0x000fe40007000000 */
[----:B------:R-:W-:Y:S02]  /*6d10*/  CS2R R72, SRZ ;  /* 0x0000000000487805 */ /* 0x000fe4000001ff00 */
[----:B------:R-:W-:Y:S02]  /*6d20*/  P2R R109, PR, RZ, 0x20 ;  /* 0x00000020ff6d7803 */ /* 0x000fe40000000000 */
[----:B------:R-:W-:Y:S02]  /*6d30*/  CS2R R66, SRZ ;  /* 0x0000000000427805 */ /* 0x000fe4000001ff00 */
[----:B------:R-:W-:Y:S02]  /*6d40*/  CS2R R64, SRZ ;  /* 0x0000000000407805 */ /* 0x000fe4000001ff00 */
[----:B------:R-:W-:Y:S02]  /*6d50*/  CS2R R62, SRZ ;  /* 0x00000000003e7805 */ /* 0x000fe4000001ff00 */
[----:B------:R-:W-:Y:S01]  /*6d60*/  CS2R R60, SRZ ;  /* 0x00000000003c7805 */ /* 0x000fe2000001ff00 */
[----:B------:R-:W-:Y:S01]  /*6d70*/  IMAD.IADD R107, R107, 0x1, R69 ;  /* 0x000000016b6b7824 */ /* 0x000fe200078e0245 */
[----:B------:R-:W-:Y:S04]  /*6d80*/  @P5 SHF.L.U32 R0, RZ, 0x1f, RZ ;  /* 0x0000001fff005819 */ /* 0x000fe800000006ff */
[----:B------:R1:W2:Y:S01]  /*6d90*/  @P5 SYNCS.PHASECHK.TRANS64.TRYWAIT P1, [UR52+0x60], R0 ;  /* 0x00006000ff0055a7 */ /* 0x0002a20008021134 */
[----:B------:R4:W3:Y:S01]  /*6da0*/  SYNCS.PHASECHK.TRANS64.TRYWAIT P0, [R58+URZ+0xd0], R3 ;  /* 0x0000d0033a0075a7 */ /* 0x0008e200080011ff */
[----:B-1----:R-:W-:Y:S02]  /*6db0*/  SEL R0, RZ, 0xffffffff, P2 ;  /* 0xffffffffff007807 */ /* 0x002fe40001000000 */
[----:B------:R-:W-:Y:S04]  /*6dc0*/  LOP3.LUT P2, R105, R90, 0xff, RZ, 0xc0, !PT ;  /* 0x000000ff5a697812 */ /* 0x000fe8000784c0ff */
[----:B------:R-:W-:Y:S04]  /*6dd0*/  @P3 SEL R0, R2, R0, !P2 ;  /* 0x0000000002003207 */ /* 0x000fe80005000000 */
[----:B------:R-:W-:Y:S04]  /*6de0*/  LOP3.LUT R0, R0, 0x1, RZ, 0xc0, !PT ;  /* 0x0000000100007812 */ /* 0x000fe800078ec0ff */
[----:B------:R-:W-:Y:S02]  /*6df0*/  ISETP.NE.U32.AND P2, PT, R0, 0x1, PT ;  /* 0x000000010000780c */ /* 0x000fe40003f45070 */
[----:B------:R-:W-:Y:S02]  /*6e00*/  SHF.R.U32.HI R0, RZ, 0x15, R59 ;  /* 0x00000015ff007819 */ /* 0x000fe4000001163b */
[----:B------:R-:W-:Y:S02]  /*6e10*/  P2R R71, PR, RZ, 0x4 ;  /* 0x00000004ff477803 */ /* 0x000fe40000000000 */
[----:B------:R-:W-:Y:S02]  /*6e20*/  LOP3.LUT R2, R0, 0x3, RZ, 0xc0, !PT ;  /* 0x0000000300027812 */ /* 0x000fe400078ec0ff */
[----:B--2---:R-:W-:Y:S01]  /*6e30*/  @P5 SEL R70, RZ, 0x1, !P1 ;  /* 0x00000001ff465807 */ /* 0x004fe20004800000 */
[----:B---34-:R-:W-:Y:S06]  /*6e40*/  @!P5 BRA `(.L_x_106) ;  /* 0x000000000058d947 */ /* 0x018fec0003800000 */
[----:B------:R-:W-:Y:S01]  /*6e50*/  IMAD.MOV.U32 R79, RZ, RZ, RZ ;  /* 0x000000ffff4f7224 */ /* 0x000fe200078e00ff */
[----:B------:R-:W-:Y:S01]  /*6e60*/  ISETP.NE.AND P1, PT, R70, RZ, PT ;  /* 0x000000ff4600720c */ /* 0x000fe20003f25270 */
[----:B------:R-:W-:Y:S01]  /*6e70*/  BSSY B0, `(.L_x_107) ;  /* 0x000000c000007945 */ /* 0x000fe20003800000 */
[----:B------:R-:W-:Y:S02]  /*6e80*/  CS2R R62, SRZ ;  /* 0x00000000003e7805 */ /* 0x000fe4000001ff00 */
[----:B------:R-:W-:Y:S02]  /*6e90*/  CS2R R60, SRZ ;  /* 0x00000000003c7805 */ /* 0x000fe4000001ff00 */
[----:B------:R-:W-:Y:S02]  /*6ea0*/  CS2R R66, SRZ ;  /* 0x0000000000427805 */ /* 0x000fe4000001ff00 */
[----:B------:R-:W-:Y:S02]  /*6eb0*/  CS2R R64, SRZ ;  /* 0x0000000000407805 */ /* 0x000fe4000001ff00 */
[----:B------:R-:W-:Y:S02]  /*6ec0*/  CS2R R74, SRZ ;  /* 0x00000000004a7805 */ /* 0x000fe4000001ff00 */
[----:B------:R-:W-:Y:S02]  /*6ed0*/  CS2R R72, SRZ ;  /* 0x0000000000487805 */ /* 0x000fe4000001ff00 */
[----:B------:R-:W-:Y:S01]  /*6ee0*/  CS2R R76, SRZ ;  /* 0x00000000004c7805 */ /* 0x000fe2000001ff00 */
[----:B------:R-:W-:Y:S06]  /*6ef0*/  @P1 BRA `(.L_x_108) ;  /* 0x00000000000c1947 */ /* 0x000fec0003800000 */
[----:B------:R-:W-:Y:S04]  /*6f00*/  SHF.L.U32 R5, RZ, 0x1f, RZ ;  /* 0x0000001fff057819 */ /* 0x000fe800000006ff */
[----:B------:R-:W1:Y:S02]  /*6f10*/  SYNCS.PHASECHK.TRANS64.TRYWAIT P1, [UR52+0x60], R5 ;  /* 0x00006005ff0075a7 */ /* 0x000e640008021134 */
[----:B-1----:R-:W-:Y:S05]  /*6f20*/  @!P1 BRA `(.L_x_109) ;  /* 0x0000008000ec9947 */ /* 0x002fea0003800000 */
.L_x_108:
[----:B------:R-:W-:Y:S05]  /*6f30*/  BSYNC B0 ;  /* 0x0000000000007941 */ /* 0x000fea0003800000 */
.L_x_107:
[----:B------:R-:W-:Y:S01]  /*6f40*/  ISETP.NE.AND P1, PT, R71, RZ, PT ;  /* 0x000000ff4700720c */ /* 0x000fe20003f25270 */
[----:B------:R-:W-:Y:S11]  /*6f50*/  HFMA2 R68, -RZ, RZ, 0, 5.9604644775390625e-08 ;  /* 0x00000001ff447431 */ /* 0x000ff600000001ff */
[----:B------:R-:W-:Y:S01]  /*6f60*/  @!UPT UIADD3 URZ, UPT, UPT, URZ, URZ, URZ ;  /* 0x000000fffffff290 */ /* 0x000fe2000fffe0ff */
[----:B------:R2:W3:Y:S04]  /*6f70*/  @P1 LDS.128 R60, [R108+UR52+0x200] ;  /* 0x000200346c3c1984 */ /* 0x0004e80008000c00 */
[----:B------:R2:W4:Y:S04]  /*6f80*/  @P1 LDS.128 R64, [R107+0x200] ;  /* 0x000200006b401984 */ /* 0x0005280000000c00 */
[----:B------:R2:W1:Y:S04]  /*6f90*/  @P1 LDS.128 R72, [R108+UR52+0xa00] ;  /* 0x000a00346c481984 */ /* 0x0004680008000c00 */
[----:B------:R2:W1:Y:S02]  /*6fa0*/  @P1 LDS.128 R76, [R107+0xa00] ;  /* 0x000a00006b4c1984 */ /* 0x0004640000000c00 */
.L_x_106:
[----:B------:R-:W-:Y:S05]  /*6fb0*/  BSYNC B1 ;  /* 0x0000000000017941 */ /* 0x000fea0003800000 */
.L_x_105:
[----:B------:R-:W-:Y:S02]  /*6fc0*/  ISETP.NE.AND P1, PT, R102, R2, PT ;  /* 0x000000026600720c */ /* 0x000fe40003f25270 */
[----:B------:R-:W-:Y:S01]  /*6fd0*/  MOV R39, RZ ;  /* 0x000000ff00277202 */ /* 0x000fe20000000f00 */
[----:B------:R-:W-:Y:S10]  /*6fe0*/  @P0 BRA `(.L_x_110) ;  /* 0x0000000000080947 */ /* 0x000ff40003800000 */
[----:B------:R-:W5:Y:S02]  /*6ff0*/  SYNCS.PHASECHK.TRANS64.TRYWAIT P0, [R58+URZ+0xd0], R3 ;  /* 0x0000d0033a0075a7 */ /* 0x000f6400080011ff */
[----:B-----5:R-:W-:Y:S05]  /*7000*/  @!P0 BRA `(.L_x_111) ;  /* 0x0000008000cc8947 */ /* 0x020fea0003800000 */
.L_x_110:
[----:B------:R-:W-:Y:S01]  /*7010*/  IMAD.MOV.U32 R38, RZ, RZ, RZ ;  /* 0x000000ffff267224 */ /* 0x000fe200078e00ff */
[----:B------:R-:W-:Y:S02]  /*7020*/  CS2R R36, SRZ ;  /* 0x0000000000247805 */ /* 0x000fe4000001ff00 */
        /* <DEDUP_REMOVED lines=13> */
[----:B-1----:R-:W-:Y:S01]  /*7100*/  CS2R R4, SRZ ;  /* 0x0000000000047805 */ /* 0x002fe2000001ff00 */
[----:B------:R-:W-:Y:S06]  /*7110*/  @P1 BRA `(.L_x_112) ;  /* 0x0000000000bc1947 */ /* 0x000fec0003800000 */
[----:B------:R-:W-:Y:S11]  /*7120*/  LOP3.LUT P0, RZ, R0, 0x3, R103, 0x48, !PT ;  /* 0x0000000300ff7812 */ /* 0x000ff60007804867 */
[----:B------:R-:W-:Y:S02]  /*7130*/  @!UPT UIADD3 URZ, UPT, UPT, URZ, URZ, URZ ;  /* 0x000000fffffff290 */ /* 0x000fe4000fffe0ff */
[----:B------:R-:W-:Y:S05]  /*7140*/  @!P0 BRA `(.L_x_113) ;  /* 0x0000000000408947 */ /* 0x000fea0003800000 */
[----:B------:R-:W1:Y:S01]  /*7150*/  LDCU.64 UR8, c[0x4][0x70] ;  /* 0x01000e00ff0877ac */ /* 0x000e620008000a00 */
[----:B------:R-:W-:Y:S01]  /*7160*/  MOV R15, 0x0 ;  /* 0x00000000000f7802 */ /* 0x000fe20000000f00 */
[----:B------:R-:W-:Y:S02]  /*7170*/  HFMA2 R12, -RZ, RZ, 0, 5.9604644775390625e-08 ;  /* 0x00000001ff0c7431 */ /* 0x000fe400000001ff */
[----:B------:R-:W-:Y:S02]  /*7180*/  IMAD.MOV.U32 R8, RZ, RZ, 0x192 ;  /* 0x00000192ff087424 */ /* 0x000fe400078e00ff */
[----:B------:R-:W-:Y:S01]  /*7190*/  IMAD.MOV.U32 R13, RZ, RZ, RZ ;  /* 0x000000ffff0d7224 */ /* 0x000fe200078e00ff */
[----:B------:R-:W5:Y:S01]  /*71a0*/  LDCU.64 UR6, c[0x4][0x78] ;  /* 0x01000f00ff0677ac */ /* 0x000f620008000a00 */
[----:B------:R-:W2:Y:S01]  /*71b0*/  LDC.64 R14, c[0x4][R15] ;  /* 0x010000000f0e7b82 */ /* 0x000ea20000000a00 */
[----:B------:R-:W3:Y:S01]  /*71c0*/  LDCU.64 UR4, c[0x4][0x10] ;  /* 0x01000200ff0477ac */ /* 0x000ee20008000a00 */
[----:B-1----:R-:W-:Y:S01]  /*71d0*/  MOV R5, UR9 ;  /* 0x0000000900057c02 */ /* 0x002fe20008000f00 */
[----:B------:R-:W-:Y:S01]  /*71e0*/  IMAD.U32 R4, RZ, RZ, UR8 ;  /* 0x00000008ff047e24 */ /* 0x000fe2000f8e00ff */
[----:B-----5:R-:W-:Y:S01]  /*71f0*/  MOV R7, UR7 ;  /* 0x0000000700077c02 */ /* 0x020fe20008000f00 */
[----:B------:R-:W-:Y:S01]  /*7200*/  IMAD.U32 R6, RZ, RZ, UR6 ;  /* 0x00000006ff067e24 */ /* 0x000fe2000f8e00ff */
[----:B---3--:R-:W-:Y:S01]  /*7210*/  MOV R11, UR5 ;  /* 0x00000005000b7c02 */ /* 0x008fe20008000f00 */
[----:B------:R-:W-:Y:S02]  /*7220*/  IMAD.U32 R10, RZ, RZ, UR4 ;  /* 0x00000004ff0a7e24 */ /* 0x000fe4000f8e00ff */
[----:B------:R-:W-:Y:S07]  /*7230*/  LEPC R20, `(.L_x_113) ;  /* 0x000000001014794e */ /* 0x000fee0000000000 */
[----:B--2-4-:R-:W-:Y:S05]  /*7240*/  CALL.ABS.NOINC R14 ;  /* 0x000000000e007343 */ /* 0x014fea0003c00000 */
.L_x_113:
[----:B------:R-:W-:Y:S05]  /*7250*/  WARPSYNC.ALL ;  /* 0x0000000000007948 */ /* 0x000fea0003800000 */
[C---:B------:R-:W-:Y:S01]  /*7260*/  R2UR UR4, R59.reuse ;  /* 0x000000003b0472ca */ /* 0x040fe200000e0000 */
[----:B------:R-:W-:Y:S05]  /*7270*/  VIADD R0, R59, 0x40 ;  /* 0x000000403b007836 */ /* 0x000fea0000000000 */
[----:B------:R-:W-:Y:S04]  /*7280*/  SHF.R.U32.HI R0, RZ, 0x15, R0 ;  /* 0x00000015ff007819 */ /* 0x000fe80000011600 */
[----:B------:R-:W-:Y:S03]  /*7290*/  LOP3.LUT P0, RZ, R0, 0x3, R103, 0x48, !PT ;  /* 0x0000000300ff7812 */ /* 0x000fe60007804867 */
[----:B------:R-:W1:Y:S10]  /*72a0*/  LDTM.x16 R24, tmem[UR4] ;  /* 0x00000004001879ee */ /* 0x000e740008240000 */
[----:B-1----:R-:W-:Y:S05]  /*72b0*/  @!P0 BRA `(.L_x_114) ;  /* 0x0000000000408947 */ /* 0x002fea0003800000 */
        /* <DEDUP_REMOVED lines=16> */
.L_x_114:
[----:B------:R-:W-:Y:S05]  /*73c0*/  WARPSYNC.ALL ;  /* 0x0000000000007948 */ /* 0x000fea0003800000 */
[----:B------:R-:W-:Y:S11]  /*73d0*/  R2UR UR4, R59 ;  /* 0x000000003b0472ca */ /* 0x000ff600000e0000 */
[----:B------:R-:W-:Y:S02]  /*73e0*/  @!UPT UIADD3 URZ, UPT, UPT, URZ, URZ, URZ ;  /* 0x000000fffffff290 */ /* 0x000fe4000fffe0ff */
[----:B------:R-:W1:Y:S02]  /*73f0*/  LDTM.x16 R4, tmem[UR4+0x40] ;  /* 0x00004004000479ee */ /* 0x000e640008240000 */
[----:B-1----:R-:W-:Y:S01]  /*7400*/  NOP ;  /* 0x0000000000007918 */ /* 0x002fe20000000000 */
.L_x_112:
[----:B---3--:R-:W-:Y:S01]  /*7410*/  SHF.L.U32 R20, R60, 0x10, RZ ;  /* 0x000000103c147819 */ /* 0x008fe200000006ff */
[----:B------:R-:W-:Y:S01]  /*7420*/  FMUL R0, R52, R24 ;  /* 0x0000001834007220 */ /* 0x000fe20000400000 */
[----:B------:R-:W-:Y:S01]  /*7430*/  ISETP.NE.AND P0, PT, R102, R2, PT ;  /* 0x000000026600720c */ /* 0x000fe20003f05270 */
[----:B------:R-:W-:Y:S01]  /*7440*/  FMUL R2, R52, R25 ;  /* 0x0000001934027220 */ /* 0x000fe20000400000 */
[----:B------:R-:W-:Y:S01]  /*7450*/  LOP3.LUT R21, R60, 0xffff0000, RZ, 0xc0, !PT ;  /* 0xffff00003c157812 */ /* 0x000fe200078ec0ff */
[----:B------:R-:W-:Y:S01]  /*7460*/  FFMA R0, R53, R20, R0 ;  /* 0x0000001435007223 */ /* 0x000fe20000000000 */
[C---:B------:R-:W-:Y:S01]  /*7470*/  SHF.L.U32 R22, R61.reuse, 0x10, RZ ;  /* 0x000000103d167819 */ /* 0x040fe200000006ff */
[----:B------:R-:W-:Y:S01]  /*7480*/  FMUL R3, R52, R26 ;  /* 0x0000001a34037220 */ /* 0x000fe20000400000 */
[----:B------:R-:W-:Y:S01]  /*7490*/  LOP3.LUT R23, R61, 0xffff0000, RZ, 0xc0, !PT ;  /* 0xffff00003d177812 */ /* 0x000fe200078ec0ff */
[C---:B------:R-:W-:Y:S01]  /*74a0*/  FFMA R2, R53.reuse, R21, R2 ;  /* 0x0000001535027223 */ /* 0x040fe20000000002 */
[----:B------:R-:W-:Y:S01]  /*74b0*/  SHF.L.U32 R40, R62, 0x10, RZ ;  /* 0x000000103e287819 */ /* 0x000fe200000006ff */
[----:B------:R-:W-:Y:S01]  /*74c0*/  FMUL R20, R52, R27 ;  /* 0x0000001b34147220 */ /* 0x000fe20000400000 */
[----:B------:R-:W-:Y:S01]  /*74d0*/  LOP3.LUT R41, R62, 0xffff0000, RZ, 0xc0, !PT ;  /* 0xffff00003e297812 */ /* 0x000fe200078ec0ff */
[----:B------:R-:W-:Y:S01]  /*74e0*/  FFMA R3, R53, R22, R3 ;  /* 0x0000001635037223 */ /* 0x000fe20000000003 */
[----:B------:R-:W-:Y:S01]  /*74f0*/  F2FP.BF16.F32.PACK_AB R112, R2, R0 ;  /* 0x000000000270723e */ /* 0x000fe200000010ff */
[C---:B------:R-:W-:Y:S01]  /*7500*/  FMUL R21, R52.reuse, R28 ;  /* 0x0000001c34157220 */ /* 0x040fe20000400000 */
[----:B------:R-:W-:Y:S01]  /*7510*/  LOP3.LUT R42, R77, 0xffff0000, RZ, 0xc0, !PT ;  /* 0xffff00004d2a7812 */ /* 0x000fe200078ec0ff */
[----:B------:R-:W-:Y:S01]  /*7520*/  FMUL R22, R52, R29 ;  /* 0x0000001d34167220 */ /* 0x000fe20000400000 */
[----:B------:R-:W-:Y:S01]  /*7530*/  SHF.L.U32 R54, R78, 0x10, RZ ;  /* 0x000000104e367819 */ /* 0x000fe200000006ff */
[----:B------:R-:W-:Y:S01]  /*7540*/  FFMA R20, R53, R23, R20 ;  /* 0x0000001735147223 */ /* 0x000fe20000000014 */
[----:B------:R-:W-:Y:S01]  /*7550*/  SHF.L.U32 R23, R63, 0x10, RZ ;  /* 0x000000103f177819 */ /* 0x000fe200000006ff */
[----:B------:R-:W-:Y:S01]  /*7560*/  FFMA R21, R53, R40, R21 ;  /* 0x0000002835157223 */ /* 0x000fe20000000015 */
[----:B------:R-:W-:Y:S01]  /*7570*/  LOP3.LUT R40, R63, 0xffff0000, RZ, 0xc0, !PT ;  /* 0xffff00003f287812 */ /* 0x000fe200078ec0ff */
[C---:B------:R-:W-:Y:S01]  /*7580*/  FFMA R22, R53.reuse, R41, R22 ;  /* 0x0000002935167223 */ /* 0x040fe20000000016 */
[----:B------:R-:W-:Y:S01]  /*7590*/  F2FP.BF16.F32.PACK_AB R113, R20, R3 ;  /* 0x000000031471723e */ /* 0x000fe200000010ff */
[----:B------:R-:W-:Y:S01]  /*75a0*/  FMUL R0, R52, R30 ;  /* 0x0000001e34007220 */ /* 0x000fe20000400000 */
[----:B----4-:R-:W-:Y:S01]  /*75b0*/  LOP3.LUT R41, R66, 0xffff0000, RZ, 0xc0, !PT ;  /* 0xffff000042297812 */ /* 0x010fe200078ec0ff */
[----:B------:R-:W-:Y:S01]  /*75c0*/  FMUL R2, R52, R31 ;  /* 0x0000001f34027220 */ /* 0x000fe20000400000 */
[----:B------:R-:W-:Y:S01]  /*75d0*/  F2FP.BF16.F32.PACK_AB R114, R22, R21 ;  /* 0x000000151672723e */ /* 0x000fe200000010ff */
[C---:B------:R-:W-:Y:S01]  /*75e0*/  FFMA R0, R53.reuse, R23, R0 ;  /* 0x0000001735007223 */ /* 0x040fe20000000000 */
[C---:B------:R-:W-:Y:S01]  /*75f0*/  SHF.L.U32 R22, R64.reuse, 0x10, RZ ;  /* 0x0000001040167819 */ /* 0x040fe200000006ff */
[----:B------:R-:W-:Y:S01]  /*7600*/  FFMA R2, R53, R40, R2 ;  /* 0x0000002835027223 */ /* 0x000fe20000000002 */
[----:B------:R-:W-:Y:S01]  /*7610*/  LOP3.LUT R23, R64, 0xffff0000, RZ, 0xc0, !PT ;  /* 0xffff000040177812 */ /* 0x000fe200078ec0ff */
[C---:B------:R-:W-:Y:S01]  /*7620*/  FMUL R3, R52.reuse, R32 ;  /* 0x0000002034037220 */ /* 0x040fe20000400000 */
[----:B------:R-:W-:Y:S01]  /*7630*/  SHF.L.U32 R40, R65, 0x10, RZ ;  /* 0x0000001041287819 */ /* 0x000fe200000006ff */
[----:B------:R-:W-:Y:S01]  /*7640*/  FMUL R20, R52, R33 ;  /* 0x0000002134147220 */ /* 0x000fe20000400000 */
[----:B------:R-:W-:Y:S01]  /*7650*/  F2FP.BF16.F32.PACK_AB R115, R2, R0 ;  /* 0x000000000273723e */ /* 0x000fe200000010ff */
[----:B------:R-:W-:Y:S01]  /*7660*/  FMUL R21, R52, R34 ;  /* 0x0000002234157220 */ /* 0x000fe20000400000 */
[----:B------:R-:W-:Y:S01]  /*7670*/  LOP3.LUT R55, R78, 0xffff0000, RZ, 0xc0, !PT ;  /* 0xffff00004e377812 */ /* 0x000fe200078ec0ff */
[----:B------:R-:W-:Y:S01]  /*7680*/  FFMA R3, R53, R22, R3 ;  /* 0x0000001635037223 */ /* 0x000fe20000000003 */
[----:B------:R-:W-:Y:S01]  /*7690*/  SHF.L.U32 R56, R79, 0x10, RZ ;  /* 0x000000104f387819 */ /* 0x000fe200000006ff */
[----:B------:R-:W-:Y:S01]  /*76a0*/  FFMA R20, R53, R23, R20 ;  /* 0x0000001735147223 */ /* 0x000fe20000000014 */
[----:B------:R-:W-:Y:S01]  /*76b0*/  LOP3.LUT R23, R65, 0xffff0000, RZ, 0xc0, !PT ;  /* 0xffff000041177812 */ /* 0x000fe200078ec0ff */
[----:B------:R-:W-:Y:S01]  /*76c0*/  FFMA R21, R53, R40, R21 ;  /* 0x0000002835157223 */ /* 0x000fe20000000015 */
[----:B------:R-:W-:Y:S01]  /*76d0*/  SHF.L.U32 R40, R66, 0x10, RZ ;  /* 0x0000001042287819 */ /* 0x000fe200000006ff */
[----:B------:R-:W-:Y:S01]  /*76e0*/  FMUL R0, R52, R35 ;  /* 0x0000002334007220 */ /* 0x000fe20000400000 */
[----:B------:R-:W-:Y:S01]  /*76f0*/  F2FP.BF16.F32.PACK_AB R116, R20, R3 ;  /* 0x000000031474723e */ /* 0x000fe200000010ff */
[C---:B------:R-:W-:Y:S01]  /*7700*/  FMUL R2, R52.reuse, R36 ;  /* 0x0000002434027220 */ /* 0x040fe20000400000 */
[----:B------:R-:W-:Y:S01]  /*7710*/  LOP3.LUT R57, R79, 0xffff0000, RZ, 0xc0, !PT ;  /* 0xffff00004f397812 */ /* 0x000fe200078ec0ff */
[----:B------:R-:W-:Y:S01]  /*7720*/  FMUL R22, R52, R37 ;  /* 0x0000002534167220 */ /* 0x000fe20000400000 */
[----:B------:R-:W-:Y:S01]  /*7730*/  ISETP.NE.AND P1, PT, R102, RZ, PT ;  /* 0x000000ff6600720c */ /* 0x000fe20003f25270 */
[----:B------:R-:W-:Y:S01]  /*7740*/  FFMA R0, R53, R23, R0 ;  /* 0x0000001735007223 */ /* 0x000fe20000000000 */
[----:B------:R-:W-:Y:S01]  /*7750*/  SHF.L.U32 R23, R67, 0x10, RZ ;  /* 0x0000001043177819 */ /* 0x000fe200000006ff */
[----:B------:R-:W-:Y:S01]  /*7760*/  FFMA R2, R53, R40, R2 ;  /* 0x0000002835027223 */ /* 0x000fe20000000002 */
[----:B------:R-:W-:Y:S01]  /*7770*/  LOP3.LUT R40, R67, 0xffff0000, RZ, 0xc0, !PT ;  /* 0xffff000043287812 */ /* 0x000fe200078ec0ff */
[----:B------:R1:W-:Y:S01]  /*7780*/  @!P0 STS.128 [R108+UR52+0x200], R112 ;  /* 0x000200706c008988 */ /* 0x0003e20008000c34 */
[----:B------:R-:W-:Y:S01]  /*7790*/  F2FP.BF16.F32.PACK_AB R117, R0, R21 ;  /* 0x000000150075723e */ /* 0x000fe200000010ff */
[C---:B------:R-:W-:Y:S01]  /*77a0*/  FFMA R22, R53.reuse, R41, R22 ;  /* 0x0000002935167223 */ /* 0x040fe20000000016 */
[----:B------:R-:W-:Y:S01]  /*77b0*/  LOP3.LUT R41, R74, 0xffff0000, RZ, 0xc0, !PT ;  /* 0xffff00004a297812 */ /* 0x000fe200078ec0ff */
[C---:B------:R-:W-:Y:S01]  /*77c0*/  FMUL R3, R52.reuse, R38 ;  /* 0x0000002634037220 */ /* 0x040fe20000400000 */
[C---:B------:R-:W-:Y:S01]  /*77d0*/  FMUL R20, R52.reuse, R39 ;  /* 0x0000002734147220 */ /* 0x040fe20000400000 */
        /* <DEDUP_REMOVED lines=9> */
[C---:B------:R-:W-:Y:S01]  /*7870*/  FFMA R0, R53.reuse, R22, R0 ;  /* 0x0000001635007223 */ /* 0x040fe20000000000 */
[C---:B------:R-:W-:Y:S01]  /*7880*/  FFMA R2, R53.reuse, R23, R2 ;  /* 0x0000001735027223 */ /* 0x040fe20000000002 */
[----:B------:R-:W-:Y:S01]  /*7890*/  F2FP.BF16.F32.PACK_AB R119, R20, R3 ;  /* 0x000000031477723e */ /* 0x000fe200000010ff */
[----:B------:R-:W-:Y:S01]  /*78a0*/  FFMA R21, R53, R40, R21 ;  /* 0x0000002835157223 */ /* 0x000fe20000000015 */
[----:B------:R-:W-:Y:S01]  /*78b0*/  LOP3.LUT R23, R73, 0xffff0000, RZ, 0xc0, !PT ;  /* 0xffff000049177812 */ /* 0x000fe200078ec0ff */
[----:B------:R-:W-:Y:S01]  /*78c0*/  FMUL R3, R52, R7 ;  /* 0x0000000734037220 */ /* 0x000fe20000400000 */
[----:B------:R-:W-:Y:S01]  /*78d0*/  SHF.L.U32 R40, R74, 0x10, RZ ;  /* 0x000000104a287819 */ /* 0x000fe200000006ff */
[----:B------:R1:W-:Y:S01]  /*78e0*/  @!P0 STS.128 [R107+0x200], R116 ;  /* 0x000200746b008388 */ /* 0x0003e20000000c00 */
[C---:B------:R-:W-:Y:S01]  /*78f0*/  FMUL R20, R52.reuse, R8 ;  /* 0x0000000834147220 */ /* 0x040fe20000400000 */
[----:B------:R-:W-:Y:S01]  /*7900*/  FMUL R22, R52, R9 ;  /* 0x0000000934167220 */ /* 0x000fe20000400000 */
[C---:B------:R-:W-:Y:S01]  /*7910*/  FFMA R3, R53.reuse, R23, R3 ;  /* 0x0000001735037223 */ /* 0x040fe20000000003 */
[----:B------:R-:W-:Y:S01]  /*7920*/  F2FP.BF16.F32.PACK_AB R120, R2, R0 ;  /* 0x000000000278723e */ /* 0x000fe200000010ff */
[----:B------:R-:W-:Y:S01]  /*7930*/  FFMA R20, R53, R40, R20 ;  /* 0x0000002835147223 */ /* 0x000fe20000000014 */
[C---:B------:R-:W-:Y:S01]  /*7940*/  SHF.L.U32 R23, R75.reuse, 0x10, RZ ;  /* 0x000000104b177819 */ /* 0x040fe200000006ff */
[C---:B------:R-:W-:Y:S01]  /*7950*/  FMUL R0, R52.reuse, R10 ;  /* 0x0000000a34007220 */ /* 0x040fe20000400000 */
[----:B------:R-:W-:Y:S01]  /*7960*/  LOP3.LUT R40, R75, 0xffff0000, RZ, 0xc0, !PT ;  /* 0xffff00004b287812 */ /* 0x000fe200078ec0ff */
[C---:B------:R-:W-:Y:S01]  /*7970*/  FFMA R22, R53.reuse, R41, R22 ;  /* 0x0000002935167223 */ /* 0x040fe20000000016 */
[C---:B------:R-:W-:Y:S01]  /*7980*/  FMUL R2, R52.reuse, R11 ;  /* 0x0000000b34027220 */ /* 0x040fe20000400000 */
[----:B------:R-:W-:Y:S01]  /*7990*/  FFMA R0, R53, R23, R0 ;  /* 0x0000001735007223 */ /* 0x000fe20000000000 */
[----:B------:R-:W-:Y:S01]  /*79a0*/  F2FP.BF16.F32.PACK_AB R121, R3, R21 ;  /* 0x000000150379723e */ /* 0x000fe200000010ff */
[----:B------:R-:W-:Y:S01]  /*79b0*/  FMUL R3, R52, R12 ;  /* 0x0000000c34037220 */ /* 0x000fe20000400000 */
[----:B------:R-:W-:Y:S01]  /*79c0*/  FFMA R2, R53, R40, R2 ;  /* 0x0000002835027223 */ /* 0x000fe20000000002 */
[----:B------:R-:W-:Y:S01]  /*79d0*/  SHF.L.U32 R23, R76, 0x10, RZ ;  /* 0x000000104c177819 */ /* 0x000fe200000006ff */
[----:B------:R-:W-:Y:S01]  /*79e0*/  FMUL R21, R52, R14 ;  /* 0x0000000e34157220 */ /* 0x000fe20000400000 */
[----:B------:R-:W-:Y:S01]  /*79f0*/  F2FP.BF16.F32.PACK_AB R122, R22, R20 ;  /* 0x00000014167a723e */ /* 0x000fe200000010ff */
[----:B------:R-:W-:Y:S01]  /*7a00*/  FMUL R20, R52, R13 ;  /* 0x0000000d34147220 */ /* 0x000fe20000400000 */
[----:B------:R-:W-:Y:S01]  /*7a10*/  LOP3.LUT R40, R76, 0xffff0000, RZ, 0xc0, !PT ;  /* 0xffff00004c287812 */ /* 0x000fe200078ec0ff */
[C---:B------:R-:W-:Y:S01]  /*7a20*/  FMUL R22, R52.reuse, R15 ;  /* 0x0000000f34167220 */ /* 0x040fe20000400000 */
[----:B------:R-:W-:Y:S01]  /*7a30*/  SHF.L.U32 R41, R77, 0x10, RZ ;  /* 0x000000104d297819 */ /* 0x000fe200000006ff */
[C---:B------:R-:W-:Y:S01]  /*7a40*/  FFMA R3, R53.reuse, R23, R3 ;  /* 0x0000001735037223 */ /* 0x040fe20000000003 */
[C---:B------:R-:W-:Y:S01]  /*7a50*/  FMUL R23, R52.reuse, R16 ;  /* 0x0000001034177220 */ /* 0x040fe20000400000 */
[C---:B------:R-:W-:Y:S01]  /*7a60*/  FFMA R20, R53.reuse, R40, R20 ;  /* 0x0000002835147223 */ /* 0x040fe20000000014 */
[C---:B------:R-:W-:Y:S01]  /*7a70*/  FMUL R40, R52.reuse, R17 ;  /* 0x0000001134287220 */ /* 0x040fe20000400000 */
[C---:B------:R-:W-:Y:S01]  /*7a80*/  FFMA R21, R53.reuse, R41, R21 ;  /* 0x0000002935157223 */ /* 0x040fe20000000015 */
[C---:B------:R-:W-:Y:S01]  /*7a90*/  FFMA R22, R53.reuse, R42, R22 ;  /* 0x0000002a35167223 */ /* 0x040fe20000000016 */
[C---:B------:R-:W-:Y:S01]  /*7aa0*/  FMUL R41, R52.reuse, R18 ;  /* 0x0000001234297220 */ /* 0x040fe20000400000 */
[----:B------:R-:W-:Y:S01]  /*7ab0*/  FMUL R42, R52, R19 ;  /* 0x00000013342a7220 */ /* 0x000fe20000400000 */
[----:B------:R-:W-:Y:S01]  /*7ac0*/  F2FP.BF16.F32.PACK_AB R123, R2, R0 ;  /* 0x00000000027b723e */ /* 0x000fe200000010ff */
[C---:B------:R-:W-:Y:S01]  /*7ad0*/  FFMA R23, R53.reuse, R54, R23 ;  /* 0x0000003635177223 */ /* 0x040fe20000000017 */
[C---:B------:R-:W-:Y:S01]  /*7ae0*/  FFMA R40, R53.reuse, R55, R40 ;  /* 0x0000003735287223 */ /* 0x040fe20000000028 */
[C---:B------:R-:W-:Y:S01]  /*7af0*/  FFMA R41, R53.reuse, R56, R41 ;  /* 0x0000003835297223 */ /* 0x040fe20000000029 */
[----:B------:R-:W-:Y:S01]  /*7b00*/  FFMA R42, R53, R57, R42 ;  /* 0x00000039352a7223 */ /* 0x000fe2000000002a */
[----:B------:R1:W-:Y:S01]  /*7b10*/  @!P0 STS.128 [R108+UR52+0xa00], R120 ;  /* 0x000a00786c008988 */ /* 0x0003e20008000c34 */
[----:B------:R-:W-:Y:S02]  /*7b20*/  F2FP.BF16.F32.PACK_AB R21, R22, R21 ;  /* 0x000000151615723e */ /* 0x000fe400000010ff */
[----:B------:R-:W-:Y:S02]  /*7b30*/  F2FP.BF16.F32.PACK_AB R22, R40, R23 ;  /* 0x000000172816723e */ /* 0x000fe400000010ff */
[----:B------:R-:W-:Y:S02]  /*7b40*/  F2FP.BF16.F32.PACK_AB R20, R20, R3 ;  /* 0x000000031414723e */ /* 0x000fe400000010ff */
[----:B------:R-:W-:Y:S05]  /*7b50*/  F2FP.BF16.F32.PACK_AB R23, R42, R41 ;  /* 0x000000292a17723e */ /* 0x000fea00000010ff */
[----:B------:R1:W-:Y:S01]  /*7b60*/  @!P0 STS.128 [R107+0xa00], R20 ;  /* 0x000a00146b008388 */ /* 0x0003e20000000c00 */
[----:B------:R-:W-:Y:S01]  /*7b70*/  @!PT LDS RZ, [RZ] ;  /* 0x00000000fffff984 */ /* 0x000fe20000000800 */
[----:B------:R-:W-:Y:S01]  /*7b80*/  @!PT LDS RZ, [RZ] ;  /* 0x00000000fffff984 */ /* 0x000fe20000000800 */
[----:B------:R-:W-:Y:S01]  /*7b90*/  @!PT LDS RZ, [RZ] ;  /* 0x00000000fffff984 */ /* 0x000fe20000000800 */
[----:B------:R-:W-:Y:S01]  /*7ba0*/  @!PT LDS RZ, [RZ] ;  /* 0x00000000fffff984 */ /* 0x000fe20000000800 */
[----:B------:R3:W-:Y:S07]  /*7bb0*/  MEMBAR.ALL.CTA ;  /* 0x0000000000007992 */ /* 0x0007ee0000008000 */
[----:B---3--:R-:W3:Y:S01]  /*7bc0*/  FENCE.VIEW.ASYNC.S ;  /* 0x00000000000073c6 */ /* 0x008ee20000000000 */
[----:B------:R-:W-:Y:S05]  /*7bd0*/  WARPSYNC.ALL ;  /* 0x0000000000007948 */ /* 0x000fea0003800000 */
[----:B------:R-:W-:Y:S01]  /*7be0*/  BSSY.RECONVERGENT B0, `(.L_x_115) ;  /* 0x0000011000007945 */ /* 0x000fe20003800200 */
[----:B---3--:R-:W-:Y:S06]  /*7bf0*/  BAR.SYNC.DEFER_BLOCKING 0x1, 0x80 ;  /* 0x0042000000007b1d */ /* 0x008fec0000010000 */
[----:B------:R-:W-:Y:S05]  /*7c00*/  @P1 BRA `(.L_x_116) ;  /* 0x0000000000381947 */ /* 0x000fea0003800000 */
[----:B------:R-:W-:Y:S02]  /*7c10*/  UIADD3 UR4, UPT, UPT, UR52, 0x200, URZ ;  /* 0x0000020034047890 */ /* 0x000fe4000fffe0ff */
[----:B------:R-:W-:Y:S01]  /*7c20*/  UIADD3 UR8, UP0, UPT, UR54, 0xa80, URZ ;  /* 0x00000a8036087890 */ /* 0x000fe2000ff1e0ff */
[----:B------:R-:W-:Y:S01]  /*7c30*/  UMOV UR43, UR36 ;  /* 0x00000024002b7c82 */ /* 0x000fe20008000000 */
[----:B------:R-:W-:Y:S02]  /*7c40*/  UIADD3 UR5, UPT, UPT, UR41, 0x40, URZ ;  /* 0x0000004029057890 */ /* 0x000fe4000fffe0ff */
[----:B------:R-:W-:Y:S01]  /*7c50*/  MOV R92, UR4 ;  /* 0x00000004005c7c02 */ /* 0x000fe20008000f00 */
[----:B------:R-:W-:Y:S02]  /*7c60*/  UIADD3.X UR9, UPT, UPT, URZ, UR55, URZ, UP0, !UPT ;  /* 0x00000037ff097290 */ /* 0x000fe400087fe4ff */
[----:B------:R-:W-:Y:S01]  /*7c70*/  UIADD3 UR4, UPT, UPT, UR52, 0xa00, URZ ;  /* 0x00000a0034047890 */ /* 0x000fe2000fffe0ff */
[----:B------:R-:W-:Y:S01]  /*7c80*/  R2UR UR40, R92 ;  /* 0x000000005c2872ca */ /* 0x000fe200000e0000 */
[----:B------:R-:W-:Y:S01]  /*7c90*/  UMOV UR6, UR42 ;  /* 0x0000002a00067c82 */ /* 0x000fe20008000000 */
[----:B------:R-:W-:Y:S11]  /*7ca0*/  UMOV UR7, UR36 ;  /* 0x0000002400077c82 */ /* 0x000ff60008000000 */
[----:B------:R3:W-:Y:S01]  /*7cb0*/  UTMASTG.3D [UR40], [UR8] ;  /* 0x00000028080073b5 */ /* 0x0007e20008010000 */
[----:B------:R3:W-:Y:S01]  /*7cc0*/  UTMASTG.3D [UR4], [UR8] ;  /* 0x00000004080073b5 */ /* 0x0007e20008010000 */
[----:B------:R0:W-:Y:S01]  /*7cd0*/  UTMACMDFLUSH ;  /* 0x00000000000079b7 */ /* 0x0001e20000000000 */
[----:B---3--:R-:W-:Y:S04]  /*7ce0*/  DEPBAR.LE SB0, 0x1 ;  /* 0x000080400000791a */ /* 0x008fe80000000000 */
.L_x_116:
[----:B------:R-:W-:Y:S05]  /*7cf0*/  BSYNC.RECONVERGENT B0 ;  /* 0x0000000000007941 */ /* 0x000fea0003800200 */
.L_x_115:
[----:B------:R-:W-:Y:S01]  /*7d00*/  BAR.SYNC.DEFER_BLOCKING 0x1, 0x80 ;  /* 0x0042000000007b1d */ /* 0x000fe20000010000 */
[----:B------:R-:W-:Y:S01]  /*7d10*/  ISETP.NE.AND P1, PT, R109, RZ, PT ;  /* 0x000000ff6d00720c */ /* 0x000fe20003f25270 */
[----:B------:R-:W-:Y:S01]  /*7d20*/  UISETP.NE.AND UP0, UPT, UR53, URZ, UPT ;  /* 0x000000ff3500728c */ /* 0x000fe2000bf05270 */
[----:B------:R-:W-:Y:S11]  /*7d30*/  LEA R2, R68, UR52, 0x3 ;  /* 0x0000003444027c11 */ /* 0x000ff6000f8e18ff */
[----:B------:R-:W-:Y:S01]  /*7d40*/  @P1 SHF.L.U32 R3, RZ, 0x1f, RZ ;  /* 0x0000001fff031819 */ /* 0x000fe200000006ff */
[----:B------:R-:W-:Y:S06]  /*7d50*/  BRA.U !UP0, `(.L_x_117) ;  /* 0x0000000108247547 */ /* 0x000fec000b800000 */
[----:B-1----:R-:W-:Y:S01]  /*7d60*/  IMAD.U32 R20, RZ, RZ, UR56 ;  /* 0x00000038ff147e24 */ /* 0x002fe2000f8e00ff */
[----:B------:R-:W-:Y:S01]  /*7d70*/  MOV R0, UR37 ;  /* 0x0000002500007c02 */ /* 0x000fe20008000f00 */
[----:B------:R-:W-:Y:S03]  /*7d80*/  UIADD3 UR56, UPT, UPT, UR56, 0x1, URZ ;  /* 0x0000000138387890 */ /* 0x000fe6000fffe0ff */
[----:B------:R-:W-:Y:S01]  /*7d90*/  @P1 LEA R20, R20, UR52, 0x3 ;  /* 0x0000003414141c11 */ /* 0x000fe2000f8e18ff */
[----:B------:R-:W-:Y:S04]  /*7da0*/  UISETP.NE.AND UP0, UPT, UR56, 0x4, UPT ;  /* 0x000000043800788c */ /* 0x000fe8000bf05270 */
[----:B------:R-:W-:Y:S01]  /*7db0*/  @P1 VIADD R20, R20, 0x80 ;  /* 0x0000008014141836 */ /* 0x000fe20000000000 */
[----:B------:R-:W-:Y:S04]  /*7dc0*/  USEL UR56, UR56, URZ, UP0 ;  /* 0x000000ff38387287 */ /* 0x000fe80008000000 */
[----:B------:R-:W-:Y:S04]  /*7dd0*/  @P1 PRMT R0, R0, 0x654, R20 ;  /* 0x0000065400001816 */ /* 0x000fe80000000014 */
[----:B------:R3:W-:Y:S04]  /*7de0*/  @P1 SYNCS.ARRIVE.TRANS64.RED.A1T0 RZ, [R0+URZ], RZ ;  /* 0x000000ff00ff19a7 */ /* 0x0007e800081004ff */
.L_x_117:
[----:B------:R-:W4:Y:S01]  /*7df0*/  @P1 SYNCS.PHASECHK.TRANS64.TRYWAIT P0, [R2+URZ+0x60], R3 ;  /* 0x00006003020015a7 */ /* 0x000f2200080011ff */
[----:B------:R-:W-:Y:S01]  /*7e00*/  BSSY B1, `(.L_x_118) ;  /* 0x0000014000017945 */ /* 0x000fe20003800000 */
[----:B----4-:R-:W-:Y:S03]  /*7e10*/  @P1 SEL R70, RZ, 0x1, !P0 ;  /* 0x00000001ff461807 */ /* 0x010fe60004000000 */
[----:B------:R-:W-:Y:S05]  /*7e20*/  @!P1 BRA `(.L_x_119) ;  /* 0x0000000000449947 */ /* 0x000fea0003800000 */
[----:B------:R-:W-:Y:S01]  /*7e30*/  ISETP.NE.AND P1, PT, R71, RZ, PT ;  /* 0x000000ff4700720c */ /* 0x000fe20003f25270 */
[----:B------:R-:W-:Y:S01]  /*7e40*/  BSSY B0, `(.L_x_120) ;  /* 0x0000009000007945 */ /* 0x000fe20003800000 */
[----:B------:R-:W-:Y:S11]  /*7e50*/  ISETP.NE.AND P0, PT, R70, RZ, PT ;  /* 0x000000ff4600720c */ /* 0x000ff60003f05270 */
[----:B-1----:R-:W-:Y:S05]  /*7e60*/  @P1 IMAD R20, R68, 0x1000, R108 ;  /* 0x0000100044141824 */ /* 0x002fea00078e026c */
[----:B------:R-:W-:Y:S05]  /*7e70*/  @P1 IADD3 R3, PT, PT, R20, UR52, RZ ;  /* 0x0000003414031c10 */ /* 0x000fea000fffe0ff */
[----:B------:R-:W-:Y:S01]  /*7e80*/  @P1 IMAD.IADD R3, R69, 0x1, R3 ;  /* 0x0000000145031824 */ /* 0x000fe200078e0203 */
[----:B------:R-:W-:Y:S06]  /*7e90*/  @P0 BRA `(.L_x_121) ;  /* 0x00000000000c0947 */ /* 0x000fec0003800000 */
[----:B---3--:R-:W-:Y:S04]  /*7ea0*/  SHF.L.U32 R0, RZ, 0x1f, RZ ;  /* 0x0000001fff007819 */ /* 0x008fe800000006ff */
[----:B------:R-:W1:Y:S02]  /*7eb0*/  SYNCS.PHASECHK.TRANS64.TRYWAIT P0, [R2+URZ+0x60], R0 ;  /* 0x00006000020075a7 */ /* 0x000e6400080011ff */
[----:B-1----:R-:W-:Y:S05]  /*7ec0*/  @!P0 BRA `(.L_x_122) ;  /* 0x0000007400308947 */ /* 0x002fea0003800000 */
.L_x_121:
[----:B------:R-:W-:Y:S05]  /*7ed0*/  BSYNC B0 ;  /* 0x0000000000007941 */ /* 0x000fea0003800000 */
.L_x_120:
[----:B------:R-:W-:Y:S02]  /*7ee0*/  ISETP.NE.AND P0, PT, R71, RZ, PT ;  /* 0x000000ff4700720c */ /* 0x000fe40003f05270 */
[----:B------:R-:W-:Y:S11]  /*7ef0*/  IADD3 R68, PT, PT, R68, 0x1, RZ ;  /* 0x0000000144447810 */ /* 0x000ff60007ffe0ff */
[----:B------:R4:W1:Y:S04]  /*7f00*/  @P0 LDS.128 R60, [R20+UR52+0x200] ;  /* 0x00020034143c0984 */ /* 0x0008680008000c00 */
[----:B------:R4:W1:Y:S04]  /*7f10*/  @P0 LDS.128 R72, [R20+UR52+0xa00] ;  /* 0x000a003414480984 */ /* 0x0008680008000c00 */
[----:B------:R4:W1:Y:S04]  /*7f20*/  @P0 LDS.128 R64, [R3+0x200] ;  /* 0x0002000003400984 */ /* 0x0008680000000c00 */
[----:B------:R4:W1:Y:S02]  /*7f30*/  @P0 LDS.128 R76, [R3+0xa00] ;  /* 0x000a0000034c0984 */ /* 0x0008640000000c00 */
.L_x_119:
[----:B------:R-:W-:Y:S05]  /*7f40*/  BSYNC B1 ;  /* 0x0000000000017941 */ /* 0x000fea0003800000 */
.L_x_118:
[----:B----4-:R-:W-:Y:S05]  /*7f50*/  VIADD R3, R59, 0x400000 ;  /* 0x004000003b037836 */ /* 0x010fea0000000000 */
[----:B-1-3--:R-:W-:Y:S04]  /*7f60*/  SHF.R.U32.HI R0, RZ, 0x15, R3 ;  /* 0x00000015ff007819 */ /* 0x00afe80000011603 */
[----:B------:R-:W-:Y:S04]  /*7f70*/  LOP3.LUT R22, R0, 0x3, RZ, 0xc0, !PT ;  /* 0x0000000300167812 */ /* 0x000fe800078ec0ff */
[----:B------:R-:W-:Y:S11]  /*7f80*/  ISETP.NE.AND P0, PT, R102, R22, PT ;  /* 0x000000166600720c */ /* 0x000ff60003f05270 */
[----:B------:R-:W-:Y:S02]  /*7f90*/  @!UPT UIADD3 URZ, UPT, UPT, URZ, URZ, URZ ;  /* 0x000000fffffff290 */ /* 0x000fe4000fffe0ff */
[----:B------:R-:W-:Y:S05]  /*7fa0*/  @P0 BRA `(.L_x_123) ;  /* 0x0000000000bc0947 */ /* 0x000fea0003800000 */
[----:B------:R-:W-:Y:S02]  /*7fb0*/  LOP3.LUT P0, RZ, R0, 0x3, R103, 0x48, !PT ;  /* 0x0000000300ff7812 */ /* 0x000fe40007804867 */
[----:B------:R-:W-:Y:S11]  /*7fc0*/  MOV R2, R3 ;  /* 0x0000000300027202 */ /* 0x000ff60000000f00 */
[----:B------:R-:W-:Y:S05]  /*7fd0*/  @!P0 BRA `(.L_x_124) ;  /* 0x0000000000408947 */ /* 0x000fea0003800000 */
[----:B------:R-:W1:Y:S01]  /*7fe0*/  LDCU.64 UR8, c[0x4][0x70] ;  /* 0x01000e00ff0877ac */ /* 0x000e620008000a00 */
[----:B------:R-:W-:Y:S01]  /*7ff0*/  MOV R15, 0x0 ;  /* 0x00000000000f7802 */ /* 0x000fe20000000f00 */
[----:B------:R-:W-:Y:S02]  /*8000*/  HFMA2 R12, -RZ, RZ, 0, 5.9604644775390625e-08 ;  /* 0x00000001ff0c7431 */ /* 0x000fe400000001ff */
[----:B------:R-:W-:Y:S02]  /*8010*/  IMAD.MOV.U32 R8, RZ, RZ, 0x192 ;  /* 0x00000192ff087424 */ /* 0x000fe400078e00ff */
[----:B------:R-:W-:Y:S01]  /*8020*/  IMAD.MOV.U32 R13, RZ, RZ, RZ ;  /* 0x000000ffff0d7224 */ /* 0x000fe200078e00ff */
[----:B------:R-:W3:Y:S01]  /*8030*/  LDCU.64 UR6, c[0x4][0x78] ;  /* 0x01000f00ff0677ac */ /* 0x000ee20008000a00 */
[----:B------:R-:W4:Y:S01]  /*8040*/  LDC.64 R14, c[0x4][R15] ;  /* 0x010000000f0e7b82 */ /* 0x000f220000000a00 */
[----:B------:R-:W5:Y:S01]  /*8050*/  LDCU.64 UR4, c[0x4][0x10] ;  /* 0x01000200ff0477ac */ /* 0x000f620008000a00 */
[----:B-1----:R-:W-:Y:S01]  /*8060*/  MOV R5, UR9 ;  /* 0x0000000900057c02 */ /* 0x002fe20008000f00 */
[----:B------:R-:W-:Y:S01]  /*8070*/  IMAD.U32 R4, RZ, RZ, UR8 ;  /* 0x00000008ff047e24 */ /* 0x000fe2000f8e00ff */
[----:B---3--:R-:W-:Y:S01]  /*8080*/  MOV R7, UR7 ;  /* 0x0000000700077c02 */ /* 0x008fe20008000f00 */
[----:B------:R-:W-:Y:S01]  /*8090*/  IMAD.U32 R6, RZ, RZ, UR6 ;  /* 0x00000006ff067e24 */ /* 0x000fe2000f8e00ff */
[----:B-----5:R-:W-:Y:S01]  /*80a0*/  MOV R11, UR5 ;  /* 0x00000005000b7c02 */ /* 0x020fe20008000f00 */
[----:B------:R-:W-:Y:S02]  /*80b0*/  IMAD.U32 R10, RZ, RZ, UR4 ;  /* 0x00000004ff0a7e24 */ /* 0x000fe4000f8e00ff */
[----:B------:R-:W-:Y:S07]  /*80c0*/  LEPC R20, `(.L_x_124) ;  /* 0x000000001014794e */ /* 0x000fee0000000000 */
[----:B--2-4-:R-:W-:Y:S05]  /*80d0*/  CALL.ABS.NOINC R14 ;  /* 0x000000000e007343 */ /* 0x014fea0003c00000 */
.L_x_124:
        /* <DEDUP_REMOVED lines=23> */
.L_x_125:
[----:B------:R-:W-:Y:S05]  /*8250*/  WARPSYNC.ALL ;  /* 0x0000000000007948 */ /* 0x000fea0003800000 */
[----:B------:R-:W-:Y:S11]  /*8260*/  R2UR UR4, R2 ;  /* 0x00000000020472ca */ /* 0x000ff600000e0000 */
[----:B------:R-:W-:Y:S02]  /*8270*/  @!UPT UIADD3 URZ, UPT, UPT, URZ, URZ, URZ ;  /* 0x000000fffffff290 */ /* 0x000fe4000fffe0ff */
[----:B------:R-:W1:Y:S02]  /*8280*/  LDTM.x16 R4, tmem[UR4+0x40] ;  /* 0x00004004000479ee */ /* 0x000e640008240000 */
[----:B-1----:R-:W-:Y:S01]  /*8290*/  NOP ;  /* 0x0000000000007918 */ /* 0x002fe20000000000 */
.L_x_123:
[----:B------:R-:W-:Y:S01]  /*82a0*/  ISETP.NE.AND P2, PT, R109, RZ, PT ;  /* 0x000000ff6d00720c */ /* 0x000fe20003f45270 */
[----:B------:R-:W-:Y:S01]  /*82b0*/  FMUL R0, R52, R24 ;  /* 0x0000001834007220 */ /* 0x000fe20000400000 */
[----:B------:R-:W-:Y:S01]  /*82c0*/  SHF.L.U32 R3, R60, 0x10, RZ ;  /* 0x000000103c037819 */ /* 0x000fe200000006ff */
[----:B------:R-:W-:Y:S01]  /*82d0*/  FMUL R2, R52, R25 ;  /* 0x0000001934027220 */ /* 0x000fe20000400000 */
[----:B------:R-:W-:Y:S02]  /*82e0*/  LOP3.LUT R20, R60, 0xffff0000, RZ, 0xc0, !PT ;  /* 0xffff00003c147812 */ /* 0x000fe400078ec0ff */
[----:B------:R-:W-:Y:S01]  /*82f0*/  SHF.L.U32 R21, R61, 0x10, RZ ;  /* 0x000000103d157819 */ /* 0x000fe200000006ff */
[C---:B------:R-:W-:Y:S01]  /*8300*/  FFMA R0, R53.reuse, R3, R0 ;  /* 0x0000000335007223 */ /* 0x040fe20000000000 */
[----:B------:R-:W-:Y:S01]  /*8310*/  ISETP.NE.AND P1, PT, R102, R22, PT ;  /* 0x000000166600720c */ /* 0x000fe20003f25270 */
[C---:B------:R-:W-:Y:S01]  /*8320*/  FFMA R2, R53.reuse, R20, R2 ;  /* 0x0000001435027223 */ /* 0x040fe20000000002 */
[----:B------:R-:W-:Y:S01]  /*8330*/  MOV R20, UR56 ;  /* 0x0000003800147c02 */ /* 0x000fe20008000f00 */
[----:B------:R-:W-:Y:S01]  /*8340*/  FMUL R3, R52, R26 ;  /* 0x0000001a34037220 */ /* 0x000fe20000400000 */
[----:B------:R-:W-:Y:S02]  /*8350*/  SHF.L.U32 R22, R62, 0x10, RZ ;  /* 0x000000103e167819 */ /* 0x000fe400000006ff */
[----:B------:R-:W-:Y:S01]  /*8360*/  @P2 LEA R20, R20, UR52, 0x3 ;  /* 0x0000003414142c11 */ /* 0x000fe2000f8e18ff */
[----:B------:R-:W-:Y:S01]  /*8370*/  FFMA R3, R53, R21, R3 ;  /* 0x0000001535037223 */ /* 0x000fe20000000003 */
[----:B------:R-:W-:Y:S01]  /*8380*/  F2FP.BF16.F32.PACK_AB R112, R2, R0 ;  /* 0x000000000270723e */ /* 0x000fe200000010ff */
[C---:B------:R-:W-:Y:S01]  /*8390*/  FMUL R0, R52.reuse, R27 ;  /* 0x0000001b34007220 */ /* 0x040fe20000400000 */
[----:B------:R-:W-:Y:S01]  /*83a0*/  LOP3.LUT R21, R61, 0xffff0000, RZ, 0xc0, !PT ;  /* 0xffff00003d157812 */ /* 0x000fe200078ec0ff */
[----:B------:R-:W-:Y:S01]  /*83b0*/  FMUL R2, R52, R28 ;  /* 0x0000001c34027220 */ /* 0x000fe20000400000 */
[----:B------:R-:W-:Y:S01]  /*83c0*/  @P2 IADD3 R40, PT, PT, R20, 0x80, RZ ;  /* 0x0000008014282810 */ /* 0x000fe20007ffe0ff */
[----:B------:R-:W-:Y:S01]  /*83d0*/  FMUL R20, R52, R29 ;  /* 0x0000001d34147220 */ /* 0x000fe20000400000 */
[----:B------:R-:W-:Y:S01]  /*83e0*/  LOP3.LUT R23, R62, 0xffff0000, RZ, 0xc0, !PT ;  /* 0xffff00003e177812 */ /* 0x000fe200078ec0ff */
[C---:B------:R-:W-:Y:S01]  /*83f0*/  FFMA R0, R53.reuse, R21, R0 ;  /* 0x0000001535007223 */ /* 0x040fe20000000000 */
[----:B------:R-:W-:Y:S01]  /*8400*/  MOV R110, UR37 ;  /* 0x00000025006e7c02 */ /* 0x000fe20008000f00 */
[C---:B------:R-:W-:Y:S01]  /*8410*/  FFMA R2, R53.reuse, R22, R2 ;  /* 0x0000001635027223 */ /* 0x040fe20000000002 */
[----:B------:R-:W-:Y:S01]  /*8420*/  LOP3.LUT R41, R66, 0xffff0000, RZ, 0xc0, !PT ;  /* 0xffff000042297812 */ /* 0x000fe200078ec0ff */
[----:B------:R-:W-:Y:S01]  /*8430*/  FFMA R20, R53, R23, R20 ;  /* 0x0000001735147223 */ /* 0x000fe20000000014 */
[----:B------:R-:W-:Y:S01]  /*8440*/  @P2 PRMT R110, R110, 0x654, R40 ;  /* 0x000006546e6e2816 */ /* 0x000fe20000000028 */
[C---:B------:R-:W-:Y:S01]  /*8450*/  FMUL R21, R52.reuse, R30 ;  /* 0x0000001e34157220 */ /* 0x040fe20000400000 */
[C---:B------:R-:W-:Y:S01]  /*8460*/  SHF.L.U32 R23, R63.reuse, 0x10, RZ ;  /* 0x000000103f177819 */ /* 0x040fe200000006ff */
[----:B------:R-:W-:Y:S01]  /*8470*/  FMUL R22, R52, R31 ;  /* 0x0000001f34167220 */ /* 0x000fe20000400000 */
[----:B------:R-:W-:Y:S02]  /*8480*/  LOP3.LUT R40, R63, 0xffff0000, RZ, 0xc0, !PT ;  /* 0xffff00003f287812 */ /* 0x000fe400078ec0ff */
[----:B------:R-:W-:Y:S01]  /*8490*/  F2FP.BF16.F32.PACK_AB R114, R20, R2 ;  /* 0x000000021472723e */ /* 0x000fe200000010ff */
[C---:B------:R-:W-:Y:S01]  /*84a0*/  FFMA R21, R53.reuse, R23, R21 ;  /* 0x0000001735157223 */ /* 0x040fe20000000015 */
[----:B------:R-:W-:Y:S01]  /*84b0*/  F2FP.BF16.F32.PACK_AB R113, R0, R3 ;  /* 0x000000030071723e */ /* 0x000fe200000010ff */
[----:B------:R-:W-:Y:S01]  /*84c0*/  FFMA R22, R53, R40, R22 ;  /* 0x0000002835167223 */ /* 0x000fe20000000016 */
[----:B------:R-:W-:Y:S01]  /*84d0*/  SHF.L.U32 R20, R64, 0x10, RZ ;  /* 0x0000001040147819 */ /* 0x000fe200000006ff */
[----:B------:R-:W-:Y:S01]  /*84e0*/  FMUL R0, R52, R32 ;  /* 0x0000002034007220 */ /* 0x000fe20000400000 */
[----:B------:R-:W-:Y:S01]  /*84f0*/  LOP3.LUT R23, R64, 0xffff0000, RZ, 0xc0, !PT ;  /* 0xffff000040177812 */ /* 0x000fe200078ec0ff */
[C---:B------:R-:W-:Y:S01]  /*8500*/  FMUL R2, R52.reuse, R33 ;  /* 0x0000002134027220 */ /* 0x040fe20000400000 */
[----:B------:R-:W-:Y:S01]  /*8510*/  SHF.L.U32 R40, R65, 0x10, RZ ;  /* 0x0000001041287819 */ /* 0x000fe200000006ff */
[----:B------:R-:W-:Y:S01]  /*8520*/  FMUL R3, R52, R34 ;  /* 0x0000002234037220 */ /* 0x000fe20000400000 */
[----:B------:R-:W-:Y:S01]  /*8530*/  F2FP.BF16.F32.PACK_AB R115, R22, R21 ;  /* 0x000000151673723e */ /* 0x000fe200000010ff */
[----:B------:R-:W-:Y:S01]  /*8540*/  FFMA R0, R53, R20, R0 ;  /* 0x0000001435007223 */ /* 0x000fe20000000000 */
[----:B------:R-:W-:Y:S01]  /*8550*/  LOP3.LUT R42, R77, 0xffff0000, RZ, 0xc0, !PT ;  /* 0xffff00004d2a7812 */ /* 0x000fe200078ec0ff */
[----:B------:R-:W-:Y:S01]  /*8560*/  FFMA R2, R53, R23, R2 ;  /* 0x0000001735027223 */ /* 0x000fe20000000002 */
[----:B------:R-:W-:Y:S01]  /*8570*/  LOP3.LUT R23, R65, 0xffff0000, RZ, 0xc0, !PT ;  /* 0xffff000041177812 */ /* 0x000fe200078ec0ff */
[C---:B------:R-:W-:Y:S01]  /*8580*/  FFMA R3, R53.reuse, R40, R3 ;  /* 0x0000002835037223 */ /* 0x040fe20000000003 */
[----:B------:R-:W-:Y:S01]  /*8590*/  SHF.L.U32 R40, R66, 0x10, RZ ;  /* 0x0000001042287819 */ /* 0x000fe200000006ff */
[----:B------:R-:W-:Y:S01]  /*85a0*/  FMUL R20, R52, R35 ;  /* 0x0000002334147220 */ /* 0x000fe20000400000 */
[----:B------:R-:W-:Y:S01]  /*85b0*/  F2FP.BF16.F32.PACK_AB R116, R2, R0 ;  /* 0x000000000274723e */ /* 0x000fe200000010ff */
[----:B------:R-:W-:Y:S01]  /*85c0*/  FMUL R21, R52, R36 ;  /* 0x0000002434157220 */ /* 0x000fe20000400000 */
[----:B------:R-:W-:Y:S01]  /*85d0*/  SHF.L.U32 R54, R78, 0x10, RZ ;  /* 0x000000104e367819 */ /* 0x000fe200000006ff */
[----:B------:R-:W-:Y:S01]  /*85e0*/  FMUL R22, R52, R37 ;  /* 0x0000002534167220 */ /* 0x000fe20000400000 */
[----:B------:R-:W-:Y:S01]  /*85f0*/  LOP3.LUT R55, R78, 0xffff0000, RZ, 0xc0, !PT ;  /* 0xffff00004e377812 */ /* 0x000fe200078ec0ff */
[----:B------:R-:W-:Y:S01]  /*8600*/  FFMA R20, R53, R23, R20 ;  /* 0x0000001735147223 */ /* 0x000fe20000000014 */
[----:B------:R-:W-:Y:S01]  /*8610*/  SHF.L.U32 R23, R67, 0x10, RZ ;  /* 0x0000001043177819 */ /* 0x000fe200000006ff */
[----:B------:R-:W-:Y:S01]  /*8620*/  FFMA R21, R53, R40, R21 ;  /* 0x0000002835157223 */ /* 0x000fe20000000015 */
[----:B------:R-:W-:Y:S01]  /*8630*/  LOP3.LUT R40, R67, 0xffff0000, RZ, 0xc0, !PT ;  /* 0xffff000043287812 */ /* 0x000fe200078ec0ff */
[C---:B------:R-:W-:Y:S01]  /*8640*/  FFMA R22, R53.reuse, R41, R22 ;  /* 0x0000002935167223 */ /* 0x040fe20000000016 */
[----:B------:R-:W-:Y:S01]  /*8650*/  F2FP.BF16.F32.PACK_AB R117, R20, R3 ;  /* 0x000000031475723e */ /* 0x000fe200000010ff */
[----:B------:R-:W-:Y:S01]  /*8660*/  FMUL R0, R52, R38 ;  /* 0x0000002634007220 */ /* 0x000fe20000400000 */
[----:B------:R-:W-:Y:S01]  /*8670*/  LOP3.LUT R41, R74, 0xffff0000, RZ, 0xc0, !PT ;  /* 0xffff00004a297812 */ /* 0x000fe200078ec0ff */
[----:B------:R-:W-:Y:S01]  /*8680*/  FMUL R2, R52, R39 ;  /* 0x0000002734027220 */ /* 0x000fe20000400000 */
[----:B------:R-:W-:Y:S01]  /*8690*/  F2FP.BF16.F32.PACK_AB R118, R22, R21 ;  /* 0x000000151676723e */ /* 0x000fe200000010ff */
[----:B------:R1:W-:Y:S01]  /*86a0*/  @!P1 STS.128 [R108+UR52+0x1200], R112 ;  /* 0x001200706c009988 */ /* 0x0003e20008000c34 */
[C---:B------:R-:W-:Y:S01]  /*86b0*/  SHF.L.U32 R22, R72.reuse, 0x10, RZ ;  /* 0x0000001048167819 */ /* 0x040fe200000006ff */
[C---:B------:R-:W-:Y:S01]  /*86c0*/  FFMA R0, R53.reuse, R23, R0 ;  /* 0x0000001735007223 */ /* 0x040fe20000000000 */
[----:B------:R-:W-:Y:S01]  /*86d0*/  LOP3.LUT R23, R72, 0xffff0000, RZ, 0xc0, !PT ;  /* 0xffff000048177812 */ /* 0x000fe200078ec0ff */
[----:B------:R-:W-:Y:S01]  /*86e0*/  FFMA R2, R53, R40, R2 ;  /* 0x0000002835027223 */ /* 0x000fe20000000002 */
[----:B------:R-:W-:Y:S01]  /*86f0*/  SHF.L.U32 R40, R73, 0x10, RZ ;  /* 0x0000001049287819 */ /* 0x000fe200000006ff */
[C---:B------:R-:W-:Y:S01]  /*8700*/  FMUL R3, R52.reuse, R4 ;  /* 0x0000000434037220 */ /* 0x040fe20000400000 */
[C---:B------:R-:W-:Y:S01]  /*8710*/  SHF.L.U32 R56, R79.reuse, 0x10, RZ ;  /* 0x000000104f387819 */ /* 0x040fe200000006ff */
[----:B------:R-:W-:Y:S01]  /*8720*/  FMUL R20, R52, R5 ;  /* 0x0000000534147220 */ /* 0x000fe20000400000 */
[----:B------:R-:W-:Y:S01]  /*8730*/  F2FP.BF16.F32.PACK_AB R119, R2, R0 ;  /* 0x000000000277723e */ /* 0x000fe200000010ff */
[----:B------:R-:W-:Y:S01]  /*8740*/  FMUL R21, R52, R6 ;  /* 0x0000000634157220 */ /* 0x000fe20000400000 */
[----:B------:R-:W-:Y:S01]  /*8750*/  LOP3.LUT R57, R79, 0xffff0000, RZ, 0xc0, !PT ;  /* 0xffff00004f397812 */ /* 0x000fe200078ec0ff */
[C---:B------:R-:W-:Y:S01]  /*8760*/  FFMA R3, R53.reuse, R22, R3 ;  /* 0x0000001635037223 */ /* 0x040fe20000000003 */
[----:B------:R-:W-:Y:S01]  /*8770*/  FFMA R20, R53, R23, R20 ;  /* 0x0000001735147223 */ /* 0x000fe20000000014 */
[----:B------:R1:W-:Y:S01]  /*8780*/  @!P1 STS.128 [R107+0x1200], R116 ;  /* 0x001200746b009388 */ /* 0x0003e20000000c00 */
[----:B------:R-:W-:Y:S01]  /*8790*/  LOP3.LUT R23, R73, 0xffff0000, RZ, 0xc0, !PT ;  /* 0xffff000049177812 */ /* 0x000fe200078ec0ff */
[C---:B------:R-:W-:Y:S01]  /*87a0*/  FFMA R21, R53.reuse, R40, R21 ;  /* 0x0000002835157223 */ /* 0x040fe20000000015 */
[----:B------:R-:W-:Y:S01]  /*87b0*/  SHF.L.U32 R40, R74, 0x10, RZ ;  /* 0x000000104a287819 */ /* 0x000fe200000006ff */
[----:B------:R-:W-:Y:S01]  /*87c0*/  FMUL R0, R52, R7 ;  /* 0x0000000734007220 */ /* 0x000fe20000400000 */
[----:B------:R-:W-:Y:S01]  /*87d0*/  F2FP.BF16.F32.PACK_AB R120, R20, R3 ;  /* 0x000000031478723e */ /* 0x000fe200000010ff */
[----:B------:R-:W-:Y:S01]  /*87e0*/  FMUL R2, R52, R8 ;  /* 0x0000000834027220 */ /* 0x000fe20000400000 */
[----:B------:R-:W-:Y:S01]  /*87f0*/  ISETP.NE.AND P0, PT, R102, RZ, PT ;  /* 0x000000ff6600720c */ /* 0x000fe20003f05270 */
[C---:B------:R-:W-:Y:S01]  /*8800*/  FMUL R22, R52.reuse, R9 ;  /* 0x0000000934167220 */ /* 0x040fe20000400000 */
[C---:B------:R-:W-:Y:S01]  /*8810*/  FFMA R0, R53.reuse, R23, R0 ;  /* 0x0000001735007223 */ /* 0x040fe20000000000 */
[----:B------:R-:W-:Y:S01]  /*8820*/  FFMA R2, R53, R40, R2 ;  /* 0x0000002835027223 */ /* 0x000fe20000000002 */
[C---:B------:R-:W-:Y:S01]  /*8830*/  SHF.L.U32 R23, R75.reuse, 0x10, RZ ;  /* 0x000000104b177819 */ /* 0x040fe200000006ff */
[C---:B------:R-:W-:Y:S01]  /*8840*/  FMUL R3, R52.reuse, R10 ;  /* 0x0000000a34037220 */ /* 0x040fe20000400000 */
[----:B------:R-:W-:Y:S01]  /*8850*/  LOP3.LUT R40, R75, 0xffff0000, RZ, 0xc0, !PT ;  /* 0xffff00004b287812 */ /* 0x000fe200078ec0ff */
[C---:B------:R-:W-:Y:S01]  /*8860*/  FFMA R22, R53.reuse, R41, R22 ;  /* 0x0000002935167223 */ /* 0x040fe20000000016 */
[----:B------:R-:W-:Y:S01]  /*8870*/  FMUL R20, R52, R11 ;  /* 0x0000000b34147220 */ /* 0x000fe20000400000 */
[C---:B------:R-:W-:Y:S01]  /*8880*/  FFMA R3, R53.reuse, R23, R3 ;  /* 0x0000001735037223 */ /* 0x040fe20000000003 */
        /* <DEDUP_REMOVED lines=27> */
[----:B------:R-:W-:Y:S02]  /*8a40*/  F2FP.BF16.F32.PACK_AB R23, R42, R41 ;  /* 0x000000292a17723e */ /* 0x000fe400000010ff */
[----:B------:R-:W-:Y:S02]  /*8a50*/  LEA R0, R68, UR52, 0x3 ;  /* 0x0000003444007c11 */ /* 0x000fe4000f8e18ff */
[----:B------:R-:W-:Y:S01]  /*8a60*/  @P2 SHF.L.U32 R2, RZ, 0x1f, RZ ;  /* 0x0000001fff022819 */ /* 0x000fe200000006ff */
[----:B------:R1:W-:Y:S01]  /*8a70*/  @!P1 STS.128 [R107+0x1a00], R20 ;  /* 0x001a00146b009388 */ /* 0x0003e20000000c00 */
[----:B------:R-:W-:Y:S01]  /*8a80*/  @!PT LDS RZ, [RZ] ;  /* 0x00000000fffff984 */ /* 0x000fe20000000800 */
[----:B------:R-:W-:Y:S01]  /*8a90*/  @!PT LDS RZ, [RZ] ;  /* 0x00000000fffff984 */ /* 0x000fe20000000800 */
[----:B------:R-:W-:Y:S01]  /*8aa0*/  @!PT LDS RZ, [RZ] ;  /* 0x00000000fffff984 */ /* 0x000fe20000000800 */
[----:B------:R-:W-:Y:S01]  /*8ab0*/  @!PT LDS RZ, [RZ] ;  /* 0x00000000fffff984 */ /* 0x000fe20000000800 */
[----:B------:R3:W-:Y:S07]  /*8ac0*/  MEMBAR.ALL.CTA ;  /* 0x0000000000007992 */ /* 0x0007ee0000008000 */
[----:B---3--:R-:W3:Y:S02]  /*8ad0*/  FENCE.VIEW.ASYNC.S ;  /* 0x00000000000073c6 */ /* 0x008ee40000000000 */
[----:B------:R-:W-:Y:S05]  /*8ae0*/  WARPSYNC.ALL ;  /* 0x0000000000007948 */ /* 0x000fea0003800000 */
[----:B------:R-:W-:Y:S01]  /*8af0*/  BSSY.RECONVERGENT B0, `(.L_x_126) ;  /* 0x0000011000007945 */ /* 0x000fe20003800200 */
[----:B---3--:R-:W-:Y:S06]  /*8b00*/  BAR.SYNC.DEFER_BLOCKING 0x1, 0x80 ;  /* 0x0042000000007b1d */ /* 0x008fec0000010000 */
[----:B------:R-:W-:Y:S05]  /*8b10*/  @P0 BRA `(.L_x_127) ;  /* 0x0000000000380947 */ /* 0x000fea0003800000 */
[----:B------:R-:W-:Y:S02]  /*8b20*/  UIADD3 UR12, UP0, UPT, UR54, 0xa80, URZ ;  /* 0x00000a80360c7890 */ /* 0x000fe4000ff1e0ff */
[----:B------:R-:W-:Y:S02]  /*8b30*/  UIADD3 UR10, UPT, UPT, UR42, 0x40, URZ ;  /* 0x000000402a0a7890 */ /* 0x000fe4000fffe0ff */
[----:B------:R-:W-:Y:S02]  /*8b40*/  UIADD3 UR8, UPT, UPT, UR52, 0x1200, URZ ;  /* 0x0000120034087890 */ /* 0x000fe4000fffe0ff */
[----:B------:R-:W-:Y:S01]  /*8b50*/  UIADD3.X UR13, UPT, UPT, URZ, UR55, URZ, UP0, !UPT ;  /* 0x00000037ff0d7290 */ /* 0x000fe200087fe4ff */
[----:B------:R-:W-:Y:S01]  /*8b60*/  UMOV UR9, UR41 ;  /* 0x0000002900097c82 */ /* 0x000fe20008000000 */
[----:B------:R-:W-:Y:S01]  /*8b70*/  UMOV UR11, UR36 ;  /* 0x00000024000b7c82 */ /* 0x000fe20008000000 */
[----:B------:R-:W-:Y:S02]  /*8b80*/  UIADD3 UR5, UPT, UPT, UR41, 0x40, URZ ;  /* 0x0000004029057890 */ /* 0x000fe4000fffe0ff */
[----:B------:R-:W-:Y:S01]  /*8b90*/  UIADD3 UR4, UPT, UPT, UR52, 0x1a00, URZ ;  /* 0x00001a0034047890 */ /* 0x000fe2000fffe0ff */
[----:B------:R-:W-:Y:S03]  /*8ba0*/  UMOV UR7, UR36 ;  /* 0x0000002400077c82 */ /* 0x000fe60008000000 */
[----:B------:R3:W-:Y:S01]  /*8bb0*/  UTMASTG.3D [UR8], [UR12] ;  /* 0x000000080c0073b5 */ /* 0x0007e20008010000 */
[----:B------:R-:W-:Y:S04]  /*8bc0*/  UMOV UR6, UR10 ;  /* 0x0000000a00067c82 */ /* 0x000fe80008000000 */
[----:B------:R3:W-:Y:S01]  /*8bd0*/  UTMASTG.3D [UR4], [UR12] ;  /* 0x000000040c0073b5 */ /* 0x0007e20008010000 */
[----:B------:R0:W-:Y:S01]  /*8be0*/  UTMACMDFLUSH ;  /* 0x00000000000079b7 */ /* 0x0001e20000000000 */
[----:B---3--:R-:W-:Y:S04]  /*8bf0*/  DEPBAR.LE SB0, 0x1 ;  /* 0x000080400000791a */ /* 0x008fe80000000000 */
.L_x_127:
[----:B------:R-:W-:Y:S05]  /*8c00*/  BSYNC.RECONVERGENT B0 ;  /* 0x0000000000007941 */ /* 0x000fea0003800200 */
.L_x_126:
[----:B------:R-:W-:Y:S01]  /*8c10*/  BAR.SYNC.DEFER_BLOCKING 0x1, 0x80 ;  /* 0x0042000000007b1d */ /* 0x000fe20000010000 */
[----:B------:R-:W-:Y:S01]  /*8c20*/  UIADD3 UR43, UPT, UPT, UR56, 0x1, URZ ;  /* 0x00000001382b7890 */ /* 0x000fe2000fffe0ff */
[----:B-1----:R-:W-:Y:S01]  /*8c30*/  VIADD R23, R59, 0x10 ;  /* 0x000000103b177836 */ /* 0x002fe20000000000 */
[----:B------:R-:W-:Y:S02]  /*8c40*/  UIADD3 UR49, UPT, UPT, UR41, 0x10, URZ ;  /* 0x0000001029317890 */ /* 0x000fe4000fffe0ff */
[----:B------:R-:W-:Y:S02]  /*8c50*/  UISETP.NE.AND UP0, UPT, UR43, 0x4, UPT ;  /* 0x000000042b00788c */ /* 0x000fe4000bf05270 */
[----:B------:R-:W-:Y:S02]  /*8c60*/  SHF.R.U32.HI R21, RZ, 0x15, R23 ;  /* 0x00000015ff157819 */ /* 0x000fe40000011617 */
[----:B------:R-:W-:Y:S02]  /*8c70*/  USEL UR43, UR43, URZ, UP0 ;  /* 0x000000ff2b2b7287 */ /* 0x000fe40008000000 */
[----:B------:R-:W-:Y:S01]  /*8c80*/  LOP3.LUT R22, R21, 0x3, RZ, 0xc0, !PT ;  /* 0x0000000315167812 */ /* 0x000fe200078ec0ff */
[----:B------:R1:W-:Y:S01]  /*8c90*/  @P2 SYNCS.ARRIVE.TRANS64.RED.A1T0 RZ, [R110+URZ], RZ ;  /* 0x000000ff6eff29a7 */ /* 0x0003e200081004ff */
[----:B------:R-:W-:Y:S01]  /*8ca0*/  BSSY B1, `(.L_x_128) ;  /* 0x0000015000017945 */ /* 0x000fe20003800000 */
[----:B------:R-:W3:Y:S02]  /*8cb0*/  @P2 SYNCS.PHASECHK.TRANS64.TRYWAIT P0, [R0+URZ+0x60], R2 ;  /* 0x00006002000025a7 */ /* 0x000ee400080011ff */
[----:B---3--:R-:W-:Y:S01]  /*8cc0*/  @P2 SEL R70, RZ, 0x1, !P0 ;  /* 0x00000001ff462807 */ /* 0x008fe20004000000 */
[----:B-1----:R-:W-:Y:S06]  /*8cd0*/  @!P2 BRA `(.L_x_129) ;  /* 0x000000000044a947 */ /* 0x002fec0003800000 */
[----:B------:R-:W-:Y:S01]  /*8ce0*/  ISETP.NE.AND P1, PT, R71, RZ, PT ;  /* 0x000000ff4700720c */ /* 0x000fe20003f25270 */
[----:B------:R-:W-:Y:S01]  /*8cf0*/  BSSY B0, `(.L_x_130) ;  /* 0x0000009000007945 */ /* 0x000fe20003800000 */
[----:B------:R-:W-:Y:S11]  /*8d00*/  ISETP.NE.AND P0, PT, R70, RZ, PT ;  /* 0x000000ff4600720c */ /* 0x000ff60003f05270 */
[----:B------:R-:W-:Y:S05]  /*8d10*/  @P1 IMAD R3, R68, 0x1000, R108 ;  /* 0x0000100044031824 */ /* 0x000fea00078e026c */
[----:B------:R-:W-:Y:S05]  /*8d20*/  @P1 IADD3 R2, PT, PT, R3, UR52, RZ ;  /* 0x0000003403021c10 */ /* 0x000fea000fffe0ff */
[----:B------:R-:W-:Y:S01]  /*8d30*/  @P1 IMAD.IADD R2, R69, 0x1, R2 ;  /* 0x0000000145021824 */ /* 0x000fe200078e0202 */
[----:B------:R-:W-:Y:S06]  /*8d40*/  @P0 BRA `(.L_x_131) ;  /* 0x00000000000c0947 */ /* 0x000fec0003800000 */
[----:B------:R-:W-:Y:S04]  /*8d50*/  SHF.L.U32 R20, RZ, 0x1f, RZ ;  /* 0x0000001fff147819 */ /* 0x000fe800000006ff */
[----:B------:R-:W1:Y:S02]  /*8d60*/  SYNCS.PHASECHK.TRANS64.TRYWAIT P0, [R0+URZ+0x60], R20 ;  /* 0x00006014000075a7 */ /* 0x000e6400080011ff */
[----:B-1----:R-:W-:Y:S05]  /*8d70*/  @!P0 BRA `(.L_x_132) ;  /* 0x0000006400988947 */ /* 0x002fea0003800000 */
.L_x_131:
[----:B------:R-:W-:Y:S05]  /*8d80*/  BSYNC B0 ;  /* 0x0000000000007941 */ /* 0x000fea0003800000 */
.L_x_130:
[----:B------:R-:W-:Y:S02]  /*8d90*/  ISETP.NE.AND P0, PT, R71, RZ, PT ;  /* 0x000000ff4700720c */ /* 0x000fe40003f05270 */
[----:B------:R-:W-:Y:S11]  /*8da0*/  IADD3 R68, PT, PT, R68, 0x1, RZ ;  /* 0x0000000144447810 */ /* 0x000ff60007ffe0ff */
[----:B------:R3:W4:Y:S04]  /*8db0*/  @P0 LDS.128 R60, [R3+UR52+0x200] ;  /* 0x00020034033c0984 */ /* 0x0007280008000c00 */
[----:B------:R3:W1:Y:S04]  /*8dc0*/  @P0 LDS.128 R72, [R3+UR52+0xa00] ;  /* 0x000a003403480984 */ /* 0x0006680008000c00 */
[----:B------:R3:W1:Y:S04]  /*8dd0*/  @P0 LDS.128 R64, [R2+0x200] ;  /* 0x0002000002400984 */ /* 0x0006680000000c00 */
[----:B------:R3:W1:Y:S02]  /*8de0*/  @P0 LDS.128 R76, [R2+0xa00] ;  /* 0x000a0000024c0984 */ /* 0x0006640000000c00 */
.L_x_129:
[----:B------:R-:W-:Y:S05]  /*8df0*/  BSYNC B1 ;  /* 0x0000000000017941 */ /* 0x000fea0003800000 */
.L_x_128:
[----:B------:R-:W-:Y:S11]  /*8e00*/  ISETP.NE.AND P0, PT, R102, R22, PT ;  /* 0x000000166600720c */ /* 0x000ff60003f05270 */
[----:B------:R-:W-:Y:S02]  /*8e10*/  @!UPT UIADD3 URZ, UPT, UPT, URZ, URZ, URZ ;  /* 0x000000fffffff290 */ /* 0x000fe4000fffe0ff */
[----:B------:R-:W-:Y:S05]  /*8e20*/  @P0 BRA `(.L_x_133) ;  /* 0x0000000000bc0947 */ /* 0x000fea0003800000 */
[----:B------:R-:W-:Y:S11]  /*8e30*/  LOP3.LUT P0, RZ, R21, 0x3, R103, 0x48, !PT ;  /* 0x0000000315ff7812 */ /* 0x000ff60007804867 */
[----:B------:R-:W-:Y:S02]  /*8e40*/  @!UPT UIADD3 URZ, UPT, UPT, URZ, URZ, URZ ;  /* 0x000000fffffff290 */ /* 0x000fe4000fffe0ff */
[----:B------:R-:W-:Y:S05]  /*8e50*/  @!P0 BRA `(.L_x_134) ;  /* 0x0000000000408947 */ /* 0x000fea0003800000 */
[----:B------:R-:W5:Y:S01]  /*8e60*/  LDCU.64 UR8, c[0x4][0x70] ;  /* 0x01000e00ff0877ac */ /* 0x000f620008000a00 */
[----:B---3--:R-:W-:Y:S01]  /*8e70*/  MOV R3, 0x0 ;  /* 0x0000000000037802 */ /* 0x008fe20000000f00 */
[----:B------:R-:W-:Y:S02]  /*8e80*/  HFMA2 R12, -RZ, RZ, 0, 5.9604644775390625e-08 ;  /* 0x00000001ff0c7431 */ /* 0x000fe400000001ff */
[----:B------:R-:W-:Y:S02]  /*8e90*/  IMAD.MOV.U32 R8, RZ, RZ, 0x192 ;  /* 0x00000192ff087424 */ /* 0x000fe400078e00ff */
[----:B------:R-:W-:Y:S01]  /*8ea0*/  IMAD.MOV.U32 R13, RZ, RZ, RZ ;  /* 0x000000ffff0d7224 */ /* 0x000fe200078e00ff */
[----:B------:R-:W3:Y:S01]  /*8eb0*/  LDCU.64 UR6, c[0x4][0x78] ;  /* 0x01000f00ff0677ac */ /* 0x000ee20008000a00 */
[----:B------:R-:W1:Y:S01]  /*8ec0*/  LDC.64 R2, c[0x4][R3] ;  /* 0x0100000003027b82 */ /* 0x000e620000000a00 */
[----:B------:R-:W2:Y:S01]  /*8ed0*/  LDCU.64 UR4, c[0x4][0x10] ;  /* 0x01000200ff0477ac */ /* 0x000ea20008000a00 */
[----:B-----5:R-:W-:Y:S01]  /*8ee0*/  MOV R5, UR9 ;  /* 0x0000000900057c02 */ /* 0x020fe20008000f00 */
[----:B------:R-:W-:Y:S01]  /*8ef0*/  IMAD.U32 R4, RZ, RZ, UR8 ;  /* 0x00000008ff047e24 */ /* 0x000fe2000f8e00ff */
[----:B---3--:R-:W-:Y:S01]  /*8f00*/  MOV R7, UR7 ;  /* 0x0000000700077c02 */ /* 0x008fe20008000f00 */
[----:B------:R-:W-:Y:S01]  /*8f10*/  IMAD.U32 R6, RZ, RZ, UR6 ;  /* 0x00000006ff067e24 */ /* 0x000fe2000f8e00ff */
[----:B--2---:R-:W-:Y:S01]  /*8f20*/  MOV R11, UR5 ;  /* 0x00000005000b7c02 */ /* 0x004fe20008000f00 */
[----:B------:R-:W-:Y:S02]  /*8f30*/  IMAD.U32 R10, RZ, RZ, UR4 ;  /* 0x00000004ff0a7e24 */ /* 0x000fe4000f8e00ff */
[----:B-1----:R-:W-:Y:S07]  /*8f40*/  LEPC R20, `(.L_x_134) ;  /* 0x000000001014794e */ /* 0x002fee0000000000 */
[----:B----4-:R-:W-:Y:S05]  /*8f50*/  CALL.ABS.NOINC R2 ;  /* 0x0000000002007343 */ /* 0x010fea0003c00000 */
.L_x_134:
[----:B------:R-:W-:Y:S05]  /*8f60*/  WARPSYNC.ALL ;  /* 0x0000000000007948 */ /* 0x000fea0003800000 */
[C---:B------:R-:W-:Y:S01]  /*8f70*/  R2UR UR4, R23.reuse ;  /* 0x00000000170472ca */ /* 0x040fe200000e0000 */
[----:B-1----:R-:W-:Y:S05]  /*8f80*/  VIADD R0, R23, 0x40 ;  /* 0x0000004017007836 */ /* 0x002fea0000000000 */
[----:B------:R-:W-:Y:S04]  /*8f90*/  SHF.R.U32.HI R0, RZ, 0x15, R0 ;  /* 0x00000015ff007819 */ /* 0x000fe80000011600 */
[----:B------:R-:W-:Y:S03]  /*8fa0*/  LOP3.LUT P0, RZ, R0, 0x3, R103, 0x48, !PT ;  /* 0x0000000300ff7812 */ /* 0x000fe60007804867 */
[----:B------:R-:W1:Y:S10]  /*8fb0*/  LDTM.x16 R24, tmem[UR4] ;  /* 0x00000004001879ee */ /* 0x000e740008240000 */
[----:B-1----:R-:W-:Y:S05]  /*8fc0*/  @!P0 BRA `(.L_x_135) ;  /* 0x0000000000408947 */ /* 0x002fea0003800000 */
[----:B------:R-:W1:Y:S01]  /*8fd0*/  LDCU.64 UR8, c[0x4][0x70] ;  /* 0x01000e00ff0877ac */ /* 0x000e620008000a00 */
[----:B---3--:R-:W-:Y:S01]  /*8fe0*/  MOV R3, 0x0 ;  /* 0x0000000000037802 */ /* 0x008fe20000000f00 */
[----:B------:R-:W-:Y:S02]  /*8ff0*/  HFMA2 R12, -RZ, RZ, 0, 5.9604644775390625e-08 ;  /* 0x00000001ff0c7431 */ /* 0x000fe400000001ff */
[----:B------:R-:W-:Y:S02]  /*9000*/  IMAD.MOV.U32 R8, RZ, RZ, 0x192 ;  /* 0x00000192ff087424 */ /* 0x000fe400078e00ff */
[----:B------:R-:W-:Y:S01]  /*9010*/  IMAD.MOV.U32 R13, RZ, RZ, RZ ;  /* 0x000000ffff0d7224 */ /* 0x000fe200078e00ff */
[----:B------:R-:W3:Y:S01]  /*9020*/  LDCU.64 UR6, c[0x4][0x78] ;  /* 0x01000f00ff0677ac */ /* 0x000ee20008000a00 */
[----:B------:R-:W2:Y:S01]  /*9030*/  LDC.64 R2, c[0x4][R3] ;  /* 0x0100000003027b82 */ /* 0x000ea20000000a00 */
        /* <DEDUP_REMOVED lines=9> */
.L_x_135:
[----:B------:R-:W-:Y:S05]  /*90d0*/  WARPSYNC.ALL ;  /* 0x0000000000007948 */ /* 0x000fea0003800000 */
[----:B------:R-:W-:Y:S11]  /*90e0*/  R2UR UR4, R23 ;  /* 0x00000000170472ca */ /* 0x000ff600000e0000 */
[----:B------:R-:W-:Y:S02]  /*90f0*/  @!UPT UIADD3 URZ, UPT, UPT, URZ, URZ, URZ ;  /* 0x000000fffffff290 */ /* 0x000fe4000fffe0ff */
[----:B------:R-:W1:Y:S02]  /*9100*/  LDTM.x16 R4, tmem[UR4+0x40] ;  /* 0x00004004000479ee */ /* 0x000e640008240000 */
[----:B-1----:R-:W-:Y:S01]  /*9110*/  NOP ;  /* 0x0000000000007918 */ /* 0x002fe20000000000 */
.L_x_133:
[----:B------:R-:W-:Y:S01]  /*9120*/  ISETP.NE.AND P2, PT, R109, RZ, PT ;  /* 0x000000ff6d00720c */ /* 0x000fe20003f45270 */
[----:B-1----:R-:W-:Y:S01]  /*9130*/  FMUL R0, R52, R24 ;  /* 0x0000001834007220 */ /* 0x002fe20000400000 */
[----:B---34-:R-:W-:Y:S01]  /*9140*/  SHF.L.U32 R3, R60, 0x10, RZ ;  /* 0x000000103c037819 */ /* 0x018fe200000006ff */
        /* <DEDUP_REMOVED lines=146> */
.L_x_137:
[----:B------:R-:W-:Y:S05]  /*9a70*/  BSYNC.RECONVERGENT B0 ;  /* 0x0000000000007941 */ /* 0x000fea0003800200 */
.L_x_136:
[----:B------:R-:W-:Y:S01]  /*9a80*/  BAR.SYNC.DEFER_BLOCKING 0x1, 0x80 ;  /* 0x0042000000007b1d */ /* 0x000fe20000010000 */
[----:B------:R-:W-:Y:S04]  /*9a90*/  UIADD3 UR40, UPT, UPT, UR43, 0x1, URZ ;  /* 0x000000012b287890 */ /* 0x000fe8000fffe0ff */
[----:B------:R-:W-:Y:S04]  /*9aa0*/  UISETP.NE.AND UP0, UPT, UR40, 0x4, UPT ;  /* 0x000000042800788c */ /* 0x000fe8000bf05270 */
[----:B------:R-:W-:Y:S01]  /*9ab0*/  USEL UR40, UR40, URZ, UP0 ;  /* 0x000000ff28287287 */ /* 0x000fe20008000000 */
[----:B------:R3:W-:Y:S01]  /*9ac0*/  @P2 SYNCS.ARRIVE.TRANS64.RED.A1T0 RZ, [R110+URZ], RZ ;  /* 0x000000ff6eff29a7 */ /* 0x0007e200081004ff */
[----:B------:R-:W-:Y:S01]  /*9ad0*/  BSSY B1, `(.L_x_138) ;  /* 0x000001a000017945 */ /* 0x000fe20003800000 */
[----:B------:R-:W4:Y:S01]  /*9ae0*/  @P2 SYNCS.PHASECHK.TRANS64.TRYWAIT P0, [R0+URZ+0x60], R2 ;  /* 0x00006002000025a7 */ /* 0x000f2200080011ff */
[----:B---3--:R-:W-:Y:S01]  /*9af0*/  HFMA2 R110, -RZ, RZ, 0, 0 ;  /* 0x00000000ff6e7431 */ /* 0x008fe200000001ff */
[----:B----4-:R-:W-:Y:S01]  /*9b00*/  @P2 SEL R70, RZ, 0x1, !P0 ;  /* 0x00000001ff462807 */ /* 0x010fe20004000000 */
[----:B------:R-:W-:Y:S06]  /*9b10*/  @!P2 BRA `(.L_x_139) ;  /* 0x000000000054a947 */ /* 0x000fec0003800000 */
[----:B------:R-:W-:Y:S01]  /*9b20*/  ISETP.NE.AND P1, PT, R71, RZ, PT ;  /* 0x000000ff4700720c */ /* 0x000fe20003f25270 */
[----:B------:R-:W-:Y:S01]  /*9b30*/  BSSY B0, `(.L_x_140) ;  /* 0x0000009000007945 */ /* 0x000fe20003800000 */
[----:B------:R-:W-:Y:S11]  /*9b40*/  ISETP.NE.AND P0, PT, R70, RZ, PT ;  /* 0x000000ff4600720c */ /* 0x000ff60003f05270 */
[----:B------:R-:W-:Y:S05]  /*9b50*/  @P1 IMAD R3, R68, 0x1000, R108 ;  /* 0x0000100044031824 */ /* 0x000fea00078e026c */
[----:B------:R-:W-:Y:S05]  /*9b60*/  @P1 IADD3 R2, PT, PT, R3, UR52, RZ ;  /* 0x0000003403021c10 */ /* 0x000fea000fffe0ff */
[----:B------:R-:W-:Y:S01]  /*9b70*/  @P1 IMAD.IADD R2, R69, 0x1, R2 ;  /* 0x0000000145021824 */ /* 0x000fe200078e0202 */
[----:B------:R-:W-:Y:S06]  /*9b80*/  @P0 BRA `(.L_x_141) ;  /* 0x00000000000c0947 */ /* 0x000fec0003800000 */
[----:B-1----:R-:W-:Y:S04]  /*9b90*/  SHF.L.U32 R20, RZ, 0x1f, RZ ;  /* 0x0000001fff147819 */ /* 0x002fe800000006ff */
[----:B------:R-:W1:Y:S02]  /*9ba0*/  SYNCS.PHASECHK.TRANS64.TRYWAIT P0, [R0+URZ+0x60], R20 ;  /* 0x00006014000075a7 */ /* 0x000e6400080011ff */
[----:B-1----:R-:W-:Y:S05]  /*9bb0*/  @!P0 BRA `(.L_x_142) ;  /* 0x00000058001c8947 */ /* 0x002fea0003800000 */
.L_x_141:
[----:B------:R-:W-:Y:S05]  /*9bc0*/  BSYNC B0 ;  /* 0x0000000000007941 */ /* 0x000fea0003800000 */
.L_x_140:
[----:B------:R-:W-:Y:S01]  /*9bd0*/  ISETP.NE.AND P0, PT, R71, RZ, PT ;  /* 0x000000ff4700720c */ /* 0x000fe20003f05270 */
[----:B------:R-:W-:Y:S11]  /*9be0*/  VIADD R68, R68, 0x1 ;  /* 0x0000000144447836 */ /* 0x000ff60000000000 */
[----:B------:R-:W-:Y:S01]  /*9bf0*/  @!UPT UIADD3 URZ, UPT, UPT, URZ, URZ, URZ ;  /* 0x000000fffffff290 */ /* 0x000fe2000fffe0ff */
[----:B------:R3:W4:Y:S04]  /*9c00*/  @P0 LDS.128 R60, [R3+UR52+0x200] ;  /* 0x00020034033c0984 */ /* 0x0007280008000c00 */
[----:B------:R3:W1:Y:S04]  /*9c10*/  @P0 LDS.128 R72, [R3+UR52+0xa00] ;  /* 0x000a003403480984 */ /* 0x0006680008000c00 */
[----:B------:R3:W1:Y:S04]  /*9c20*/  @P0 LDS.128 R64, [R2+0x200] ;  /* 0x0002000002400984 */ /* 0x0006680000000c00 */
[----:B------:R3:W1:Y:S01]  /*9c30*/  @P0 LDS.128 R76, [R2+0xa00] ;  /* 0x000a0000024c0984 */ /* 0x0006620000000c00 */
[C---:B------:R-:W-:Y:S04]  /*9c40*/  ISETP.NE.AND P0, PT, R68.reuse, 0x4, PT ;  /* 0x000000044400780c */ /* 0x040fe80003f05270 */
[----:B------:R-:W-:Y:S02]  /*9c50*/  SEL R68, R68, RZ, P0 ;  /* 0x000000ff44447207 */ /* 0x000fe40000000000 */
[----:B------:R-:W-:Y:S02]  /*9c60*/  SEL R110, RZ, 0x1, P0 ;  /* 0x00000001ff6e7807 */ /* 0x000fe40000000000 */
.L_x_139:
[----:B------:R-:W-:Y:S05]  /*9c70*/  BSYNC B1 ;  /* 0x0000000000017941 */ /* 0x000fea0003800000 */
.L_x_138:
[----:B---3--:R-:W-:Y:S05]  /*9c80*/  VIADD R3, R59, 0x400010 ;  /* 0x004000103b037836 */ /* 0x008fea0000000000 */
[----:B-1----:R-:W-:Y:S04]  /*9c90*/  SHF.R.U32.HI R0, RZ, 0x15, R3 ;  /* 0x00000015ff007819 */ /* 0x002fe80000011603 */
        /* <DEDUP_REMOVED lines=23> */
.L_x_144:
        /* <DEDUP_REMOVED lines=23> */
.L_x_145:
[----:B------:R-:W-:Y:S05]  /*9f80*/  WARPSYNC.ALL ;  /* 0x0000000000007948 */ /* 0x000fea0003800000 */
[----:B------:R-:W-:Y:S11]  /*9f90*/  R2UR UR4, R2 ;  /* 0x00000000020472ca */ /* 0x000ff600000e0000 */
[----:B------:R-:W-:Y:S02]  /*9fa0*/  @!UPT UIADD3 URZ, UPT, UPT, URZ, URZ, URZ ;  /* 0x000000fffffff290 */ /* 0x000fe4000fffe0ff */
[----:B------:R-:W1:Y:S02]  /*9fb0*/  LDTM.x16 R4, tmem[UR4+0x40] ;  /* 0x00004004000479ee */ /* 0x000e640008240000 */
[----:B-1----:R-:W-:Y:S01]  /*9fc0*/  NOP ;  /* 0x0000000000007918 */ /* 0x002fe20000000000 */
.L_x_143:
[----:B------:R-:W-:Y:S01]  /*9fd0*/  ISETP.NE.AND P2, PT, R109, RZ, PT ;  /* 0x000000ff6d00720c */ /* 0x000fe20003f45270 */
[----:B------:R-:W-:Y:S01]  /*9fe0*/  FMUL R0, R52, R24 ;  /* 0x0000001834007220 */ /* 0x000fe20000400000 */
[----:B----4-:R-:W-:Y:S01]  /*9ff0*/  SHF.L.U32 R3, R60, 0x10, RZ ;  /* 0x000000103c037819 */ /* 0x010fe200000006ff */
        /* <DEDUP_REMOVED lines=121> */
[----:B------:R-:W-:Y:S01]  /*a790*/  @P2 SHF.L.U32 R2, R110, 0x1f, RZ ;  /* 0x0000001f6e022819 */ /* 0x000fe200000006ff */
        /* <DEDUP_REMOVED lines=16> */
[----:B------:R-:W-:Y:S02]  /*a8a0*/  UIADD3 UR5, UPT, UPT, UR41, 0x50, URZ ;  /* 0x0000005029057890 */ /* 0x000fe4000fffe0ff */
[----:B------:R-:W-:Y:S01]  /*a8b0*/  UIADD3 UR4, UPT, UPT, UR52, 0x3a00, URZ ;  /* 0x00003a0034047890 */ /* 0x000fe2000fffe0ff */
[----:B------:R-:W-:Y:S01]  /*a8c0*/  UMOV UR7, UR36 ;  /* 0x0000002400077c82 */ /* 0x000fe20008000000 */
[----:B------:R-:W-:Y:S03]  /*a8d0*/  UMOV UR6, UR50 ;  /* 0x0000003200067c82 */ /* 0x000fe60008000000 */
[----:B------:R3:W-:Y:S04]  /*a8e0*/  UTMASTG.3D [UR48], [UR8] ;  /* 0x00000030080073b5 */ /* 0x0007e80008010000 */
[----:B------:R3:W-:Y:S01]  /*a8f0*/  UTMASTG.3D [UR4], [UR8] ;  /* 0x00000004080073b5 */ /* 0x0007e20008010000 */
[----:B------:R0:W-:Y:S01]  /*a900*/  UTMACMDFLUSH ;  /* 0x00000000000079b7 */ /* 0x0001e20000000000 */
[----:B---3--:R-:W-:Y:S04]  /*a910*/  DEPBAR.LE SB0, 0x1 ;  /* 0x000080400000791a */ /* 0x008fe80000000000 */
.L_x_147:
[----:B------:R-:W-:Y:S05]  /*a920*/  BSYNC.RECONVERGENT B0 ;  /* 0x0000000000007941 */ /* 0x000fea0003800200 */
.L_x_146:
        /* <DEDUP_REMOVED lines=20> */
[----:B------:R-:W-:Y:S04]  /*aa70*/  SHF.L.U32 R20, R110, 0x1f, RZ ;  /* 0x0000001f6e147819 */ /* 0x000fe800000006ff */
[----:B------:R-:W1:Y:S02]  /*aa80*/  SYNCS.PHASECHK.TRANS64.TRYWAIT P0, [R0+URZ+0x60], R20 ;  /* 0x00006014000075a7 */ /* 0x000e6400080011ff */
[----:B-1----:R-:W-:Y:S05]  /*aa90*/  @!P0 BRA `(.L_x_152) ;  /* 0x0000004800788947 */ /* 0x002fea0003800000 */
.L_x_151:
[----:B------:R-:W-:Y:S05]  /*aaa0*/  BSYNC B0 ;  /* 0x0000000000007941 */ /* 0x000fea0003800000 */
.L_x_150:
[----:B------:R-:W-:Y:S01]  /*aab0*/  ISETP.NE.AND P0, PT, R71, RZ, PT ;  /* 0x000000ff4700720c */ /* 0x000fe20003f05270 */
[----:B------:R-:W-:Y:S11]  /*aac0*/  VIADD R68, R68, 0x1 ;  /* 0x0000000144447836 */ /* 0x000ff60000000000 */
[----:B------:R-:W-:Y:S01]  /*aad0*/  @!UPT UIADD3 URZ, UPT, UPT, URZ, URZ, URZ ;  /* 0x000000fffffff290 */ /* 0x000fe2000fffe0ff */
[----:B------:R3:W4:Y:S04]  /*aae0*/  @P0 LDS.128 R60, [R3+UR52+0x200] ;  /* 0x00020034033c0984 */ /* 0x0007280008000c00 */
[----:B------:R3:W2:Y:S04]  /*aaf0*/  @P0 LDS.128 R72, [R3+UR52+0xa00] ;  /* 0x000a003403480984 */ /* 0x0006a80008000c00 */
[----:B------:R3:W2:Y:S04]  /*ab00*/  @P0 LDS.128 R64, [R2+0x200] ;  /* 0x0002000002400984 */ /* 0x0006a80000000c00 */
[----:B------:R3:W2:Y:S01]  /*ab10*/  @P0 LDS.128 R76, [R2+0xa00] ;  /* 0x000a0000024c0984 */ /* 0x0006a20000000c00 */
[C---:B------:R-:W-:Y:S04]  /*ab20*/  ISETP.NE.AND P0, PT, R68.reuse, 0x4, PT ;  /* 0x000000044400780c */ /* 0x040fe80003f05270 */
[----:B-1----:R-:W-:Y:S02]  /*ab30*/  SEL R0, RZ, 0x1, P0 ;  /* 0x00000001ff007807 */ /* 0x002fe40000000000 */
[----:B------:R-:W-:Y:S02]  /*ab40*/  SEL R68, R68, RZ, P0 ;  /* 0x000000ff44447207 */ /* 0x000fe40000000000 */
[----:B------:R-:W-:Y:S02]  /*ab50*/  LOP3.LUT R110, R110, R0, RZ, 0x3c, !PT ;  /* 0x000000006e6e7212 */ /* 0x000fe400078e3cff */
.L_x_149:
[----:B------:R-:W-:Y:S05]  /*ab60*/  BSYNC B1 ;  /* 0x0000000000017941 */ /* 0x000fea0003800000 */
.L_x_148:
[----:B------:R-:W-:Y:S11]  /*ab70*/  ISETP.NE.AND P0, PT, R102, R22, PT ;  /* 0x000000166600720c */ /* 0x000ff60003f05270 */
[----:B------:R-:W-:Y:S02]  /*ab80*/  @!UPT UIADD3 URZ, UPT, UPT, URZ, URZ, URZ ;  /* 0x000000fffffff290 */ /* 0x000fe4000fffe0ff */
[----:B------:R-:W-:Y:S05]  /*ab90*/  @P0 BRA `(.L_x_153) ;  /* 0x0000000000bc0947 */ /* 0x000fea0003800000 */
[----:B------:R-:W-:Y:S11]  /*aba0*/  LOP3.LUT P0, RZ, R21, 0x3, R103, 0x48, !PT ;  /* 0x0000000315ff7812 */ /* 0x000ff60007804867 */
[----:B------:R-:W-:Y:S02]  /*abb0*/  @!UPT UIADD3 URZ, UPT, UPT, URZ, URZ, URZ ;  /* 0x000000fffffff290 */ /* 0x000fe4000fffe0ff */
[----:B------:R-:W-:Y:S05]  /*abc0*/  @!P0 BRA `(.L_x_154) ;  /* 0x0000000000408947 */ /* 0x000fea0003800000 */
        /* <DEDUP_REMOVED lines=16> */
.L_x_154:
        /* <DEDUP_REMOVED lines=23> */
.L_x_155:
[----:B------:R-:W-:Y:S05]  /*ae40*/  WARPSYNC.ALL ;  /* 0x0000000000007948 */ /* 0x000fea0003800000 */
[----:B------:R-:W-:Y:S11]  /*ae50*/  R2UR UR4, R23 ;  /* 0x00000000170472ca */ /* 0x000ff600000e0000 */
[----:B------:R-:W-:Y:S02]  /*ae60*/  @!UPT UIADD3 URZ, UPT, UPT, URZ, URZ, URZ ;  /* 0x000000fffffff290 */ /* 0x000fe4000fffe0ff */
[----:B------:R-:W1:Y:S02]  /*ae70*/  LDTM.x16 R4, tmem[UR4+0x40] ;  /* 0x00004004000479ee */ /* 0x000e640008240000 */
[----:B-1----:R-:W-:Y:S01]  /*ae80*/  NOP ;  /* 0x0000000000007918 */ /* 0x002fe20000000000 */
.L_x_153:
[----:B------:R-:W-:Y:S01]  /*ae90*/  ISETP.NE.AND P2, PT, R109, RZ, PT ;  /* 0x000000ff6d00720c */ /* 0x000fe20003f45270 */
[----:B------:R-:W-:Y:S01]  /*aea0*/  FMUL R0, R52, R24 ;  /* 0x0000001834007220 */ /* 0x000fe20000400000 */
        /* <DEDUP_REMOVED lines=22> */
[----:B--2---:R-:W-:Y:S01]  /*b010*/  LOP3.LUT R41, R66, 0xffff0000, RZ, 0xc0, !PT ;  /* 0xffff000042297812 */ /* 0x004fe200078ec0ff */
        /* <DEDUP_REMOVED lines=106> */
[----:B--2---:R-:W2:Y:S02]  /*b6c0*/  FENCE.VIEW.ASYNC.S ;  /* 0x00000000000073c6 */ /* 0x004ea40000000000 */
[----:B------:R-:W-:Y:S05]  /*b6d0*/  WARPSYNC.ALL ;  /* 0x0000000000007948 */ /* 0x000fea0003800000 */
[----:B------:R-:W-:Y:S01]  /*b6e0*/  BSSY.RECONVERGENT B0, `(.L_x_156) ;  /* 0x0000012000007945 */ /* 0x000fe20003800200 */
[----:B--2---:R-:W-:Y:S06]  /*b6f0*/  BAR.SYNC.DEFER_BLOCKING 0x1, 0x80 ;  /* 0x0042000000007b1d */ /* 0x004fec0000010000 */
[----:B------:R-:W-:Y:S05]  /*b700*/  @P0 BRA `(.L_x_157) ;  /* 0x00000000003c0947 */ /* 0x000fea0003800000 */
[----:B------:R-:W-:Y:S02]  /*b710*/  UIADD3 UR4, UPT, UPT, UR52, 0x200, URZ ;  /* 0x0000020034047890 */ /* 0x000fe4000fffe0ff */
[----:B------:R-:W-:Y:S01]  /*b720*/  UIADD3 UR8, UP0, UPT, UR54, 0xa80, URZ ;  /* 0x00000a8036087890 */ /* 0x000fe2000ff1e0ff */
[----:B------:R-:W-:Y:S01]  /*b730*/  UMOV UR50, UR42 ;  /* 0x0000002a00327c82 */ /* 0x000fe20008000000 */
[----:B------:R-:W-:Y:S02]  /*b740*/  UMOV UR51, UR36 ;  /* 0x0000002400337c82 */ /* 0x000fe40008000000 */
[----:B------:R-:W-:Y:S01]  /*b750*/  MOV R92, UR4 ;  /* 0x00000004005c7c02 */ /* 0x000fe20008000f00 */
[----:B------:R-:W-:Y:S02]  /*b760*/  UIADD3.X UR9, UPT, UPT, URZ, UR55, URZ, UP0, !UPT ;  /* 0x00000037ff097290 */ /* 0x000fe400087fe4ff */
[----:B------:R-:W-:Y:S01]  /*b770*/  UIADD3 UR5, UPT, UPT, UR41, 0x60, URZ ;  /* 0x0000006029057890 */ /* 0x000fe2000fffe0ff */
[----:B------:R-:W-:Y:S01]  /*b780*/  R2UR UR48, R92 ;  /* 0x000000005c3072ca */ /* 0x000fe200000e0000 */
[----:B------:R-:W-:Y:S01]  /*b790*/  UIADD3 UR4, UPT, UPT, UR52, 0xa00, URZ ;  /* 0x00000a0034047890 */ /* 0x000fe2000fffe0ff */
[----:B------:R-:W-:Y:S01]  /*b7a0*/  UMOV UR6, UR42 ;  /* 0x0000002a00067c82 */ /* 0x000fe20008000000 */
[----:B------:R-:W-:Y:S10]  /*b7b0*/  UMOV UR7, UR36 ;  /* 0x0000002400077c82 */ /* 0x000ff40008000000 */
[----:B------:R2:W-:Y:S01]  /*b7c0*/  UTMASTG.3D [UR48], [UR8] ;  /* 0x00000030080073b5 */ /* 0x0005e20008010000 */
[----:B------:R2:W-:Y:S01]  /*b7d0*/  UTMASTG.3D [UR4], [UR8] ;  /* 0x00000004080073b5 */ /* 0x0005e20008010000 */
[----:B------:R0:W-:Y:S01]  /*b7e0*/  UTMACMDFLUSH ;  /* 0x00000000000079b7 */ /* 0x0001e20000000000 */
[----:B--2---:R-:W-:Y:S04]  /*b7f0*/  DEPBAR.LE SB0, 0x1 ;  /* 0x000080400000791a */ /* 0x004fe80000000000 */
.L_x_157:
[----:B------:R-:W-:Y:S05]  /*b800*/  BSYNC.RECONVERGENT B0 ;  /* 0x0000000000007941 */ /* 0x000fea0003800200 */
.L_x_156:
[----:B------:R-:W-:Y:S01]  /*b810*/  BAR.SYNC.DEFER_BLOCKING 0x1, 0x80 ;  /* 0x0042000000007b1d */ /* 0x000fe20000010000 */
[----:B------:R-:W-:Y:S04]  /*b820*/  UIADD3 UR40, UPT, UPT, UR43, 0x1, URZ ;  /* 0x000000012b287890 */ /* 0x000fe8000fffe0ff */
[----:B------:R-:W-:Y:S04]  /*b830*/  UISETP.NE.AND UP0, UPT, UR40, 0x4, UPT ;  /* 0x000000042800788c */ /* 0x000fe8000bf05270 */
[----:B------:R-:W-:Y:S01]  /*b840*/  USEL UR40, UR40, URZ, UP0 ;  /* 0x000000ff28287287 */ /* 0x000fe20008000000 */
[----:B------:R2:W-:Y:S01]  /*b850*/  @P2 SYNCS.ARRIVE.TRANS64.RED.A1T0 RZ, [R111+URZ], RZ ;  /* 0x000000ff6fff29a7 */ /* 0x0005e200081004ff */
[----:B------:R-:W-:Y:S01]  /*b860*/  BSSY B1, `(.L_x_158) ;  /* 0x000001a000017945 */ /* 0x000fe20003800000 */
[----:B------:R-:W3:Y:S02]  /*b870*/  @P2 SYNCS.PHASECHK.TRANS64.TRYWAIT P0, [R0+URZ+0x60], R2 ;  /* 0x00006002000025a7 */ /* 0x000ee400080011ff */
[----:B---3--:R-:W-:Y:S01]  /*b880*/  @P2 SEL R70, RZ, 0x1, !P0 ;  /* 0x00000001ff462807 */ /* 0x008fe20004000000 */
[----:B--2---:R-:W-:Y:S06]  /*b890*/  @!P2 BRA `(.L_x_159) ;  /* 0x000000000058a947 */ /* 0x004fec0003800000 */
[----:B------:R-:W-:Y:S01]  /*b8a0*/  ISETP.NE.AND P1, PT, R71, RZ, PT ;  /* 0x000000ff4700720c */ /* 0x000fe20003f25270 */
[----:B------:R-:W-:Y:S01]  /*b8b0*/  BSSY B0, `(.L_x_160) ;  /* 0x0000009000007945 */ /* 0x000fe20003800000 */
[----:B------:R-:W-:Y:S11]  /*b8c0*/  ISETP.NE.AND P0, PT, R70, RZ, PT ;  /* 0x000000ff4600720c */ /* 0x000ff60003f05270 */
[----:B------:R-:W-:Y:S05]  /*b8d0*/  @P1 IMAD R3, R68, 0x1000, R108 ;  /* 0x0000100044031824 */ /* 0x000fea00078e026c */
[----:B------:R-:W-:Y:S05]  /*b8e0*/  @P1 IADD3 R2, PT, PT, R3, UR52, RZ ;  /* 0x0000003403021c10 */ /* 0x000fea000fffe0ff */
[----:B------:R-:W-:Y:S01]  /*b8f0*/  @P1 IMAD.IADD R2, R69, 0x1, R2 ;  /* 0x0000000145021824 */ /* 0x000fe200078e0202 */
[----:B------:R-:W-:Y:S06]  /*b900*/  @P0 BRA `(.L_x_161) ;  /* 0x00000000000c0947 */ /* 0x000fec0003800000 */
[----:B-1----:R-:W-:Y:S04]  /*b910*/  SHF.L.U32 R20, R110, 0x1f, RZ ;  /* 0x0000001f6e147819 */ /* 0x002fe800000006ff */
[----:B------:R-:W1:Y:S02]  /*b920*/  SYNCS.PHASECHK.TRANS64.TRYWAIT P0, [R0+URZ+0x60], R20 ;  /* 0x00006014000075a7 */ /* 0x000e6400080011ff */
[----:B-1----:R-:W-:Y:S05]  /*b930*/  @!P0 BRA `(.L_x_162) ;  /* 0x0000003800e48947 */ /* 0x002fea0003800000 */
.L_x_161:
[----:B------:R-:W-:Y:S05]  /*b940*/  BSYNC B0 ;  /* 0x0000000000007941 */ /* 0x000fea0003800000 */
.L_x_160:
[----:B------:R-:W-:Y:S01]  /*b950*/  ISETP.NE.AND P0, PT, R71, RZ, PT ;  /* 0x000000ff4700720c */ /* 0x000fe20003f05270 */
[----:B------:R-:W-:Y:S11]  /*b960*/  VIADD R68, R68, 0x1 ;  /* 0x0000000144447836 */ /* 0x000ff60000000000 */
[----:B------:R-:W-:Y:S01]  /*b970*/  @!UPT UIADD3 URZ, UPT, UPT, URZ, URZ, URZ ;  /* 0x000000fffffff290 */ /* 0x000fe2000fffe0ff */
[----:B------:R2:W3:Y:S04]  /*b980*/  @P0 LDS.128 R60, [R3+UR52+0x200] ;  /* 0x00020034033c0984 */ /* 0x0004e80008000c00 */
[----:B------:R2:W4:Y:S04]  /*b990*/  @P0 LDS.128 R72, [R3+UR52+0xa00] ;  /* 0x000a003403480984 */ /* 0x0005280008000c00 */
[----:B------:R2:W2:Y:S04]  /*b9a0*/  @P0 LDS.128 R64, [R2+0x200] ;  /* 0x0002000002400984 */ /* 0x0004a80000000c00 */
[----:B------:R2:W2:Y:S01]  /*b9b0*/  @P0 LDS.128 R76, [R2+0xa00] ;  /* 0x000a0000024c0984 */ /* 0x0004a20000000c00 */
[C---:B------:R-:W-:Y:S04]  /*b9c0*/  ISETP.NE.AND P0, PT, R68.reuse, 0x4, PT ;  /* 0x000000044400780c */ /* 0x040fe80003f05270 */
[----:B-1----:R-:W-:Y:S02]  /*b9d0*/  SEL R0, RZ, 0x1, P0 ;  /* 0x00000001ff007807 */ /* 0x002fe40000000000 */
[----:B------:R-:W-:Y:S02]  /*b9e0*/  SEL R68, R68, RZ, P0 ;  /* 0x000000ff44447207 */ /* 0x000fe40000000000 */
[----:B------:R-:W-:Y:S02]  /*b9f0*/  LOP3.LUT R110, R110, R0, RZ, 0x3c, !PT ;  /* 0x000000006e6e7212 */ /* 0x000fe400078e3cff */
.L_x_159:
[----:B------:R-:W-:Y:S05]  /*ba00*/  BSYNC B1 ;  /* 0x0000000000017941 */ /* 0x000fea0003800000 */
.L_x_158:
[----:B--2---:R-:W-:Y:S05]  /*ba10*/  VIADD R3, R59, 0x400020 ;  /* 0x004000203b037836 */ /* 0x004fea0000000000 */
[----:B------:R-:W-:Y:S04]  /*ba20*/  SHF.R.U32.HI R0, RZ, 0x15, R3 ;  /* 0x00000015ff007819 */ /* 0x000fe80000011603 */
[----:B-1----:R-:W-:Y:S04]  /*ba30*/  LOP3.LUT R22, R0, 0x3, RZ, 0xc0, !PT ;  /* 0x0000000300167812 */ /* 0x002fe800078ec0ff */
        /* <DEDUP_REMOVED lines=11> */
[----:B------:R-:W2:Y:S01]  /*baf0*/  LDCU.64 UR6, c[0x4][0x78] ;  /* 0x01000f00ff0677ac */ /* 0x000ea20008000a00 */
[----:B------:R-:W3:Y:S01]  /*bb00*/  LDC.64 R14, c[0x4][R15] ;  /* 0x010000000f0e7b82 */ /* 0x000ee20000000a00 */
[----:B------:R-:W5:Y:S01]  /*bb10*/  LDCU.64 UR4, c[0x4][0x10] ;  /* 0x01000200ff0477ac */ /* 0x000f620008000a00 */
[----:B-1----:R-:W-:Y:S01]  /*bb20*/  MOV R5, UR9 ;  /* 0x0000000900057c02 */ /* 0x002fe20008000f00 */
[----:B------:R-:W-:Y:S01]  /*bb30*/  IMAD.U32 R4, RZ, RZ, UR8 ;  /* 0x00000008ff047e24 */ /* 0x000fe2000f8e00ff */
[----:B--2---:R-:W-:Y:S01]  /*bb40*/  MOV R7, UR7 ;  /* 0x0000000700077c02 */ /* 0x004fe20008000f00 */
[----:B------:R-:W-:Y:S01]  /*bb50*/  IMAD.U32 R6, RZ, RZ, UR6 ;  /* 0x00000006ff067e24 */ /* 0x000fe2000f8e00ff */
[----:B-----5:R-:W-:Y:S01]  /*bb60*/  MOV R11, UR5 ;  /* 0x00000005000b7c02 */ /* 0x020fe20008000f00 */
[----:B------:R-:W-:Y:S02]  /*bb70*/  IMAD.U32 R10, RZ, RZ, UR4 ;  /* 0x00000004ff0a7e24 */ /* 0x000fe4000f8e00ff */
[----:B------:R-:W-:Y:S07]  /*bb80*/  LEPC R20, `(.L_x_164) ;  /* 0x000000001014794e */ /* 0x000fee0000000000 */
[----:B---34-:R-:W-:Y:S05]  /*bb90*/  CALL.ABS.NOINC R14 ;  /* 0x000000000e007343 */ /* 0x018fea0003c00000 */
.L_x_164:
        /* <DEDUP_REMOVED lines=23> */
.L_x_165:
[----:B------:R-:W-:Y:S05]  /*bd10*/  WARPSYNC.ALL ;  /* 0x0000000000007948 */ /* 0x000fea0003800000 */
[----:B------:R-:W-:Y:S11]  /*bd20*/  R2UR UR4, R2 ;  /* 0x00000000020472ca */ /* 0x000ff600000e0000 */
[----:B------:R-:W-:Y:S02]  /*bd30*/  @!UPT UIADD3 URZ, UPT, UPT, URZ, URZ, URZ ;  /* 0x000000fffffff290 */ /* 0x000fe4000fffe0ff */
[----:B------:R-:W1:Y:S02]  /*bd40*/  LDTM.x16 R4, tmem[UR4+0x40] ;  /* 0x00004004000479ee */ /* 0x000e640008240000 */
[----:B-1----:R-:W-:Y:S01]  /*bd50*/  NOP ;  /* 0x0000000000007918 */ /* 0x002fe20000000000 */
.L_x_163:
[----:B------:R-:W-:Y:S01]  /*bd60*/  ISETP.NE.AND P2, PT, R109, RZ, PT ;  /* 0x000000ff6d00720c */ /* 0x000fe20003f45270 */
[----:B------:R-:W-:Y:S01]  /*bd70*/  FMUL R0, R52, R24 ;  /* 0x0000001834007220 */ /* 0x000fe20000400000 */
[----:B---3--:R-:W-:Y:S01]  /*bd80*/  SHF.L.U32 R3, R60, 0x10, RZ ;  /* 0x000000103c037819 */ /* 0x008fe200000006ff */
        /* <DEDUP_REMOVED lines=145> */
[----:B--2---:R-:W-:Y:S04]  /*c6a0*/  DEPBAR.LE SB0, 0x1 ;  /* 0x000080400000791a */ /* 0x004fe80000000000 */
.L_x_167:
[----:B------:R-:W-:Y:S05]  /*c6b0*/  BSYNC.RECONVERGENT B0 ;  /* 0x0000000000007941 */ /* 0x000fea0003800200 */
.L_x_166:
        /* <DEDUP_REMOVED lines=10> */
[----:B------:R-:W2:Y:S02]  /*c760*/  @P2 SYNCS.PHASECHK.TRANS64.TRYWAIT P0, [R0+URZ+0x60], R2 ;  /* 0x00006002000025a7 */ /* 0x000ea400080011ff */
[----:B--2---:R-:W-:Y:S01]  /*c770*/  @P2 SEL R70, RZ, 0x1, !P0 ;  /* 0x00000001ff462807 */ /* 0x004fe20004000000 */
        /* <DEDUP_REMOVED lines=11> */
.L_x_171:
[----:B------:R-:W-:Y:S05]  /*c830*/  BSYNC B0 ;  /* 0x0000000000007941 */ /* 0x000fea0003800000 */
.L_x_170:
        /* <DEDUP_REMOVED lines=11> */
.L_x_169:
[----:B------:R-:W-:Y:S05]  /*c8f0*/  BSYNC B1 ;  /* 0x0000000000017941 */ /* 0x000fea0003800000 */
.L_x_168:
[----:B------:R-:W-:Y:S11]  /*c900*/  ISETP.NE.AND P0, PT, R102, R22, PT ;  /* 0x000000166600720c */ /* 0x000ff60003f05270 */
[----:B------:R-:W-:Y:S02]  /*c910*/  @!UPT UIADD3 URZ, UPT, UPT, URZ, URZ, URZ ;  /* 0x000000fffffff290 */ /* 0x000fe4000fffe0ff */
[----:B------:R-:W-:Y:S05]  /*c920*/  @P0 BRA `(.L_x_173) ;  /* 0x0000000000bc0947 */ /* 0x000fea0003800000 */
[----:B------:R-:W-:Y:S11]  /*c930*/  LOP3.LUT P0, RZ, R21, 0x3, R103, 0x48, !PT ;  /* 0x0000000315ff7812 */ /* 0x000ff60007804867 */
[----:B------:R-:W-:Y:S02]  /*c940*/  @!UPT UIADD3 URZ, UPT, UPT, URZ, URZ, URZ ;  /* 0x000000fffffff290 */ /* 0x000fe4000fffe0ff */
[----:B------:R-:W-:Y:S05]  /*c950*/  @!P0 BRA `(.L_x_174) ;  /* 0x0000000000408947 */ /* 0x000fea0003800000 */
[----:B------:R-:W1:Y:S01]  /*c960*/  LDCU.64 UR8, c[0x4][0x70] ;  /* 0x01000e00ff0877ac */ /* 0x000e620008000a00 */
[----:B--2---:R-:W-:Y:S01]  /*c970*/  MOV R3, 0x0 ;  /* 0x0000000000037802 */ /* 0x004fe20000000f00 */
        /* <DEDUP_REMOVED lines=14> */
.L_x_174:
        /* <DEDUP_REMOVED lines=23> */
.L_x_175:
[----:B------:R-:W-:Y:S05]  /*cbd0*/  WARPSYNC.ALL ;  /* 0x0000000000007948 */ /* 0x000fea0003800000 */
[----:B------:R-:W-:Y:S11]  /*cbe0*/  R2UR UR4, R23 ;  /* 0x00000000170472ca */ /* 0x000ff600000e0000 */
[----:B------:R-:W-:Y:S02]  /*cbf0*/  @!UPT UIADD3 URZ, UPT, UPT, URZ, URZ, URZ ;  /* 0x000000fffffff290 */ /* 0x000fe4000fffe0ff */
[----:B------:R-:W1:Y:S02]  /*cc00*/  LDTM.x16 R4, tmem[UR4+0x40] ;  /* 0x00004004000479ee */ /* 0x000e640008240000 */
[----:B-1----:R-:W-:Y:S01]  /*cc10*/  NOP ;  /* 0x0000000000007918 */ /* 0x002fe20000000000 */
.L_x_173:
[----:B------:R-:W-:Y:S01]  /*cc20*/  ISETP.NE.AND P2, PT, R109, RZ, PT ;  /* 0x000000ff6d00720c */ /* 0x000fe20003f45270 */
[----:B------:R-:W-:Y:S01]  /*cc30*/  FMUL R0, R52, R24 ;  /* 0x0000001834007220 */ /* 0x000fe20000400000 */
[----:B--23--:R-:W-:Y:S01]  /*cc40*/  SHF.L.U32 R3, R60, 0x10, RZ ;  /* 0x000000103c037819 */ /* 0x00cfe200000006ff */
        /* <DEDUP_REMOVED lines=145> */
[----:B--2---:R-:W-:Y:S04]  /*d560*/  DEPBAR.LE SB0, 0x1 ;  /* 0x000080400000791a */ /* 0x004fe80000000000 */
.L_x_177:
[----:B------:R-:W-:Y:S05]  /*d570*/  BSYNC.RECONVERGENT B0 ;  /* 0x0000000000007941 */ /* 0x000fea0003800200 */
.L_x_176:
        /* <DEDUP_REMOVED lines=17> */
[----:B------:R-:W2:Y:S02]  /*d690*/  SYNCS.PHASECHK.TRANS64.TRYWAIT P0, [R0+URZ+0x60], R110 ;  /* 0x0000606e000075a7 */ /* 0x000ea400080011ff */
[----:B--2---:R-:W-:Y:S05]  /*d6a0*/  @!P0 BRA `(.L_x_182) ;  /* 0x0000001c00b08947 */ /* 0x004fea0003800000 */
.L_x_181:
[----:B------:R-:W-:Y:S05]  /*d6b0*/  BSYNC B0 ;  /* 0x0000000000007941 */ /* 0x000fea0003800000 */
.L_x_180:
[----:B------:R-:W-:Y:S11]  /*d6c0*/  ISETP.NE.AND P0, PT, R71, RZ, PT ;  /* 0x000000ff4700720c */ /* 0x000ff60003f05270 */
[----:B------:R-:W-:Y:S02]  /*d6d0*/  @!UPT UIADD3 URZ, UPT, UPT, URZ, URZ, URZ ;  /* 0x000000fffffff290 */ /* 0x000fe4000fffe0ff */
[----:B------:R3:W4:Y:S04]  /*d6e0*/  @P0 LDS.128 R60, [R68+UR52+0x200] ;  /* 0x00020034443c0984 */ /* 0x0007280008000c00 */
[----:B------:R3:W1:Y:S04]  /*d6f0*/  @P0 LDS.128 R72, [R68+UR52+0xa00] ;  /* 0x000a003444480984 */ /* 0x0006680008000c00 */
[----:B------:R3:W1:Y:S04]  /*d700*/  @P0 LDS.128 R64, [R2+0x200] ;  /* 0x0002000002400984 */ /* 0x0006680000000c00 */
[----:B------:R3:W1:Y:S02]  /*d710*/  @P0 LDS.128 R76, [R2+0xa00] ;  /* 0x000a0000024c0984 */ /* 0x0006640000000c00 */
.L_x_179:
[----:B------:R-:W-:Y:S05]  /*d720*/  BSYNC B1 ;  /* 0x0000000000017941 */ /* 0x000fea0003800000 */
.L_x_178:
[----:B------:R-:W-:Y:S05]  /*d730*/  VIADD R59, R59, 0x400030 ;  /* 0x004000303b3b7836 */ /* 0x000fea0000000000 */
[----:B--2---:R-:W-:Y:S04]  /*d740*/  SHF.R.U32.HI R0, RZ, 0x15, R59 ;  /* 0x00000015ff007819 */ /* 0x004fe8000001163b */
[----:B---3--:R-:W-:Y:S04]  /*d750*/  LOP3.LUT R2, R0, 0x3, RZ, 0xc0, !PT ;  /* 0x0000000300027812 */ /* 0x008fe800078ec0ff */
[----:B------:R-:W-:Y:S11]  /*d760*/  ISETP.NE.AND P0, PT, R102, R2, PT ;  /* 0x000000026600720c */ /* 0x000ff60003f05270 */
[----:B------:R-:W-:Y:S02]  /*d770*/  @!UPT UIADD3 URZ, UPT, UPT, URZ, URZ, URZ ;  /* 0x000000fffffff290 */ /* 0x000fe4000fffe0ff */
[----:B------:R-:W-:Y:S05]  /*d780*/  @P0 BRA `(.L_x_183) ;  /* 0x0000000000bc0947 */ /* 0x000fea0003800000 */
[----:B------:R-:W-:Y:S02]  /*d790*/  LOP3.LUT P0, RZ, R0, 0x3, R103, 0x48, !PT ;  /* 0x0000000300ff7812 */ /* 0x000fe40007804867 */
[----:B------:R-:W-:Y:S11]  /*d7a0*/  MOV R16, R59 ;  /* 0x0000003b00107202 */ /* 0x000ff60000000f00 */
[----:B------:R-:W-:Y:S05]  /*d7b0*/  @!P0 BRA `(.L_x_184) ;  /* 0x0000000000408947 */ /* 0x000fea0003800000 */
[----:B------:R-:W2:Y:S01]  /*d7c0*/  LDCU.64 UR8, c[0x4][0x70] ;  /* 0x01000e00ff0877ac */ /* 0x000ea20008000a00 */
[----:B------:R-:W-:Y:S01]  /*d7d0*/  MOV R15, 0x0 ;  /* 0x00000000000f7802 */ /* 0x000fe20000000f00 */
[----:B------:R-:W-:Y:S02]  /*d7e0*/  HFMA2 R12, -RZ, RZ, 0, 5.9604644775390625e-08 ;  /* 0x00000001ff0c7431 */ /* 0x000fe400000001ff */
[----:B------:R-:W-:Y:S02]  /*d7f0*/  IMAD.MOV.U32 R8, RZ, RZ, 0x192 ;  /* 0x00000192ff087424 */ /* 0x000fe400078e00ff */
[----:B------:R-:W-:Y:S01]  /*d800*/  IMAD.MOV.U32 R13, RZ, RZ, RZ ;  /* 0x000000ffff0d7224 */ /* 0x000fe200078e00ff */
[----:B------:R-:W3:Y:S01]  /*d810*/  LDCU.64 UR6, c[0x4][0x78] ;  /* 0x01000f00ff0677ac */ /* 0x000ee20008000a00 */
[----:B------:R-:W1:Y:S01]  /*d820*/  LDC.64 R14, c[0x4][R15] ;  /* 0x010000000f0e7b82 */ /* 0x000e620000000a00 */
[----:B------:R-:W5:Y:S01]  /*d830*/  LDCU.64 UR4, c[0x4][0x10] ;  /* 0x01000200ff0477ac */ /* 0x000f620008000a00 */
[----:B--2---:R-:W-:Y:S01]  /*d840*/  MOV R5, UR9 ;  /* 0x0000000900057c02 */ /* 0x004fe20008000f00 */
[----:B------:R-:W-:Y:S01]  /*d850*/  IMAD.U32 R4, RZ, RZ, UR8 ;  /* 0x00000008ff047e24 */ /* 0x000fe2000f8e00ff */
[----:B---3--:R-:W-:Y:S01]  /*d860*/  MOV R7, UR7 ;  /* 0x0000000700077c02 */ /* 0x008fe20008000f00 */
[----:B------:R-:W-:Y:S01]  /*d870*/  IMAD.U32 R6, RZ, RZ, UR6 ;  /* 0x00000006ff067e24 */ /* 0x000fe2000f8e00ff */
[----:B-----5:R-:W-:Y:S01]  /*d880*/  MOV R11, UR5 ;  /* 0x00000005000b7c02 */ /* 0x020fe20008000f00 */
[----:B------:R-:W-:Y:S02]  /*d890*/  IMAD.U32 R10, RZ, RZ, UR4 ;  /* 0x00000004ff0a7e24 */ /* 0x000fe4000f8e00ff */
[----:B-1----:R-:W-:Y:S07]  /*d8a0*/  LEPC R20, `(.L_x_184) ;  /* 0x000000001014794e */ /* 0x002fee0000000000 */
[----:B----4-:R-:W-:Y:S05]  /*d8b0*/  CALL.ABS.NOINC R14 ;  /* 0x000000000e007343 */ /* 0x010fea0003c00000 */
.L_x_184:
[----:B------:R-:W-:Y:S05]  /*d8c0*/  WARPSYNC.ALL ;  /* 0x0000000000007948 */ /* 0x000fea0003800000 */
[C---:B------:R-:W-:Y:S01]  /*d8d0*/  R2UR UR4, R16.reuse ;  /* 0x00000000100472ca */ /* 0x040fe200000e0000 */
[----:B------:R-:W-:Y:S05]  /*d8e0*/  VIADD R0, R16, 0x40 ;  /* 0x0000004010007836 */ /* 0x000fea0000000000 */
[----:B------:R-:W-:Y:S04]  /*d8f0*/  SHF.R.U32.HI R0, RZ, 0x15, R0 ;  /* 0x00000015ff007819 */ /* 0x000fe80000011600 */
[----:B------:R-:W-:Y:S03]  /*d900*/  LOP3.LUT P0, RZ, R0, 0x3, R103, 0x48, !PT ;  /* 0x0000000300ff7812 */ /* 0x000fe60007804867 */
[----:B------:R-:W2:Y:S10]  /*d910*/  LDTM.x16 R24, tmem[UR4] ;  /* 0x00000004001879ee */ /* 0x000eb40008240000 */
[----:B--2---:R-:W-:Y:S05]  /*d920*/  @!P0 BRA `(.L_x_185) ;  /* 0x0000000000408947 */ /* 0x004fea0003800000 */
        /* <DEDUP_REMOVED lines=16> */
.L_x_185:
[----:B------:R-:W-:Y:S05]  /*da30*/  WARPSYNC.ALL ;  /* 0x0000000000007948 */ /* 0x000fea0003800000 */
[----:B------:R-:W-:Y:S11]  /*da40*/  R2UR UR4, R16 ;  /* 0x00000000100472ca */ /* 0x000ff600000e0000 */
[----:B------:R-:W-:Y:S02]  /*da50*/  @!UPT UIADD3 URZ, UPT, UPT, URZ, URZ, URZ ;  /* 0x000000fffffff290 */ /* 0x000fe4000fffe0ff */
[----:B------:R-:W2:Y:S02]  /*da60*/  LDTM.x16 R4, tmem[UR4+0x40] ;  /* 0x00004004000479ee */ /* 0x000ea40008240000 */
[----:B--2---:R-:W-:Y:S01]  /*da70*/  NOP ;  /* 0x0000000000007918 */ /* 0x004fe20000000000 */
.L_x_183:
[----:B------:R-:W-:Y:S01]  /*da80*/  ISETP.NE.AND P1, PT, R102, R2, PT ;  /* 0x000000026600720c */ /* 0x000fe20003f25270 */
[----:B------:R-:W-:Y:S05]  /*da90*/  WARPSYNC.ALL ;  /* 0x0000000000007948 */ /* 0x000fea0003800000 */
[C---:B----4-:R-:W-:Y:S01]  /*daa0*/  SHF.L.U32 R3, R60.reuse, 0x10, RZ ;  /* 0x000000103c037819 */ /* 0x050fe200000006ff */
[----:B------:R-:W-:Y:S01]  /*dab0*/  NOP ;  /* 0x0000000000007918 */ /* 0x000fe20000000000 */
[----:B------:R-:W-:Y:S01]  /*dac0*/  LOP3.LUT R40, R60, 0xffff0000, RZ, 0xc0, !PT ;  /* 0xffff00003c287812 */ /* 0x000fe200078ec0ff */
[C---:B------:R-:W-:Y:S01]  /*dad0*/  FMUL R0, R52.reuse, R24 ;  /* 0x0000001834007220 */ /* 0x040fe20000400000 */
[C---:B------:R-:W-:Y:S01]  /*dae0*/  SHF.L.U32 R41, R61.reuse, 0x10, RZ ;  /* 0x000000103d297819 */ /* 0x040fe200000006ff */
[----:B------:R-:W-:Y:S01]  /*daf0*/  FMUL R2, R52, R25 ;  /* 0x0000001934027220 */ /* 0x000fe20000400000 */
[----:B------:R-:W-:Y:S01]  /*db00*/  LOP3.LUT R42, R61, 0xffff0000, RZ, 0xc0, !PT ;  /* 0xffff00003d2a7812 */ /* 0x000fe200078ec0ff */
[C---:B------:R-:W-:Y:S01]  /*db10*/  FFMA R0, R53.reuse, R3, R0 ;  /* 0x0000000335007223 */ /* 0x040fe20000000000 */
[----:B------:R-:W-:Y:S01]  /*db20*/  R2UR UR4, R58 ;  /* 0x000000003a0472ca */ /* 0x000fe200000e0000 */
[----:B------:R-:W-:Y:S01]  /*db30*/  FFMA R2, R53, R40, R2 ;  /* 0x0000002835027223 */ /* 0x000fe20000000002 */
[----:B------:R-:W-:Y:S01]  /*db40*/  SHF.L.U32 R54, R62, 0x10, RZ ;  /* 0x000000103e367819 */ /* 0x000fe200000006ff */
[----:B-1----:R-:W-:Y:S01]  /*db50*/  FMUL R20, R52, R4 ;  /* 0x0000000434147220 */ /* 0x002fe20000400000 */
[----:B------:R-:W-:Y:S01]  /*db60*/  LOP3.LUT R55, R62, 0xffff0000, RZ, 0xc0, !PT ;  /* 0xffff00003e377812 */ /* 0x000fe200078ec0ff */
[----:B------:R-:W-:Y:S01]  /*db70*/  FMUL R3, R52, R26 ;  /* 0x0000001a34037220 */ /* 0x000fe20000400000 */
[----:B------:R-:W-:Y:S01]  /*db80*/  F2FP.BF16.F32.PACK_AB R112, R2, R0 ;  /* 0x000000000270723e */ /* 0x000fe200000010ff */
[----:B------:R-:W-:Y:S01]  /*db90*/  FMUL R4, R52, R27 ;  /* 0x0000001b34047220 */ /* 0x000fe20000400000 */
[----:B------:R-:W-:Y:S01]  /*dba0*/  SHF.L.U32 R56, R63, 0x10, RZ ;  /* 0x000000103f387819 */ /* 0x000fe200000006ff */
[----:B------:R-:W-:Y:S01]  /*dbb0*/  FFMA R3, R53, R41, R3 ;  /* 0x0000002935037223 */ /* 0x000fe20000000003 */
[----:B------:R-:W-:Y:S01]  /*dbc0*/  LOP3.LUT R57, R63, 0xffff0000, RZ, 0xc0, !PT ;  /* 0xffff00003f397812 */ /* 0x000fe200078ec0ff */
[----:B------:R-:W-:Y:S01]  /*dbd0*/  FFMA R4, R53, R42, R4 ;  /* 0x0000002a35047223 */ /* 0x000fe20000000004 */
[----:B------:R-:W-:Y:S01]  /*dbe0*/  SHF.L.U32 R58, R64, 0x10, RZ ;  /* 0x00000010403a7819 */ /* 0x000fe200000006ff */
[----:B------:R-:W-:Y:S01]  /*dbf0*/  FMUL R0, R52, R28 ;  /* 0x0000001c34007220 */ /* 0x000fe20000400000 */
[----:B------:R-:W-:Y:S01]  /*dc00*/  LOP3.LUT R59, R64, 0xffff0000, RZ, 0xc0, !PT ;  /* 0xffff0000403b7812 */ /* 0x000fe200078ec0ff */
[----:B------:R-:W-:Y:S01]  /*dc10*/  FMUL R2, R52, R29 ;  /* 0x0000001d34027220 */ /* 0x000fe20000400000 */
[----:B------:R-:W-:Y:S01]  /*dc20*/  F2FP.BF16.F32.PACK_AB R113, R4, R3 ;  /* 0x000000030471723e */ /* 0x000fe200000010ff */
[C---:B------:R-:W-:Y:S01]  /*dc30*/  FMUL R21, R52.reuse, R5 ;  /* 0x0000000534157220 */ /* 0x040fe20000400000 */
[C---:B------:R-:W-:Y:S01]  /*dc40*/  SHF.L.U32 R60, R65.reuse, 0x10, RZ ;  /* 0x00000010413c7819 */ /* 0x040fe200000006ff */
[C---:B------:R-:W-:Y:S01]  /*dc50*/  FMUL R5, R52.reuse, R30 ;  /* 0x0000001e34057220 */ /* 0x040fe20000400000 */
[----:B------:R-:W-:Y:S01]  /*dc60*/  LOP3.LUT R61, R65, 0xffff0000, RZ, 0xc0, !PT ;  /* 0xffff0000413d7812 */ /* 0x000fe200078ec0ff */
[----:B------:R-:W-:Y:S01]  /*dc70*/  FMUL R22, R52, R6 ;  /* 0x0000000634167220 */ /* 0x000fe20000400000 */
[----:B------:R-:W-:Y:S01]  /*dc80*/  SHF.L.U32 R62, R66, 0x10, RZ ;  /* 0x00000010423e7819 */ /* 0x000fe200000006ff */
        /* <DEDUP_REMOVED lines=10> */
[----:B------:R-:W-:Y:S01]  /*dd30*/  FMUL R3, R52, R33 ;  /* 0x0000002134037220 */ /* 0x000fe20000400000 */
[----:B------:R-:W-:Y:S01]  /*dd40*/  F2FP.BF16.F32.PACK_AB R114, R2, R0 ;  /* 0x000000000272723e */ /* 0x000fe200000010ff */
[----:B------:R-:W-:Y:S01]  /*dd50*/  FFMA R5, R53, R56, R5 ;  /* 0x0000003835057223 */ /* 0x000fe20000000005 */
[----:B------:R-:W-:Y:S01]  /*dd60*/  SHF.L.U32 R68, R73, 0x10, RZ ;  /* 0x0000001049447819 */ /* 0x000fe200000006ff */
[----:B------:R-:W-:Y:S01]  /*dd70*/  FFMA R6, R53, R57, R6 ;  /* 0x0000003935067223 */ /* 0x000fe20000000006 */
[----:B------:R-:W-:Y:S01]  /*dd80*/  LOP3.LUT R69, R73, 0xffff0000, RZ, 0xc0, !PT ;  /* 0xffff000049457812 */ /* 0x000fe200078ec0ff */
[C---:B------:R-:W-:Y:S01]  /*dd90*/  FFMA R7, R53.reuse, R58, R7 ;  /* 0x0000003a35077223 */ /* 0x040fe20000000007 */
[----:B------:R-:W-:Y:S01]  /*dda0*/  SHF.L.U32 R70, R74, 0x10, RZ ;  /* 0x000000104a467819 */ /* 0x000fe200000006ff */
[----:B------:R-:W-:Y:S01]  /*ddb0*/  UIADD3 UR4, UPT, UPT, UR4, 0xe0, URZ ;  /* 0x000000e004047890 */ /* 0x000fe2000fffe0ff */
[----:B------:R-:W-:Y:S01]  /*ddc0*/  F2FP.BF16.F32.PACK_AB R115, R6, R5 ;  /* 0x000000050673723e */ /* 0x000fe200000010ff */
[----:B------:R-:W-:Y:S01]  /*ddd0*/  FFMA R3, R53, R59, R3 ;  /* 0x0000003b35037223 */ /* 0x000fe20000000003 */
[----:B------:R-:W-:Y:S01]  /*dde0*/  LOP3.LUT R71, R74, 0xffff0000, RZ, 0xc0, !PT ;  /* 0xffff00004a477812 */ /* 0x000fe200078ec0ff */
[C---:B------:R-:W-:Y:S01]  /*ddf0*/  FMUL R0, R52.reuse, R34 ;  /* 0x0000002234007220 */ /* 0x040fe20000400000 */
[----:B------:R-:W-:Y:S01]  /*de00*/  SHF.L.U32 R72, R75, 0x10, RZ ;  /* 0x000000104b487819 */ /* 0x000fe200000006ff */
[C---:B------:R-:W-:Y:S01]  /*de10*/  FMUL R2, R52.reuse, R35 ;  /* 0x0000002334027220 */ /* 0x040fe20000400000 */
[----:B------:R-:W-:Y:S01]  /*de20*/  UPRMT UR4, UR37, 0x654, UR4 ;  /* 0x0000065425047896 */ /* 0x000fe20008000004 */
[C---:B------:R-:W-:Y:S01]  /*de30*/  FMUL R4, R52.reuse, R36 ;  /* 0x0000002434047220 */ /* 0x040fe20000400000 */
[C---:B------:R-:W-:Y:S01]  /*de40*/  FMUL R5, R52.reuse, R37 ;  /* 0x0000002534057220 */ /* 0x040fe20000400000 */
[----:B------:R-:W-:Y:S01]  /*de50*/  F2FP.BF16.F32.PACK_AB R28, R3, R7 ;  /* 0x00000007031c723e */ /* 0x000fe200000010ff */
[C---:B------:R-:W-:Y:S01]  /*de60*/  FFMA R0, R53.reuse, R60, R0 ;  /* 0x0000003c35007223 */ /* 0x040fe20000000000 */
[C---:B------:R-:W-:Y:S01]  /*de70*/  FMUL R6, R52.reuse, R38 ;  /* 0x0000002634067220 */ /* 0x040fe20000400000 */
[C---:B------:R-:W-:Y:S01]  /*de80*/  FFMA R2, R53.reuse, R61, R2 ;  /* 0x0000003d35027223 */ /* 0x040fe20000000002 */
[C---:B------:R-:W-:Y:S01]  /*de90*/  FMUL R3, R52.reuse, R39 ;  /* 0x0000002734037220 */ /* 0x040fe20000400000 */
[C---:B------:R-:W-:Y:S01]  /*dea0*/  FFMA R4, R53.reuse, R62, R4 ;  /* 0x0000003e35047223 */ /* 0x040fe20000000004 */
[C---:B------:R-:W-:Y:S01]  /*deb0*/  FFMA R5, R53.reuse, R63, R5 ;  /* 0x0000003f35057223 */ /* 0x040fe20000000005 */
[C---:B------:R-:W-:Y:S01]  /*dec0*/  FFMA R6, R53.reuse, R64, R6 ;  /* 0x0000004035067223 */ /* 0x040fe20000000006 */
[C---:B------:R-:W-:Y:S01]  /*ded0*/  FFMA R3, R53.reuse, R65, R3 ;  /* 0x0000004135037223 */ /* 0x040fe20000000003 */
[----:B------:R-:W-:Y:S01]  /*dee0*/  FFMA R20, R53, R66, R20 ;  /* 0x0000004235147223 */ /* 0x000fe20000000014 */
[----:B------:R-:W-:Y:S01]  /*def0*/  FMUL R8, R52, R8 ;  /* 0x0000000834087220 */ /* 0x000fe20000400000 */
[----:B------:R-:W-:Y:S01]  /*df00*/  SYNCS.ARRIVE.TRANS64.RED.A1T0 RZ, [UR4], RZ ;  /* 0x000000ffffff79a7 */ /* 0x000fe20008100404 */
[----:B------:R1:W-:Y:S01]  /*df10*/  @!P1 STS.128 [R108+UR52+0x3200], R112 ;  /* 0x003200706c009988 */ /* 0x0003e20008000c34 */
[----:B------:R-:W-:Y:S01]  /*df20*/  LOP3.LUT R73, R75, 0xffff0000, RZ, 0xc0, !PT ;  /* 0xffff00004b497812 */ /* 0x000fe200078ec0ff */
[C---:B------:R-:W-:Y:S01]  /*df30*/  FFMA R21, R53.reuse, R67, R21 ;  /* 0x0000004335157223 */ /* 0x040fe20000000015 */
[----:B------:R-:W-:Y:S01]  /*df40*/  SHF.L.U32 R24, R76, 0x10, RZ ;  /* 0x000000104c187819 */ /* 0x000fe200000006ff */
[----:B------:R-:W-:Y:S01]  /*df50*/  FMUL R9, R52, R9 ;  /* 0x0000000934097220 */ /* 0x000fe20000400000 */
[----:B------:R-:W-:Y:S01]  /*df60*/  LOP3.LUT R25, R76, 0xffff0000, RZ, 0xc0, !PT ;  /* 0xffff00004c197812 */ /* 0x000fe200078ec0ff */
[C---:B------:R-:W-:Y:S01]  /*df70*/  FFMA R22, R53.reuse, R68, R22 ;  /* 0x0000004435167223 */ /* 0x040fe20000000016 */
[C---:B------:R-:W-:Y:S01]  /*df80*/  FMUL R10, R52.reuse, R10 ;  /* 0x0000000a340a7220 */ /* 0x040fe20000400000 */
[C---:B------:R-:W-:Y:S01]  /*df90*/  FFMA R23, R53.reuse, R69, R23 ;  /* 0x0000004535177223 */ /* 0x040fe20000000017 */
[----:B------:R-:W-:Y:S01]  /*dfa0*/  FMUL R11, R52, R11 ;  /* 0x0000000b340b7220 */ /* 0x000fe20000400000 */
[----:B------:R-:W-:Y:S01]  /*dfb0*/  F2FP.BF16.F32.PACK_AB R29, R2, R0 ;  /* 0x00000000021d723e */ /* 0x000fe200000010ff */
[----:B------:R-:W-:Y:S01]  /*dfc0*/  FFMA R8, R53, R70, R8 ;  /* 0x0000004635087223 */ /* 0x000fe20000000008 */
[----:B------:R-:W-:Y:S01]  /*dfd0*/  F2FP.BF16.F32.PACK_AB R30, R5, R4 ;  /* 0x00000004051e723e */ /* 0x000fe200000010ff */
[C---:B------:R-:W-:Y:S01]  /*dfe0*/  FMUL R12, R52.reuse, R12 ;  /* 0x0000000c340c7220 */ /* 0x040fe20000400000 */
[----:B------:R-:W-:Y:S01]  /*dff0*/  F2FP.BF16.F32.PACK_AB R31, R3, R6 ;  /* 0x00000006031f723e */ /* 0x000fe200000010ff */
[----:B------:R-:W-:Y:S01]  /*e000*/  FFMA R9, R53, R71, R9 ;  /* 0x0000004735097223 */ /* 0x000fe20000000009 */
[C---:B------:R-:W-:Y:S01]  /*e010*/  FMUL R13, R52.reuse, R13 ;  /* 0x0000000d340d7220 */ /* 0x040fe20000400000 */
[----:B------:R-:W-:Y:S01]  /*e020*/  SHF.L.U32 R26, R77, 0x10, RZ ;  /* 0x000000104d1a7819 */ /* 0x000fe200000006ff */
[----:B------:R-:W-:Y:S01]  /*e030*/  FFMA R10, R53, R72, R10 ;  /* 0x00000048350a7223 */ /* 0x000fe2000000000a */
[----:B------:R1:W-:Y:S01]  /*e040*/  @!P1 STS.128 [R107+0x3200], R28 ;  /* 0x0032001c6b009388 */ /* 0x0003e20000000c00 */
[C---:B------:R-:W-:Y:S01]  /*e050*/  FMUL R14, R52.reuse, R14 ;  /* 0x0000000e340e7220 */ /* 0x040fe20000400000 */
[----:B------:R-:W-:Y:S01]  /*e060*/  LOP3.LUT R27, R77, 0xffff0000, RZ, 0xc0, !PT ;  /* 0xffff00004d1b7812 */ /* 0x000fe200078ec0ff */
[C---:B------:R-:W-:Y:S01]  /*e070*/  FFMA R11, R53.reuse, R73, R11 ;  /* 0x00000049350b7223 */ /* 0x040fe2000000000b */
[----:B------:R-:W-:Y:S01]  /*e080*/  FMUL R15, R52, R15 ;  /* 0x0000000f340f7220 */ /* 0x000fe20000400000 */
[----:B------:R-:W-:Y:S01]  /*e090*/  SHF.L.U32 R40, R78, 0x10, RZ ;  /* 0x000000104e287819 */ /* 0x000fe200000006ff */
[C---:B------:R-:W-:Y:S01]  /*e0a0*/  FFMA R12, R53.reuse, R24, R12 ;  /* 0x00000018350c7223 */ /* 0x040fe2000000000c */
[----:B------:R-:W-:Y:S01]  /*e0b0*/  FMUL R16, R52, R16 ;  /* 0x0000001034107220 */ /* 0x000fe20000400000 */
[----:B------:R-:W-:Y:S01]  /*e0c0*/  LOP3.LUT R74, R78, 0xffff0000, RZ, 0xc0, !PT ;  /* 0xffff00004e4a7812 */ /* 0x000fe200078ec0ff */
[----:B------:R-:W-:Y:S01]  /*e0d0*/  FFMA R13, R53, R25, R13 ;  /* 0x00000019350d7223 */ /* 0x000fe2000000000d */
[C---:B------:R-:W-:Y:S01]  /*e0e0*/  FMUL R17, R52.reuse, R17 ;  /* 0x0000001134117220 */ /* 0x040fe20000400000 */
[----:B------:R-:W-:Y:S01]  /*e0f0*/  SHF.L.U32 R75, R79, 0x10, RZ ;  /* 0x000000104f4b7819 */ /* 0x000fe200000006ff */
[----:B------:R-:W-:Y:S01]  /*e100*/  FFMA R14, R53, R26, R14 ;  /* 0x0000001a350e7223 */ /* 0x000fe2000000000e */
[----:B------:R-:W-:Y:S01]  /*e110*/  F2FP.BF16.F32.PACK_AB R20, R21, R20 ;  /* 0x000000141514723e */ /* 0x000fe200000010ff */
[C---:B------:R-:W-:Y:S01]  /*e120*/  FMUL R18, R52.reuse, R18 ;  /* 0x0000001234127220 */ /* 0x040fe20000400000 */
[----:B------:R-:W-:Y:S01]  /*e130*/  LOP3.LUT R76, R79, 0xffff0000, RZ, 0xc0, !PT ;  /* 0xffff00004f4c7812 */ /* 0x000fe200078ec0ff */
[----:B------:R-:W-:Y:S01]  /*e140*/  FFMA R15, R53, R27, R15 ;  /* 0x0000001b350f7223 */ /* 0x000fe2000000000f */
[----:B------:R-:W-:Y:S01]  /*e150*/  F2FP.BF16.F32.PACK_AB R21, R23, R22 ;  /* 0x000000161715723e */ /* 0x000fe200000010ff */
[----:B------:R-:W-:Y:S01]  /*e160*/  FMUL R19, R52, R19 ;  /* 0x0000001334137220 */ /* 0x000fe20000400000 */
[----:B------:R-:W-:Y:S01]  /*e170*/  F2FP.BF16.F32.PACK_AB R22, R9, R8 ;  /* 0x000000080916723e */ /* 0x000fe200000010ff */
[----:B------:R-:W-:Y:S01]  /*e180*/  FFMA R16, R53, R40, R16 ;  /* 0x0000002835107223 */ /* 0x000fe20000000010 */
[----:B------:R-:W-:Y:S01]  /*e190*/  F2FP.BF16.F32.PACK_AB R23, R11, R10 ;  /* 0x0000000a0b17723e */ /* 0x000fe200000010ff */
[C---:B------:R-:W-:Y:S01]  /*e1a0*/  FFMA R17, R53.reuse, R74, R17 ;  /* 0x0000004a35117223 */ /* 0x040fe20000000011 */
[C---:B------:R-:W-:Y:S01]  /*e1b0*/  FFMA R18, R53.reuse, R75, R18 ;  /* 0x0000004b35127223 */ /* 0x040fe20000000012 */
[----:B------:R-:W-:Y:S01]  /*e1c0*/  FFMA R19, R53, R76, R19 ;  /* 0x0000004c35137223 */ /* 0x000fe20000000013 */
[----:B------:R-:W-:Y:S01]  /*e1d0*/  F2FP.BF16.F32.PACK_AB R12, R13, R12 ;  /* 0x0000000c0d0c723e */ /* 0x000fe200000010ff */
[----:B------:R1:W-:Y:S01]  /*e1e0*/  @!P1 STS.128 [R108+UR52+0x3a00], R20 ;  /* 0x003a00146c009988 */ /* 0x0003e20008000c34 */
[----:B------:R-:W-:Y:S01]  /*e1f0*/  F2FP.BF16.F32.PACK_AB R13, R15, R14 ;  /* 0x0000000e0f0d723e */ /* 0x000fe200000010ff */
[----:B------:R-:W-:Y:S01]  /*e200*/  BSSY.RECONVERGENT B0, `(.L_x_186) ;  /* 0x000001a000007945 */ /* 0x000fe20003800200 */
[----:B------:R-:W-:Y:S02]  /*e210*/  F2FP.BF16.F32.PACK_AB R14, R17, R16 ;  /* 0x00000010110e723e */ /* 0x000fe400000010ff */
[----:B------:R-:W-:Y:S02]  /*e220*/  F2FP.BF16.F32.PACK_AB R15, R19, R18 ;  /* 0x00000012130f723e */ /* 0x000fe400000010ff */
[----:B------:R-:W-:Y:S03]  /*e230*/  ISETP.NE.AND P0, PT, R102, RZ, PT ;  /* 0x000000ff6600720c */ /* 0x000fe60003f05270 */
[----:B------:R1:W-:Y:S01]  /*e240*/  @!P1 STS.128 [R107+0x3a00], R12 ;  /* 0x003a000c6b009388 */ /* 0x0003e20000000c00 */
[----:B------:R-:W-:Y:S01]  /*e250*/  @!PT LDS RZ, [RZ] ;  /* 0x00000000fffff984 */ /* 0x000fe20000000800 */
[----:B------:R-:W-:Y:S01]  /*e260*/  @!PT LDS RZ, [RZ] ;  /* 0x00000000fffff984 */ /* 0x000fe20000000800 */
[----:B------:R-:W-:Y:S01]  /*e270*/  @!PT LDS RZ, [RZ] ;  /* 0x00000000fffff984 */ /* 0x000fe20000000800 */
[----:B------:R-:W-:Y:S01]  /*e280*/  @!PT LDS RZ, [RZ] ;  /* 0x00000000fffff984 */ /* 0x000fe20000000800 */
[----:B------:R2:W-:Y:S07]  /*e290*/  MEMBAR.ALL.CTA ;  /* 0x0000000000007992 */ /* 0x0005ee0000008000 */
[----:B--2---:R-:W2:Y:S02]  /*e2a0*/  FENCE.VIEW.ASYNC.S ;  /* 0x00000000000073c6 */ /* 0x004ea40000000000 */
        /* <DEDUP_REMOVED lines=15> */
.L_x_187:
[----:B------:R-:W-:Y:S05]  /*e3a0*/  BSYNC.RECONVERGENT B0 ;  /* 0x0000000000007941 */ /* 0x000fea0003800200 */
.L_x_186:
[----:B------:R-:W-:Y:S01]  /*e3b0*/  BAR.SYNC.DEFER_BLOCKING 0x1, 0x80 ;  /* 0x0042000000007b1d */ /* 0x000fe20000010000 */
[----:B------:R-:W-:Y:S01]  /*e3c0*/  UISETP.NE.AND UP0, UPT, UR53, -0x8, UPT ;  /* 0xfffffff83500788c */ /* 0x000fe2000bf05270 */
[----:B------:R-:W-:Y:S08]  /*e3d0*/  IADD3 R98, PT, PT, R98, 0x1, RZ ;  /* 0x0000000162627810 */ /* 0x000ff00007ffe0ff */
[----:B------:R-:W-:Y:S05]  /*e3e0*/  BRA.U !UP0, `(.L_x_188) ;  /* 0x0000000108287547 */ /* 0x000fea000b800000 */
[----:B------:R-:W-:Y:S01]  /*e3f0*/  ISETP.NE.AND P0, PT, R109, RZ, PT ;  /* 0x000000ff6d00720c */ /* 0x000fe20003f05270 */
[----:B------:R-:W-:Y:S01]  /*e400*/  IMAD.U32 R2, RZ, RZ, UR56 ;  /* 0x00000038ff027e24 */ /* 0x000fe2000f8e00ff */
[----:B------:R-:W-:Y:S01]  /*e410*/  UIADD3 UR56, UPT, UPT, UR56, 0x1, URZ ;  /* 0x0000000138387890 */ /* 0x000fe2000fffe0ff */
[----:B------:R-:W-:Y:S03]  /*e420*/  IMAD.U32 R0, RZ, RZ, UR37 ;  /* 0x00000025ff007e24 */ /* 0x000fe6000f8e00ff */
[----:B------:R-:W-:Y:S04]  /*e430*/  UISETP.NE.AND UP0, UPT, UR56, 0x4, UPT ;  /* 0x000000043800788c */ /* 0x000fe8000bf05270 */
[----:B------:R-:W-:Y:S03]  /*e440*/  USEL UR56, UR56, URZ, UP0 ;  /* 0x000000ff38387287 */ /* 0x000fe60008000000 */
[----:B------:R-:W-:Y:S05]  /*e450*/  @P0 LEA R2, R2, UR52, 0x3 ;  /* 0x0000003402020c11 */ /* 0x000fea000f8e18ff */
[----:B------:R-:W-:Y:S05]  /*e460*/  @P0 VIADD R2, R2, 0x80 ;  /* 0x0000008002020836 */ /* 0x000fea0000000000 */
[----:B------:R-:W-:Y:S04]  /*e470*/  @P0 PRMT R0, R0, 0x654, R2 ;  /* 0x0000065400000816 */ /* 0x000fe80000000002 */
[----:B------:R2:W-:Y:S03]  /*e480*/  @P0 SYNCS.ARRIVE.TRANS64.RED.A1T0 RZ, [R0+URZ], RZ ;  /* 0x000000ff00ff09a7 */ /* 0x0005e600081004ff */
.L_x_188:
[----:B------:R-:W-:Y:S01]  /*e490*/  ISETP.NE.AND P2, PT, R104, RZ, PT ;  /* 0x000000ff6800720c */ /* 0x000fe20003f45270 */
[----:B------:R-:W-:Y:S01]  /*e4a0*/  VIADD R2, R50, UR38 ;  /* 0x0000002632027c36 */ /* 0x000fe20008000000 */
[----:B------:R-:W-:Y:S01]  /*e4b0*/  ISETP.NE.AND P0, PT, R106, 0x2, PT ;  /* 0x000000026a00780c */ /* 0x000fe20003f05270 */
[----:B--2---:R-:W-:Y:S01]  /*e4c0*/  VIADD R0, R51, UR39 ;  /* 0x0000002733007c36 */ /* 0x004fe20008000000 */
[----:B------:R-:W-:Y:S01]  /*e4d0*/  ISETP.NE.AND P1, PT, R98, 0x2, PT ;  /* 0x000000026200780c */ /* 0x000fe20003f25270 */
[----:B------:R-:W-:Y:S01]  /*e4e0*/  UIADD3 UR53, UPT, UPT, UR53, 0x8, URZ ;  /* 0x0000000835357890 */ /* 0x000fe2000fffe0ff */
[----:B------:R-:W-:Y:S02]  /*e4f0*/  R2UR UR12, R2 ;  /* 0x00000000020c72ca */ /* 0x000fe400000e0000 */
[----:B------:R-:W-:Y:S02]  /*e500*/  R2UR UR20, R0 ;  /* 0x00000000001472ca */ /* 0x000fe400000e0000 */
[----:B------:R-:W-:Y:S02]  /*e510*/  SEL R2, RZ, 0x1, P0 ;  /* 0x00000001ff027807 */ /* 0x000fe40000000000 */
[----:B------:R-:W-:Y:S02]  /*e520*/  SEL R0, RZ, 0x1, P1 ;  /* 0x00000001ff007807 */ /* 0x000fe40000800000 */
[----:B------:R-:W-:Y:S02]  /*e530*/  @P2 R2UR UR36, R95 ;  /* 0x000000005f2422ca */ /* 0x000fe400000e0000 */
[----:B------:R-:W-:Y:S02]  /*e540*/  LOP3.LUT R96, R96, R2, RZ, 0x3c, !PT ;  /* 0x0000000260607212 */ /* 0x000fe400078e3cff */
[----:B------:R-:W-:Y:S02]  /*e550*/  LOP3.LUT R97, R97, R0, RZ, 0x3c, !PT ;  /* 0x0000000061617212 */ /* 0x000fe400078e3cff */
[----:B------:R-:W-:Y:S02]  /*e560*/  SEL R106, R106, RZ, P0 ;  /* 0x000000ff6a6a7207 */ /* 0x000fe40000000000 */
[----:B------:R-:W-:Y:S01]  /*e570*/  SEL R98, R98, RZ, P1 ;  /* 0x000000ff62627207 */ /* 0x000fe20000800000 */
[----:B------:R-:W-:Y:S06]  /*e580*/  @P2 BRA `(.L_x_189) ;  /* 0xffffff7c00302947 */ /* 0x000fec000383ffff */
[----:B------:R-:W2:Y:S01]  /*e590*/  LDCU.64 UR6, c[0x0][0xc88] ;  /* 0x00019100ff0677ac */ /* 0x000ea20008000a00 */
[----:B------:R-:W3:Y:S01]  /*e5a0*/  LDCU.64 UR4, c[0x0][0xc90] ;  /* 0x00019200ff0477ac */ /* 0x000ee20008000a00 */
[----:B--2---:R-:W-:Y:S02]  /*e5b0*/  ISETP.NE.U32.AND P2, PT, RZ, UR6, PT ;  /* 0x00000006ff007c0c */ /* 0x004fe4000bf45070 */
[----:B---3--:R-:W-:Y:S02]  /*e5c0*/  ISETP.NE.U32.AND P1, PT, RZ, UR4, PT ;  /* 0x00000004ff007c0c */ /* 0x008fe4000bf25070 */
[----:B------:R-:W-:Y:S02]  /*e5d0*/  ISETP.NE.AND.EX P2, PT, RZ, UR7, PT, P2 ;  /* 0x00000007ff007c0c */ /* 0x000fe4000bf45320 */
[----:B------:R-:W-:-:S13]  /*e5e0*/  ISETP.NE.AND.EX P0, PT, RZ, UR5, PT, P1 ;  /* 0x00000005ff007c0c */ /* 0x000fda000bf05310 */
[----:B------:R-:W-:Y:S05]  /*e5f0*/  @P2 BRA P0, `(.L_x_190) ;  /* 0x00000000003c2947 */ /* 0x000fea0000000000 */
[----:B------:R-:W-:-:S13]  /*e600*/  ISETP.NE.AND.EX P1, PT, RZ, UR5, PT, P1 ;  /* 0x00000005ff007c0c */ /* 0x000fda000bf25310 */
[----:B------:R-:W-:Y:S05]  /*e610*/  @P1 BRA `(.L_x_191) ;  /* 0x00000000000c1947 */ /* 0x000fea0003800000 */
[----:B------:R-:W-:-:S13]  /*e620*/  FSETP.NEU.AND P0, PT, R53, RZ, PT ;  /* 0x000000ff3500720b */ /* 0x000fda0003f0d000 */
[----:B------:R-:W-:Y:S05]  /*e630*/  @!P0 EXIT ;  /* 0x000000000000894d */ /* 0x000fea0003800000 */
[----:B------:R-:W-:Y:S05]  /*e640*/  BRA `(.L_x_190) ;  /* 0x0000000000287947 */ /* 0x000fea0003800000 */
.L_x_191:
[----:B------:R-:W-:Y:S01]  /*e650*/  ISETP.NE.AND P0, PT, R105, RZ, PT ;  /* 0x000000ff6900720c */ /* 0x000fe20003f05270 */
[----:B------:R-:W-:-:S12]  /*e660*/  BSSY.RECONVERGENT B0, `(.L_x_190) ;  /* 0x0000008000007945 */ /* 0x000fd80003800200 */
[----:B------:R-:W-:Y:S05]  /*e670*/  @P0 BRA `(.L_x_192) ;  /* 0x0000000000100947 */ /* 0x000fea0003800000 */
[----:B------:R-:W-:-:S04]  /*e680*/  ISETP.NE.U32.AND P0, PT, RZ, UR6, PT ;  /* 0x00000006ff007c0c */ /* 0x000fc8000bf05070 */
[----:B------:R-:W-:-:S13]  /*e690*/  ISETP.NE.AND.EX P0, PT, RZ, UR7, PT, P0 ;  /* 0x00000007ff007c0c */ /* 0x000fda000bf05300 */
[----:B------:R-:W-:Y:S05]  /*e6a0*/  @!P0 EXIT ;  /* 0x000000000000894d */ /* 0x000fea0003800000 */
[----:B------:R-:W-:Y:S05]  /*e6b0*/  BRA `(.L_x_193) ;  /* 0x0000000000087947 */ /* 0x000fea0003800000 */
.L_x_192:
[----:B------:R-:W-:-:S13]  /*e6c0*/  FSETP.NEU.AND P0, PT, R53, RZ, PT ;  /* 0x000000ff3500720b */ /* 0x000fda0003f0d000 */
[----:B------:R-:W-:Y:S05]  /*e6d0*/  @!P0 EXIT ;  /* 0x000000000000894d */ /* 0x000fea0003800000 */
.L_x_193:
[----:B------:R-:W-:Y:S05]  /*e6e0*/  BSYNC.RECONVERGENT B0 ;  /* 0x0000000000007941 */ /* 0x000fea0003800200 */
.L_x_190:
[----:B------:R-:W-:Y:S01]  /*e6f0*/  ULEA UR4, UR56, UR52, 0x3 ;  /* 0x0000003438047291 */ /* 0x000fe2000f8e18ff */
[----:B------:R-:W-:-:S04]  /*e700*/  DEPBAR.LE SB0, 0x0 ;  /* 0x000080000000791a */ /* 0x000fc80000000000 */
[----:B------:R-:W-:-:S04]  /*e710*/  UIADD3 UR4, UPT, UPT, UR4, 0x80, URZ ;  /* 0x0000008004047890 */ /* 0x000fc8000fffe0ff */
[----:B------:R-:W-:-:S09]  /*e720*/  UPRMT UR4, UR37, 0x654, UR4 ;  /* 0x0000065425047896 */ /* 0x000fd20008000004 */
[----:B------:R-:W-:Y:S01]  /*e730*/  SYNCS.ARRIVE.TRANS64.RED.A1T0 RZ, [UR4], RZ ;  /* 0x000000ffffff79a7 */ /* 0x000fe20008100404 */
[----:B------:R-:W-:Y:S05]  /*e740*/  EXIT ;  /* 0x000000000000794d */ /* 0x000fea0003800000 */
.L_x_24:
[----:B--2---:R2:W4:Y:S02]  /*e750*/  SYNCS.PHASECHK.TRANS64.TRYWAIT P0, [R2+URZ+0x100], R3 ;  /* 0x00010003020075a7 */ /* 0x00452400080011ff */
[----:B----4-:R-:W-:Y:S05]  /*e760*/  @!P0 NANOSLEEP.SYNCS 0x989680 ;  /* 0x009896800000895d */ /* 0x010fea0003900000 */
[----:B------:R-:W4:Y:S02]  /*e770*/  @!P0 SYNCS.PHASECHK.TRANS64 P0, [R2+URZ+0x100], R3 ;  /* 0x00010003020085a7 */ /* 0x000f2400080010ff */
[----:B----4-:R-:W-:Y:S05]  /*e780*/  @!P0 BRA `(.L_x_24) ;  /* 0xfffffffc00f08947 */ /* 0x010fea000383ffff */
[----:B------:R-:W-:Y:S05]  /*e790*/  BRA `(.L_x_194) ;  /* 0xffffff3400287947 */ /* 0x000fea000383ffff */
.L_x_27:
[----:B-1----:R-:W-:-:S07]  /*e7a0*/  MOV R2, UR33 ;  /* 0x0000002100027c02 */ /* 0x002fce0008000f00 */
.L_x_195:
[----:B-1----:R1:W2:Y:S02]  /*e7b0*/  SYNCS.PHASECHK.TRANS64.TRYWAIT P0, [R2+URZ+0x30], R4 ;  /* 0x00003004020075a7 */ /* 0x0022a400080011ff */
[----:B--2---:R-:W-:Y:S05]  /*e7c0*/  @!P0 NANOSLEEP.SYNCS 0x989680 ;  /* 0x009896800000895d */ /* 0x004fea0003900000 */
[----:B------:R-:W2:Y:S02]  /*e7d0*/  @!P0 SYNCS.PHASECHK.TRANS64 P0, [R2+URZ+0x30], R4 ;  /* 0x00003004020085a7 */ /* 0x000ea400080010ff */
[----:B--2---:R-:W-:Y:S05]  /*e7e0*/  @!P0 BRA `(.L_x_195) ;  /* 0xfffffffc00f08947 */ /* 0x004fea000383ffff */
[----:B------:R-:W-:Y:S05]  /*e7f0*/  BRA `(.L_x_26) ;  /* 0xffffff3400787947 */ /* 0x000fea000383ffff */
.L_x_36:
[----:B------:R-:W-:-:S07]  /*e800*/  MOV R2, UR33 ;  /* 0x0000002100027c02 */ /* 0x000fce0008000f00 */
.L_x_196:
[----:B-1----:R1:W2:Y:S02]  /*e810*/  SYNCS.PHASECHK.TRANS64.TRYWAIT P0, [R2+URZ+0x30], R4 ;  /* 0x00003004020075a7 */ /* 0x0022a400080011ff */
[----:B--2---:R-:W-:Y:S05]  /*e820*/  @!P0 NANOSLEEP.SYNCS 0x989680 ;  /* 0x009896800000895d */ /* 0x004fea0003900000 */
[----:B------:R-:W2:Y:S02]  /*e830*/  @!P0 SYNCS.PHASECHK.TRANS64 P0, [R2+URZ+0x30], R4 ;  /* 0x00003004020085a7 */ /* 0x000ea400080010ff */
[----:B--2---:R-:W-:Y:S05]  /*e840*/  @!P0 BRA `(.L_x_196) ;  /* 0xfffffffc00f08947 */ /* 0x004fea000383ffff */
[----:B------:R-:W-:Y:S05]  /*e850*/  BRA `(.L_x_35) ;  /* 0xffffff3800947947 */ /* 0x000fea000383ffff */
.L_x_43:
[----:B-1----:R1:W2:Y:S02]  /*e860*/  SYNCS.PHASECHK.TRANS64.TRYWAIT P0, [R2+URZ+0xb0], R3 ;  /* 0x0000b003020075a7 */ /* 0x0022a400080011ff */
[----:B--2---:R-:W-:Y:S05]  /*e870*/  @!P0 NANOSLEEP.SYNCS 0x989680 ;  /* 0x009896800000895d */ /* 0x004fea0003900000 */
[----:B------:R-:W2:Y:S02]  /*e880*/  @!P0 SYNCS.PHASECHK.TRANS64 P0, [R2+URZ+0xb0], R3 ;  /* 0x0000b003020085a7 */ /* 0x000ea400080010ff */
[----:B--2---:R-:W-:Y:S05]  /*e890*/  @!P0 BRA `(.L_x_43) ;  /* 0xfffffffc00f08947 */ /* 0x004fea000383ffff */
[----:B------:R-:W-:Y:S05]  /*e8a0*/  BRA `(.L_x_197) ;  /* 0xffffff3c00907947 */ /* 0x000fea000383ffff */
.L_x_47:
[----:B---3--:R-:W-:-:S07]  /*e8b0*/  MOV R0, UR5 ;  /* 0x0000000500007c02 */ /* 0x008fce0008000f00 */
.L_x_198:
[----:B-1----:R1:W2:Y:S02]  /*e8c0*/  SYNCS.PHASECHK.TRANS64.TRYWAIT P0, [R0+URZ], R2 ;  /* 0x00000002000075a7 */ /* 0x0022a400080011ff */
[----:B--2---:R-:W-:Y:S05]  /*e8d0*/  @!P0 NANOSLEEP.SYNCS 0x989680 ;  /* 0x009896800000895d */ /* 0x004fea0003900000 */
[----:B------:R-:W2:Y:S02]  /*e8e0*/  @!P0 SYNCS.PHASECHK.TRANS64 P0, [R0+URZ], R2 ;  /* 0x00000002000085a7 */ /* 0x000ea400080010ff */
[----:B--2---:R-:W-:Y:S05]  /*e8f0*/  @!P0 BRA `(.L_x_198) ;  /* 0xfffffffc00f08947 */ /* 0x004fea000383ffff */
[----:B------:R-:W-:Y:S05]  /*e900*/  BRA `(.L_x_199) ;  /* 0xffffff4400087947 */ /* 0x000fea000383ffff */
.L_x_48:
[----:B---3--:R-:W-:-:S07]  /*e910*/  MOV R0, UR5 ;  /* 0x0000000500007c02 */ /* 0x008fce0008000f00 */
.L_x_200:
[----:B-1----:R1:W2:Y:S02]  /*e920*/  SYNCS.PHASECHK.TRANS64.TRYWAIT P0, [R0+URZ], R3 ;  /* 0x00000003000075a7 */ /* 0x0022a400080011ff */
[----:B--2---:R-:W-:Y:S05]  /*e930*/  @!P0 NANOSLEEP.SYNCS 0x989680 ;  /* 0x009896800000895d */ /* 0x004fea0003900000 */
[----:B------:R-:W2:Y:S02]  /*e940*/  @!P0 SYNCS.PHASECHK.TRANS64 P0, [R0+URZ], R3 ;  /* 0x00000003000085a7 */ /* 0x000ea400080010ff */
[----:B--2---:R-:W-:Y:S05]  /*e950*/  @!P0 BRA `(.L_x_200) ;  /* 0xfffffffc00f08947 */ /* 0x004fea000383ffff */
[----:B------:R-:W-:Y:S05]  /*e960*/  BRA `(.L_x_201) ;  /* 0xffffff4400147947 */ /* 0x000fea000383ffff */
.L_x_49:
[----:B---3--:R-:W-:-:S07]  /*e970*/  MOV R0, UR5 ;  /* 0x0000000500007c02 */ /* 0x008fce0008000f00 */
.L_x_202:
[----:B-1----:R1:W2:Y:S02]  /*e980*/  SYNCS.PHASECHK.TRANS64.TRYWAIT P0, [R0+URZ], R3 ;  /* 0x00000003000075a7 */ /* 0x0022a400080011ff */
[----:B--2---:R-:W-:Y:S05]  /*e990*/  @!P0 NANOSLEEP.SYNCS 0x989680 ;  /* 0x009896800000895d */ /* 0x004fea0003900000 */
[----:B------:R-:W2:Y:S02]  /*e9a0*/  @!P0 SYNCS.PHASECHK.TRANS64 P0, [R0+URZ], R3 ;  /* 0x00000003000085a7 */ /* 0x000ea400080010ff */
[----:B--2---:R-:W-:Y:S05]  /*e9b0*/  @!P0 BRA `(.L_x_202) ;  /* 0xfffffffc00f08947 */ /* 0x004fea000383ffff */
[----:B------:R-:W-:Y:S05]  /*e9c0*/  BRA `(.L_x_203) ;  /* 0xffffff4400207947 */ /* 0x000fea000383ffff */
.L_x_50:
[----:B---3--:R-:W-:-:S07]  /*e9d0*/  MOV R0, UR5 ;  /* 0x0000000500007c02 */ /* 0x008fce0008000f00 */
.L_x_204:
[----:B-1----:R1:W2:Y:S02]  /*e9e0*/  SYNCS.PHASECHK.TRANS64.TRYWAIT P0, [R0+URZ], R3 ;  /* 0x00000003000075a7 */ /* 0x0022a400080011ff */
[----:B--2---:R-:W-:Y:S05]  /*e9f0*/  @!P0 NANOSLEEP.SYNCS 0x989680 ;  /* 0x009896800000895d */ /* 0x004fea0003900000 */
[----:B------:R-:W2:Y:S02]  /*ea00*/  @!P0 SYNCS.PHASECHK.TRANS64 P0, [R0+URZ], R3 ;  /* 0x00000003000085a7 */ /* 0x000ea400080010ff */
[----:B--2---:R-:W-:Y:S05]  /*ea10*/  @!P0 BRA `(.L_x_204) ;  /* 0xfffffffc00f08947 */ /* 0x004fea000383ffff */
[----:B------:R-:W-:Y:S05]  /*ea20*/  BRA `(.L_x_205) ;  /* 0xffffff44002c7947 */ /* 0x000fea000383ffff */
.L_x_51:
[----:B---3--:R-:W-:-:S07]  /*ea30*/  MOV R0, UR5 ;  /* 0x0000000500007c02 */ /* 0x008fce0008000f00 */
.L_x_206:
[----:B-1----:R1:W2:Y:S02]  /*ea40*/  SYNCS.PHASECHK.TRANS64.TRYWAIT P0, [R0+URZ], R3 ;  /* 0x00000003000075a7 */ /* 0x0022a400080011ff */
[----:B--2---:R-:W-:Y:S05]  /*ea50*/  @!P0 NANOSLEEP.SYNCS 0x989680 ;  /* 0x009896800000895d */ /* 0x004fea0003900000 */
[----:B------:R-:W2:Y:S02]  /*ea60*/  @!P0 SYNCS.PHASECHK.TRANS64 P0, [R0+URZ], R3 ;  /* 0x00000003000085a7 */ /* 0x000ea400080010ff */
[----:B--2---:R-:W-:Y:S05]  /*ea70*/  @!P0 BRA `(.L_x_206) ;  /* 0xfffffffc00f08947 */ /* 0x004fea000383ffff */
[----:B------:R-:W-:Y:S05]  /*ea80*/  BRA `(.L_x_207) ;  /* 0xffffff4400387947 */ /* 0x000fea000383ffff */
.L_x_54:
[----:B-1----:R1:W2:Y:S02]  /*ea90*/  SYNCS.PHASECHK.TRANS64.TRYWAIT P0, [R0+URZ+0xf0], R4 ;  /* 0x0000f004000075a7 */ /* 0x0022a400080011ff */
[----:B--2---:R-:W-:Y:S05]  /*eaa0*/  @!P0 NANOSLEEP.SYNCS 0x989680 ;  /* 0x009896800000895d */ /* 0x004fea0003900000 */
[----:B------:R-:W2:Y:S02]  /*eab0*/  @!P0 SYNCS.PHASECHK.TRANS64 P0, [R0+URZ+0xf0], R4 ;  /* 0x0000f004000085a7 */ /* 0x000ea400080010ff */
[----:B--2---:R-:W-:Y:S05]  /*eac0*/  @!P0 BRA `(.L_x_54) ;  /* 0xfffffffc00f08947 */ /* 0x004fea000383ffff */
[----:B------:R-:W-:Y:S05]  /*ead0*/  BRA `(.L_x_208) ;  /* 0xffffff4400947947 */ /* 0x000fea000383ffff */
.L_x_55:
[----:B------:R-:W-:-:S07]  /*eae0*/  MOV R0, UR5 ;  /* 0x0000000500007c02 */ /* 0x000fce0008000f00 */
.L_x_209:
[----:B-1----:R1:W2:Y:S02]  /*eaf0*/  SYNCS.PHASECHK.TRANS64.TRYWAIT P0, [R0+URZ+0xc0], R5 ;  /* 0x0000c005000075a7 */ /* 0x0022a400080011ff */
[----:B--2---:R-:W-:Y:S05]  /*eb00*/  @!P0 NANOSLEEP.SYNCS 0x989680 ;  /* 0x009896800000895d */ /* 0x004fea0003900000 */
[----:B------:R-:W2:Y:S02]  /*eb10*/  @!P0 SYNCS.PHASECHK.TRANS64 P0, [R0+URZ+0xc0], R5 ;  /* 0x0000c005000085a7 */ /* 0x000ea400080010ff */
[----:B--2---:R-:W-:Y:S05]  /*eb20*/  @!P0 BRA `(.L_x_209) ;  /* 0xfffffffc00f08947 */ /* 0x004fea000383ffff */
[----:B------:R-:W-:Y:S05]  /*eb30*/  BRA `(.L_x_210) ;  /* 0xffffff4400a47947 */ /* 0x000fea000383ffff */
.L_x_56:
[----:B-1----:R1:W2:Y:S02]  /*eb40*/  SYNCS.PHASECHK.TRANS64.TRYWAIT P1, [R0+URZ+0xb0], R4 ;  /* 0x0000b004000075a7 */ /* 0x0022a400080211ff */
[----:B--2---:R-:W-:Y:S05]  /*eb50*/  @!P1 NANOSLEEP.SYNCS 0x989680 ;  /* 0x009896800000995d */ /* 0x004fea0003900000 */
[----:B------:R-:W2:Y:S02]  /*eb60*/  @!P1 SYNCS.PHASECHK.TRANS64 P1, [R0+URZ+0xb0], R4 ;  /* 0x0000b004000095a7 */ /* 0x000ea400080210ff */
[----:B--2---:R-:W-:Y:S05]  /*eb70*/  @!P1 BRA `(.L_x_56) ;  /* 0xfffffffc00f09947 */ /* 0x004fea000383ffff */
[----:B------:R-:W-:Y:S05]  /*eb80*/  BRA `(.L_x_211) ;  /* 0xffffff4400d47947 */ /* 0x000fea000383ffff */
.L_x_59:
[----:B------:R-:W-:-:S07]  /*eb90*/  MOV R0, UR5 ;  /* 0x0000000500007c02 */ /* 0x000fce0008000f00 */
.L_x_212:
[----:B-1----:R1:W2:Y:S02]  /*eba0*/  SYNCS.PHASECHK.TRANS64.TRYWAIT P0, [R0+URZ+0xc0], R2 ;  /* 0x0000c002000075a7 */ /* 0x0022a400080011ff */
[----:B--2---:R-:W-:Y:S05]  /*ebb0*/  @!P0 NANOSLEEP.SYNCS 0x989680 ;  /* 0x009896800000895d */ /* 0x004fea0003900000 */
[----:B------:R-:W2:Y:S02]  /*ebc0*/  @!P0 SYNCS.PHASECHK.TRANS64 P0, [R0+URZ+0xc0], R2 ;  /* 0x0000c002000085a7 */ /* 0x000ea400080010ff */
[----:B--2---:R-:W-:Y:S05]  /*ebd0*/  @!P0 BRA `(.L_x_212) ;  /* 0xfffffffc00f08947 */ /* 0x004fea000383ffff */
[----:B------:R-:W-:Y:S05]  /*ebe0*/  BRA `(.L_x_58) ;  /* 0xffffff4800287947 */ /* 0x000fea000383ffff */
.L_x_66:
[----:B-1----:R1:W2:Y:S02]  /*ebf0*/  SYNCS.PHASECHK.TRANS64.TRYWAIT P1, [R0+URZ+0xb0], R2 ;  /* 0x0000b002000075a7 */ /* 0x0022a400080211ff */
[----:B--2---:R-:W-:Y:S05]  /*ec00*/  @!P1 NANOSLEEP.SYNCS 0x989680 ;  /* 0x009896800000995d */ /* 0x004fea0003900000 */
[----:B------:R-:W2:Y:S02]  /*ec10*/  @!P1 SYNCS.PHASECHK.TRANS64 P1, [R0+URZ+0xb0], R2 ;  /* 0x0000b002000095a7 */ /* 0x000ea400080210ff */
[----:B--2---:R-:W-:Y:S05]  /*ec20*/  @!P1 BRA `(.L_x_66) ;  /* 0xfffffffc00f09947 */ /* 0x004fea000383ffff */
[----:B------:R-:W-:Y:S05]  /*ec30*/  BRA `(.L_x_213) ;  /* 0xffffff50003c7947 */ /* 0x000fea000383ffff */
.L_x_67:
[----:B------:R-:W-:-:S07]  /*ec40*/  MOV R2, UR15 ;  /* 0x0000000f00027c02 */ /* 0x000fce0008000f00 */
.L_x_214:
[----:B-1----:R1:W2:Y:S02]  /*ec50*/  SYNCS.PHASECHK.TRANS64.TRYWAIT P0, [R2+URZ+0xe0], R0 ;  /* 0x0000e000020075a7 */ /* 0x0022a400080011ff */
[----:B--2---:R-:W-:Y:S05]  /*ec60*/  @!P0 NANOSLEEP.SYNCS 0x989680 ;  /* 0x009896800000895d */ /* 0x004fea0003900000 */
[----:B------:R-:W2:Y:S02]  /*ec70*/  @!P0 SYNCS.PHASECHK.TRANS64 P0, [R2+URZ+0xe0], R0 ;  /* 0x0000e000020085a7 */ /* 0x000ea400080010ff */
[----:B--2---:R-:W-:Y:S05]  /*ec80*/  @!P0 BRA `(.L_x_214) ;  /* 0xfffffffc00f08947 */ /* 0x004fea000383ffff */
[----:B------:R-:W-:Y:S05]  /*ec90*/  BRA `(.L_x_215) ;  /* 0xffffff5000747947 */ /* 0x000fea000383ffff */
.L_x_70:
[----:B------:R-:W-:Y:S07]  /*eca0*/  MOV R0, UR14 ;  /* 0x0000000e00007c02 */ /* 0x000fee0008000f00 */
.L_x_216:
[----:B-1----:R1:W2:Y:S02]  /*ecb0*/  SYNCS.PHASECHK.TRANS64.TRYWAIT P0, [R0+URZ], R2 ;  /* 0x00000002000075a7 */ /* 0x0022a400080011ff */
[----:B--2---:R-:W-:Y:S05]  /*ecc0*/  @!P0 NANOSLEEP.SYNCS 0x989680 ;  /* 0x009896800000895d */ /* 0x004fea0003900000 */
[----:B------:R-:W2:Y:S02]  /*ecd0*/  @!P0 SYNCS.PHASECHK.TRANS64 P0, [R0+URZ], R2 ;  /* 0x00000002000085a7 */ /* 0x000ea400080010ff */
[----:B--2---:R-:W-:Y:S05]  /*ece0*/  @!P0 BRA `(.L_x_216) ;  /* 0xfffffffc00f08947 */ /* 0x004fea000383ffff */
[----:B------:R-:W-:Y:S05]  /*ecf0*/  BRA `(.L_x_69) ;  /* 0xffffff5000907947 */ /* 0x000fea000383ffff */
.L_x_73:
[----:B------:R-:W-:-:S07]  /*ed00*/  MOV R0, UR5 ;  /* 0x0000000500007c02 */ /* 0x000fce0008000f00 */
.L_x_217:
[----:B--2---:R2:W4:Y:S02]  /*ed10*/  SYNCS.PHASECHK.TRANS64.TRYWAIT P0, [R0+URZ], R2 ;  /* 0x00000002000075a7 */ /* 0x00452400080011ff */
[----:B----4-:R-:W-:Y:S05]  /*ed20*/  @!P0 NANOSLEEP.SYNCS 0x989680 ;  /* 0x009896800000895d */ /* 0x010fea0003900000 */
[----:B------:R-:W4:Y:S02]  /*ed30*/  @!P0 SYNCS.PHASECHK.TRANS64 P0, [R0+URZ], R2 ;  /* 0x00000002000085a7 */ /* 0x000f2400080010ff */
[----:B----4-:R-:W-:Y:S05]  /*ed40*/  @!P0 BRA `(.L_x_217) ;  /* 0xfffffffc00f08947 */ /* 0x010fea000383ffff */
[----:B------:R-:W-:Y:S05]  /*ed50*/  BRA `(.L_x_218) ;  /* 0xffffff5400a07947 */ /* 0x000fea000383ffff */
.L_x_74:
[----:B------:R-:W-:-:S07]  /*ed60*/  MOV R0, UR6 ;  /* 0x0000000600007c02 */ /* 0x000fce0008000f00 */
.L_x_219:
[----:B--2---:R2:W4:Y:S02]  /*ed70*/  SYNCS.PHASECHK.TRANS64.TRYWAIT P0, [R0+URZ], R2 ;  /* 0x00000002000075a7 */ /* 0x00452400080011ff */
[----:B----4-:R-:W-:Y:S05]  /*ed80*/  @!P0 NANOSLEEP.SYNCS 0x989680 ;  /* 0x009896800000895d */ /* 0x010fea0003900000 */
[----:B------:R-:W4:Y:S02]  /*ed90*/  @!P0 SYNCS.PHASECHK.TRANS64 P0, [R0+URZ], R2 ;  /* 0x00000002000085a7 */ /* 0x000f2400080010ff */
[----:B----4-:R-:W-:Y:S05]  /*eda0*/  @!P0 BRA `(.L_x_219) ;  /* 0xfffffffc00f08947 */ /* 0x010fea000383ffff */
[----:B------:R-:W-:Y:S05]  /*edb0*/  BRA `(.L_x_220) ;  /* 0xffffff5400ac7947 */ /* 0x000fea000383ffff */
.L_x_79:
[----:B--2---:R2:W3:Y:S02]  /*edc0*/  SYNCS.PHASECHK.TRANS64.TRYWAIT P0, [R0+URZ+0xb0], R2 ;  /* 0x0000b002000075a7 */ /* 0x0044e400080011ff */
[----:B---3--:R-:W-:Y:S05]  /*edd0*/  @!P0 NANOSLEEP.SYNCS 0x989680 ;  /* 0x009896800000895d */ /* 0x008fea0003900000 */
[----:B------:R-:W3:Y:S02]  /*ede0*/  @!P0 SYNCS.PHASECHK.TRANS64 P0, [R0+URZ+0xb0], R2 ;  /* 0x0000b002000085a7 */ /* 0x000ee400080010ff */
[----:B---3--:R-:W-:Y:S05]  /*edf0*/  @!P0 BRA `(.L_x_79) ;  /* 0xfffffffc00f08947 */ /* 0x008fea000383ffff */
[----:B------:R-:W-:Y:S05]  /*ee00*/  BRA `(.L_x_221) ;  /* 0xffffff58009c7947 */ /* 0x000fea000383ffff */
.L_x_82:
[----:B------:R-:W-:Y:S07]  /*ee10*/  MOV R0, UR5 ;  /* 0x0000000500007c02 */ /* 0x000fee0008000f00 */
.L_x_222:
[----:B-1----:R1:W2:Y:S02]  /*ee20*/  SYNCS.PHASECHK.TRANS64.TRYWAIT P0, [R0+URZ+0xa8], R2 ;  /* 0x0000a802000075a7 */ /* 0x0022a400080011ff */
[----:B--2---:R-:W-:Y:S05]  /*ee30*/  @!P0 NANOSLEEP.SYNCS 0x989680 ;  /* 0x009896800000895d */ /* 0x004fea0003900000 */
[----:B------:R-:W2:Y:S02]  /*ee40*/  @!P0 SYNCS.PHASECHK.TRANS64 P0, [R0+URZ+0xa8], R2 ;  /* 0x0000a802000085a7 */ /* 0x000ea400080010ff */
[----:B--2---:R-:W-:Y:S05]  /*ee50*/  @!P0 BRA `(.L_x_222) ;  /* 0xfffffffc00f08947 */ /* 0x004fea000383ffff */
[----:B------:R-:W-:Y:S05]  /*ee60*/  BRA `(.L_x_81) ;  /* 0xffffff5c009c7947 */ /* 0x000fea000383ffff */
.L_x_85:
[----:B------:R-:W-:Y:S07]  /*ee70*/  MOV R0, UR5 ;  /* 0x0000000500007c02 */ /* 0x000fee0008000f00 */
.L_x_223:
[----:B-1----:R1:W2:Y:S02]  /*ee80*/  SYNCS.PHASECHK.TRANS64.TRYWAIT P0, [R0+URZ+0x80], R28 ;  /* 0x0000801c000075a7 */ /* 0x0022a400080011ff */
[----:B--2---:R-:W-:Y:S05]  /*ee90*/  @!P0 NANOSLEEP.SYNCS 0x989680 ;  /* 0x009896800000895d */ /* 0x004fea0003900000 */
[----:B------:R-:W2:Y:S02]  /*eea0*/  @!P0 SYNCS.PHASECHK.TRANS64 P0, [R0+URZ+0x80], R28 ;  /* 0x0000801c000085a7 */ /* 0x000ea400080010ff */
[----:B--2---:R-:W-:Y:S05]  /*eeb0*/  @!P0 BRA `(.L_x_223) ;  /* 0xfffffffc00f08947 */ /* 0x004fea000383ffff */
[----:B------:R-:W-:Y:S05]  /*eec0*/  BRA `(.L_x_224) ;  /* 0xffffff5c00f47947 */ /* 0x000fea000383ffff */
.L_x_86:
[----:B------:R-:W-:Y:S07]  /*eed0*/  MOV R0, UR5 ;  /* 0x0000000500007c02 */ /* 0x000fee0008000f00 */
.L_x_225:
[----:B-1----:R1:W2:Y:S02]  /*eee0*/  SYNCS.PHASECHK.TRANS64.TRYWAIT P0, [R0+URZ+0x88], R28 ;  /* 0x0000881c000075a7 */ /* 0x0022a400080011ff */
[----:B--2---:R-:W-:Y:S05]  /*eef0*/  @!P0 NANOSLEEP.SYNCS 0x989680 ;  /* 0x009896800000895d */ /* 0x004fea0003900000 */
[----:B------:R-:W2:Y:S02]  /*ef00*/  @!P0 SYNCS.PHASECHK.TRANS64 P0, [R0+URZ+0x88], R28 ;  /* 0x0000881c000085a7 */ /* 0x000ea400080010ff */
[----:B--2---:R-:W-:Y:S05]  /*ef10*/  @!P0 BRA `(.L_x_225) ;  /* 0xfffffffc00f08947 */ /* 0x004fea000383ffff */
[----:B------:R-:W-:Y:S05]  /*ef20*/  BRA `(.L_x_226) ;  /* 0xffffff60004c7947 */ /* 0x000fea000383ffff */
.L_x_87:
[----:B------:R-:W-:Y:S07]  /*ef30*/  MOV R0, UR5 ;  /* 0x0000000500007c02 */ /* 0x000fee0008000f00 */
.L_x_227:
[----:B-1----:R1:W2:Y:S02]  /*ef40*/  SYNCS.PHASECHK.TRANS64.TRYWAIT P0, [R0+URZ+0x90], R28 ;  /* 0x0000901c000075a7 */ /* 0x0022a400080011ff */
[----:B--2---:R-:W-:Y:S05]  /*ef50*/  @!P0 NANOSLEEP.SYNCS 0x989680 ;  /* 0x009896800000895d */ /* 0x004fea0003900000 */
[----:B------:R-:W2:Y:S02]  /*ef60*/  @!P0 SYNCS.PHASECHK.TRANS64 P0, [R0+URZ+0x90], R28 ;  /* 0x0000901c000085a7 */ /* 0x000ea400080010ff */
[----:B--2---:R-:W-:Y:S05]  /*ef70*/  @!P0 BRA `(.L_x_227) ;  /* 0xfffffffc00f08947 */ /* 0x004fea000383ffff */
[----:B------:R-:W-:Y:S05]  /*ef80*/  BRA `(.L_x_228) ;  /* 0xffffff6000ac7947 */ /* 0x000fea000383ffff */
.L_x_88:
[----:B------:R-:W-:Y:S07]  /*ef90*/  MOV R0, UR5 ;  /* 0x0000000500007c02 */ /* 0x000fee0008000f00 */
.L_x_229:
[----:B-1----:R1:W2:Y:S02]  /*efa0*/  SYNCS.PHASECHK.TRANS64.TRYWAIT P0, [R0+URZ+0x98], R28 ;  /* 0x0000981c000075a7 */ /* 0x0022a400080011ff */
[----:B--2---:R-:W-:Y:S05]  /*efb0*/  @!P0 NANOSLEEP.SYNCS 0x989680 ;  /* 0x009896800000895d */ /* 0x004fea0003900000 */
[----:B------:R-:W2:Y:S02]  /*efc0*/  @!P0 SYNCS.PHASECHK.TRANS64 P0, [R0+URZ+0x98], R28 ;  /* 0x0000981c000085a7 */ /* 0x000ea400080010ff */
[----:B--2---:R-:W-:Y:S05]  /*efd0*/  @!P0 BRA `(.L_x_229) ;  /* 0xfffffffc00f08947 */ /* 0x004fea000383ffff */
[----:B------:R-:W-:Y:S05]  /*efe0*/  BRA `(.L_x_230) ;  /* 0xffffff64000c7947 */ /* 0x000fea000383ffff */
.L_x_89:
[----:B------:R-:W-:Y:S07]  /*eff0*/  MOV R0, UR5 ;  /* 0x0000000500007c02 */ /* 0x000fee0008000f00 */
.L_x_231:
[----:B-1----:R1:W2:Y:S02]  /*f000*/  SYNCS.PHASECHK.TRANS64.TRYWAIT P0, [R0+URZ+0x80], R34 ;  /* 0x00008022000075a7 */ /* 0x0022a400080011ff */
[----:B--2---:R-:W-:Y:S05]  /*f010*/  @!P0 NANOSLEEP.SYNCS 0x989680 ;  /* 0x009896800000895d */ /* 0x004fea0003900000 */
[----:B------:R-:W2:Y:S02]  /*f020*/  @!P0 SYNCS.PHASECHK.TRANS64 P0, [R0+URZ+0x80], R34 ;  /* 0x00008022000085a7 */ /* 0x000ea400080010ff */
[----:B--2---:R-:W-:Y:S05]  /*f030*/  @!P0 BRA `(.L_x_231) ;  /* 0xfffffffc00f08947 */ /* 0x004fea000383ffff */
[----:B------:R-:W-:Y:S05]  /*f040*/  BRA `(.L_x_232) ;  /* 0xffffff6400707947 */ /* 0x000fea000383ffff */
.L_x_90:
[----:B------:R-:W-:Y:S07]  /*f050*/  MOV R0, UR5 ;  /* 0x0000000500007c02 */ /* 0x000fee0008000f00 */
.L_x_233:
[----:B-1----:R1:W2:Y:S02]  /*f060*/  SYNCS.PHASECHK.TRANS64.TRYWAIT P0, [R0+URZ+0x88], R34 ;  /* 0x00008822000075a7 */ /* 0x0022a400080011ff */
[----:B--2---:R-:W-:Y:S05]  /*f070*/  @!P0 NANOSLEEP.SYNCS 0x989680 ;  /* 0x009896800000895d */ /* 0x004fea0003900000 */
[----:B------:R-:W2:Y:S02]  /*f080*/  @!P0 SYNCS.PHASECHK.TRANS64 P0, [R0+URZ+0x88], R34 ;  /* 0x00008822000085a7 */ /* 0x000ea400080010ff */
[----:B--2---:R-:W-:Y:S05]  /*f090*/  @!P0 BRA `(.L_x_233) ;  /* 0xfffffffc00f08947 */ /* 0x004fea000383ffff */
[----:B------:R-:W-:Y:S05]  /*f0a0*/  BRA `(.L_x_234) ;  /* 0xffffff6400d07947 */ /* 0x000fea000383ffff */
.L_x_91:
[----:B------:R-:W-:Y:S07]  /*f0b0*/  MOV R0, UR5 ;  /* 0x0000000500007c02 */ /* 0x000fee0008000f00 */
.L_x_235:
[----:B-1----:R1:W2:Y:S02]  /*f0c0*/  SYNCS.PHASECHK.TRANS64.TRYWAIT P0, [R0+URZ+0x90], R34 ;  /* 0x00009022000075a7 */ /* 0x0022a400080011ff */
[----:B--2---:R-:W-:Y:S05]  /*f0d0*/  @!P0 NANOSLEEP.SYNCS 0x989680 ;  /* 0x009896800000895d */ /* 0x004fea0003900000 */
[----:B------:R-:W2:Y:S02]  /*f0e0*/  @!P0 SYNCS.PHASECHK.TRANS64 P0, [R0+URZ+0x90], R34 ;  /* 0x00009022000085a7 */ /* 0x000ea400080010ff */
[----:B--2---:R-:W-:Y:S05]  /*f0f0*/  @!P0 BRA `(.L_x_235) ;  /* 0xfffffffc00f08947 */ /* 0x004fea000383ffff */
[----:B------:R-:W-:Y:S05]  /*f100*/  BRA `(.L_x_236) ;  /* 0xffffff68002c7947 */ /* 0x000fea000383ffff */
.L_x_92:
[----:B------:R-:W-:Y:S07]  /*f110*/  MOV R0, UR5 ;  /* 0x0000000500007c02 */ /* 0x000fee0008000f00 */
.L_x_237:
[----:B-1----:R1:W2:Y:S02]  /*f120*/  SYNCS.PHASECHK.TRANS64.TRYWAIT P0, [R0+URZ+0x98], R34 ;  /* 0x00009822000075a7 */ /* 0x0022a400080011ff */
[----:B--2---:R-:W-:Y:S05]  /*f130*/  @!P0 NANOSLEEP.SYNCS 0x989680 ;  /* 0x009896800000895d */ /* 0x004fea0003900000 */
[----:B------:R-:W2:Y:S02]  /*f140*/  @!P0 SYNCS.PHASECHK.TRANS64 P0, [R0+URZ+0x98], R34 ;  /* 0x00009822000085a7 */ /* 0x000ea400080010ff */
[----:B--2---:R-:W-:Y:S05]  /*f150*/  @!P0 BRA `(.L_x_237) ;  /* 0xfffffffc00f08947 */ /* 0x004fea000383ffff */
[----:B------:R-:W-:Y:S05]  /*f160*/  BRA `(.L_x_238) ;  /* 0xffffff6800c87947 */ /* 0x000fea000383ffff */
.L_x_94:
[----:B------:R-:W-:-:S07]  /*f170*/  MOV R0, UR5 ;  /* 0x0000000500007c02 */ /* 0x000fce0008000f00 */
.L_x_239:
[----:B-1----:R1:W3:Y:S02]  /*f180*/  SYNCS.PHASECHK.TRANS64.TRYWAIT P0, [R0+URZ+0x80], R28 ;  /* 0x0000801c000075a7 */ /* 0x0022e400080011ff */
[----:B---3--:R-:W-:Y:S05]  /*f190*/  @!P0 NANOSLEEP.SYNCS 0x989680 ;  /* 0x009896800000895d */ /* 0x008fea0003900000 */
[----:B------:R-:W3:Y:S02]  /*f1a0*/  @!P0 SYNCS.PHASECHK.TRANS64 P0, [R0+URZ+0x80], R28 ;  /* 0x0000801c000085a7 */ /* 0x000ee400080010ff */
[----:B---3--:R-:W-:Y:S05]  /*f1b0*/  @!P0 BRA `(.L_x_239) ;  /* 0xfffffffc00f08947 */ /* 0x008fea000383ffff */
[----:B------:R-:W-:Y:S05]  /*f1c0*/  BRA `(.L_x_240) ;  /* 0xffffff6c00487947 */ /* 0x000fea000383ffff */
.L_x_95:
[----:B-1----:R-:W-:-:S07]  /*f1d0*/  MOV R0, UR5 ;  /* 0x0000000500007c02 */ /* 0x002fce0008000f00 */
.L_x_241:
[----:B-1----:R1:W3:Y:S02]  /*f1e0*/  SYNCS.PHASECHK.TRANS64.TRYWAIT P0, [R0+URZ+0x88], R28 ;  /* 0x0000881c000075a7 */ /* 0x0022e400080011ff */
[----:B---3--:R-:W-:Y:S05]  /*f1f0*/  @!P0 NANOSLEEP.SYNCS 0x989680 ;  /* 0x009896800000895d */ /* 0x008fea0003900000 */
[----:B------:R-:W3:Y:S02]  /*f200*/  @!P0 SYNCS.PHASECHK.TRANS64 P0, [R0+URZ+0x88], R28 ;  /* 0x0000881c000085a7 */ /* 0x000ee400080010ff */
[----:B---3--:R-:W-:Y:S05]  /*f210*/  @!P0 BRA `(.L_x_241) ;  /* 0xfffffffc00f08947 */ /* 0x008fea000383ffff */
[----:B------:R-:W-:Y:S05]  /*f220*/  BRA `(.L_x_242) ;  /* 0xffffff6c00387947 */ /* 0x000fea000383ffff */
.L_x_96:
[----:B------:R-:W-:-:S07]  /*f230*/  MOV R2, UR5 ;  /* 0x0000000500027c02 */ /* 0x000fce0008000f00 */
.L_x_243:
[----:B-1----:R1:W3:Y:S02]  /*f240*/  SYNCS.PHASECHK.TRANS64.TRYWAIT P0, [R2+URZ+0x90], R28 ;  /* 0x0000901c020075a7 */ /* 0x0022e400080011ff */
[----:B---3--:R-:W-:Y:S05]  /*f250*/  @!P0 NANOSLEEP.SYNCS 0x989680 ;  /* 0x009896800000895d */ /* 0x008fea0003900000 */
[----:B------:R-:W3:Y:S02]  /*f260*/  @!P0 SYNCS.PHASECHK.TRANS64 P0, [R2+URZ+0x90], R28 ;  /* 0x0000901c020085a7 */ /* 0x000ee400080010ff */
[----:B---3--:R-:W-:Y:S05]  /*f270*/  @!P0 BRA `(.L_x_243) ;  /* 0xfffffffc00f08947 */ /* 0x008fea000383ffff */
[----:B------:R-:W-:Y:S05]  /*f280*/  BRA `(.L_x_244) ;  /* 0xffffff6c002c7947 */ /* 0x000fea000383ffff */
.L_x_98:
[----:B--2---:R2:W4:Y:S02]  /*f290*/  SYNCS.PHASECHK.TRANS64.TRYWAIT P0, [R0+URZ+0xb0], R2 ;  /* 0x0000b002000075a7 */ /* 0x00452400080011ff */
[----:B----4-:R-:W-:Y:S05]  /*f2a0*/  @!P0 NANOSLEEP.SYNCS 0x989680 ;  /* 0x009896800000895d */ /* 0x010fea0003900000 */
[----:B------:R-:W4:Y:S02]  /*f2b0*/  @!P0 SYNCS.PHASECHK.TRANS64 P0, [R0+URZ+0xb0], R2 ;  /* 0x0000b002000085a7 */ /* 0x000f2400080010ff */
[----:B----4-:R-:W-:Y:S05]  /*f2c0*/  @!P0 BRA `(.L_x_98) ;  /* 0xfffffffc00f08947 */ /* 0x010fea000383ffff */
[----:B------:R-:W-:Y:S05]  /*f2d0*/  BRA `(.L_x_245) ;  /* 0xffffff6c00f07947 */ /* 0x000fea000383ffff */
.L_x_109:
[----:B-1----:R-:W-:Y:S04]  /*f2e0*/  MOV R4, UR52 ;  /* 0x0000003400047c02 */ /* 0x002fe80008000f00 */
[----:B------:R1:W2:Y:S03]  /*f2f0*/  SYNCS.PHASECHK.TRANS64.TRYWAIT P1, [R4+URZ+0x60], R5 ;  /* 0x00006005040075a7 */ /* 0x0002a600080211ff */
[----:B--2---:R-:W-:Y:S05]  /*f300*/  @!P1 NANOSLEEP.SYNCS 0x989680 ;  /* 0x009896800000995d */ /* 0x004fea0003900000 */
[----:B------:R-:W2:Y:S02]  /*f310*/  @!P1 SYNCS.PHASECHK.TRANS64 P1, [R4+URZ+0x60], R5 ;  /* 0x00006005040095a7 */ /* 0x000ea400080210ff */
[----:B--2---:R-:W-:Y:S05]  /*f320*/  @!P1 BRA `(.L_x_109) ;  /* 0xfffffffc00ec9947 */ /* 0x004fea000383ffff */
[----:B------:R-:W-:Y:S05]  /*f330*/  BRA `(.L_x_108) ;  /* 0xffffff7800fc7947 */ /* 0x000fea000383ffff */
.L_x_111:
[----:B------:R1:W1:Y:S02]  /*f340*/  SYNCS.PHASECHK.TRANS64.TRYWAIT P0, [R58+URZ+0xd0], R3 ;  /* 0x0000d0033a0075a7 */ /* 0x00026400080011ff */
[----:B-1----:R-:W-:Y:S05]  /*f350*/  @!P0 NANOSLEEP.SYNCS 0x989680 ;  /* 0x009896800000895d */ /* 0x002fea0003900000 */
[----:B------:R-:W1:Y:S02]  /*f360*/  @!P0 SYNCS.PHASECHK.TRANS64 P0, [R58+URZ+0xd0], R3 ;  /* 0x0000d0033a0085a7 */ /* 0x000e6400080010ff */
[----:B-1----:R-:W-:Y:S05]  /*f370*/  @!P0 BRA `(.L_x_111) ;  /* 0xfffffffc00f08947 */ /* 0x002fea000383ffff */
[----:B------:R-:W-:Y:S05]  /*f380*/  BRA `(.L_x_110) ;  /* 0xffffff7c00207947 */ /* 0x000fea000383ffff */
.L_x_122:
[----:B-1----:R1:W3:Y:S02]  /*f390*/  SYNCS.PHASECHK.TRANS64.TRYWAIT P0, [R2+URZ+0x60], R0 ;  /* 0x00006000020075a7 */ /* 0x0022e400080011ff */
[----:B---3--:R-:W-:Y:S05]  /*f3a0*/  @!P0 NANOSLEEP.SYNCS 0x989680 ;  /* 0x009896800000895d */ /* 0x008fea0003900000 */
[----:B------:R-:W3:Y:S02]  /*f3b0*/  @!P0 SYNCS.PHASECHK.TRANS64 P0, [R2+URZ+0x60], R0 ;  /* 0x00006000020085a7 */ /* 0x000ee400080010ff */
[----:B---3--:R-:W-:Y:S05]  /*f3c0*/  @!P0 BRA `(.L_x_122) ;  /* 0xfffffffc00f08947 */ /* 0x008fea000383ffff */
[----:B------:R-:W-:Y:S05]  /*f3d0*/  BRA `(.L_x_121) ;  /* 0xffffff8800bc7947 */ /* 0x000fea000383ffff */
.L_x_132:
[----:B-1----:R1:W3:Y:S02]  /*f3e0*/  SYNCS.PHASECHK.TRANS64.TRYWAIT P0, [R0+URZ+0x60], R20 ;  /* 0x00006014000075a7 */ /* 0x0022e400080011ff */
[----:B---3--:R-:W-:Y:S05]  /*f3f0*/  @!P0 NANOSLEEP.SYNCS 0x989680 ;  /* 0x009896800000895d */ /* 0x008fea0003900000 */
[----:B------:R-:W3:Y:S02]  /*f400*/  @!P0 SYNCS.PHASECHK.TRANS64 P0, [R0+URZ+0x60], R20 ;  /* 0x00006014000085a7 */ /* 0x000ee400080010ff */
[----:B---3--:R-:W-:Y:S05]  /*f410*/  @!P0 BRA `(.L_x_132) ;  /* 0xfffffffc00f08947 */ /* 0x008fea000383ffff */
[----:B------:R-:W-:Y:S05]  /*f420*/  BRA `(.L_x_131) ;  /* 0xffffff9800547947 */ /* 0x000fea000383ffff */
.L_x_142:
[----:B-1----:R1:W3:Y:S02]  /*f430*/  SYNCS.PHASECHK.TRANS64.TRYWAIT P0, [R0+URZ+0x60], R20 ;  /* 0x00006014000075a7 */ /* 0x0022e400080011ff */
[----:B---3--:R-:W-:Y:S05]  /*f440*/  @!P0 NANOSLEEP.SYNCS 0x989680 ;  /* 0x009896800000895d */ /* 0x008fea0003900000 */
[----:B------:R-:W3:Y:S02]  /*f450*/  @!P0 SYNCS.PHASECHK.TRANS64 P0, [R0+URZ+0x60], R20 ;  /* 0x00006014000085a7 */ /* 0x000ee400080010ff */
[----:B---3--:R-:W-:Y:S05]  /*f460*/  @!P0 BRA `(.L_x_142) ;  /* 0xfffffffc00f08947 */ /* 0x008fea000383ffff */
[----:B------:R-:W-:Y:S05]  /*f470*/  BRA `(.L_x_141) ;  /* 0xffffffa400d07947 */ /* 0x000fea000383ffff */
.L_x_152:
[----:B-1----:R1:W3:Y:S02]  /*f480*/  SYNCS.PHASECHK.TRANS64.TRYWAIT P0, [R0+URZ+0x60], R20 ;  /* 0x00006014000075a7 */ /* 0x0022e400080011ff */
[----:B---3--:R-:W-:Y:S05]  /*f490*/  @!P0 NANOSLEEP.SYNCS 0x989680 ;  /* 0x009896800000895d */ /* 0x008fea0003900000 */
[----:B------:R-:W3:Y:S02]  /*f4a0*/  @!P0 SYNCS.PHASECHK.TRANS64 P0, [R0+URZ+0x60], R20 ;  /* 0x00006014000085a7 */ /* 0x000ee400080010ff */
[----:B---3--:R-:W-:Y:S05]  /*f4b0*/  @!P0 BRA `(.L_x_152) ;  /* 0xfffffffc00f08947 */ /* 0x008fea000383ffff */
[----:B------:R-:W-:Y:S05]  /*f4c0*/  BRA `(.L_x_151) ;  /* 0xffffffb400747947 */ /* 0x000fea000383ffff */
.L_x_162:
[----:B-1----:R1:W2:Y:S02]  /*f4d0*/  SYNCS.PHASECHK.TRANS64.TRYWAIT P0, [R0+URZ+0x60], R20 ;  /* 0x00006014000075a7 */ /* 0x0022a400080011ff */
[----:B--2---:R-:W-:Y:S05]  /*f4e0*/  @!P0 NANOSLEEP.SYNCS 0x989680 ;  /* 0x009896800000895d */ /* 0x004fea0003900000 */
[----:B------:R-:W2:Y:S02]  /*f4f0*/  @!P0 SYNCS.PHASECHK.TRANS64 P0, [R0+URZ+0x60], R20 ;  /* 0x00006014000085a7 */ /* 0x000ea400080010ff */
[----:B--2---:R-:W-:Y:S05]  /*f500*/  @!P0 BRA `(.L_x_162) ;  /* 0xfffffffc00f08947 */ /* 0x004fea000383ffff */
[----:B------:R-:W-:Y:S05]  /*f510*/  BRA `(.L_x_161) ;  /* 0xffffffc400087947 */ /* 0x000fea000383ffff */
.L_x_172:
[----:B-1----:R1:W2:Y:S02]  /*f520*/  SYNCS.PHASECHK.TRANS64.TRYWAIT P0, [R0+URZ+0x60], R20 ;  /* 0x00006014000075a7 */ /* 0x0022a400080011ff */
[----:B--2---:R-:W-:Y:S05]  /*f530*/  @!P0 NANOSLEEP.SYNCS 0x989680 ;  /* 0x009896800000895d */ /* 0x004fea0003900000 */
[----:B------:R-:W2:Y:S02]  /*f540*/  @!P0 SYNCS.PHASECHK.TRANS64 P0, [R0+URZ+0x60], R20 ;  /* 0x00006014000085a7 */ /* 0x000ea400080010ff */
[----:B--2---:R-:W-:Y:S05]  /*f550*/  @!P0 BRA `(.L_x_172) ;  /* 0xfffffffc00f08947 */ /* 0x004fea000383ffff */
[----:B------:R-:W-:Y:S05]  /*f560*/  BRA `(.L_x_171) ;  /* 0xffffffd000b07947 */ /* 0x000fea000383ffff */
.L_x_182:
[----:B--2---:R2:W3:Y:S02]  /*f570*/  SYNCS.PHASECHK.TRANS64.TRYWAIT P0, [R0+URZ+0x60], R110 ;  /* 0x0000606e000075a7 */ /* 0x0044e400080011ff */
[----:B---3--:R-:W-:Y:S05]  /*f580*/  @!P0 NANOSLEEP.SYNCS 0x989680 ;  /* 0x009896800000895d */ /* 0x008fea0003900000 */
[----:B------:R-:W3:Y:S02]  /*f590*/  @!P0 SYNCS.PHASECHK.TRANS64 P0, [R0+URZ+0x60], R110 ;  /* 0x0000606e000085a7 */ /* 0x000ee400080010ff */
[----:B---3--:R-:W-:Y:S05]  /*f5a0*/  @!P0 BRA `(.L_x_182) ;  /* 0xfffffffc00f08947 */ /* 0x008fea000383ffff */
[----:B------:R-:W-:Y:S05]  /*f5b0*/  BRA `(.L_x_181) ;  /* 0xffffffe0003c7947 */ /* 0x000fea000383ffff */
        .weak           $__internal_0_$__cuda_sm10x_tcgen05_guardrail_trap_col_being_dealloced_not_returned_by_alloc
        .type           $__internal_0_$__cuda_sm10x_tcgen05_guardrail_trap_col_being_dealloced_not_returned_by_alloc,@function
        .size           $__internal_0_$__cuda_sm10x_tcgen05_guardrail_trap_col_being_dealloced_not_returned_by_alloc,($__internal_1_$__cuda_sm10x_tcgen05_guardrail_trap_phase_invalid_during_alloc - $__internal_0_$__cuda_sm10x_tcgen05_guardrail_trap_col_being_dealloced_not_returned_by_alloc)
$__internal_0_$__cuda_sm10x_tcgen05_guardrail_trap_col_being_dealloced_not_returned_by_alloc:
[----:B------:R-:W-:Y:S05]  /*f5c0*/  BPT.TRAP 0x1 ;  /* 0x000000040000795c */ /* 0x000fea0000300000 */
[----:B------:R-:W-:-:S04]  /*f5d0*/  HFMA2 R3, -RZ, RZ, 0, 0 ;  /* 0x00000000ff037431 */ /* 0x000fc800000001ff */
[----:B------:R-:W-:Y:S05]  /*f5e0*/  RET.REL.NODEC R2 `(_ZN7cutlass13device_kernelINS_4gemm6kernel13GemmUniversalIN4cute5tupleIJiiiiEEENS1_10collective13CollectiveMmaINS1_46MainloopSm100TmaUmmaWarpSpecializedBlockScaledILi6ELi2ELi2ENS5_IJNS4_1CILi4EEESB_NSA_ILi1EEEEEEEENS5_IJNSA_ILi128EEESF_NSA_ILi256EEEEEENS5_IJNS_12float_e2m1_tENS_13float_ue8m0_tEEEENS5_IJNS5_IJlSC_lEEENS4_6LayoutINS5_IJNS5_IJNS5_IJNSA_ILi32EEESB_EEEiEEESP_NS5_IJSC_iEEEEEENS5_IJNS5_IJNS5_IJNSA_ILi16EEESB_EEEiEEENS5_IJNS5_IJNSA_ILi0EEESC_EEENSA_ILi512EEEEEENS5_IJSV_iEEEEEEEEEEESK_S12_NS4_8TiledMMAINS4_8MMA_AtomIJNS4_17SM100_MMA_MXF4_SSISI_SI_fSJ_Li128ELi128ELi32ELNS4_4UMMA5MajorE0ELS17_0ELNS16_7ScaleInE0ELS18_0EEEEEENSM_INS5_IJSC_SC_SC_EEENS5_IJSV_SV_SV_EEEEENS5_IJNS4_10UnderscoreES1E_S1E_EEEEENS5_IJNS4_23SM90_TMA_LOAD_MULTICASTES1H_EEENS5_IJNS4_14ComposedLayoutINS4_7SwizzleILi3ELi4ELi3EEENS4_18smem_ptr_flag_bitsILi4EEENSM_INS5_IJNSA_ILi8EEESG_EEENS5_IJSG_SC_EEEEEEENSM_INS5_IJNS5_IJNS5_IJSO_SC_EEENS5_IJSN_NSA_ILi2EEEEEEEEESC_NS5_IJS1U_S1U_EEEEEENS5_IJNS5_IJNS5_IJST_SX_EEESW_EEESV_NS5_IJS1U_SX_EEEEEEEEEEEvNS4_8identityES1I_S24_vS25_EENS_8epilogue10collective18CollectiveEpilogueINS27_23Sm100TmaWarpSpecializedILi4ELi2ELi16ELb1ELb0EEEJNS5_IJNSA_ILi64EEESF_SG_EEENS5_IJNSM_IS2C_SC_EENSM_INS5_IJSS_S1U_EEENS5_IJSC_S2C_EEEEEEEENS_10bfloat16_tESL_S2J_SL_NS27_6fusion15FusionCallbacksIS2B_NS2K_17LinearCombinationIS2J_fS2J_fLNS_15FloatRoundStyleE2EEES2D_S2I_JEEENS4_5SM1004TMEM4LOAD26SM100_TMEM_LOAD_32dp32b16xENS4_13SM90_TMA_LOADENS1J_INS1K_ILi1ELi4ELi3EEENS1M_ILi16EEENSM_INS5_IJS1O_SS_EEENS5_IJSS_SC_EEEEEEENS4_39AutoVectorizingCopyWithAssumedAlignmentILi128EEENS4_14SM90_TMA_STOREES30_S32_S32_EEEvvEEEEvNT_6ParamsE) ;  /* 0xffffff0802847950 */ /* 0x000fea0003c3ffff */
        .weak           $__internal_1_$__cuda_sm10x_tcgen05_guardrail_trap_phase_invalid_during_alloc
        .type           $__internal_1_$__cuda_sm10x_tcgen05_guardrail_trap_phase_invalid_during_alloc,@function
        .size           $__internal_1_$__cuda_sm10x_tcgen05_guardrail_trap_phase_invalid_during_alloc,($__internal_2_$__cuda_sm10x_tcgen05_guardrail_trap_unallocated_columns_being_dealloced - $__internal_1_$__cuda_sm10x_tcgen05_guardrail_trap_phase_invalid_during_alloc)
$__internal_1_$__cuda_sm10x_tcgen05_guardrail_trap_phase_invalid_during_alloc:
[----:B------:R-:W-:Y:S05]  /*f5f0*/  BPT.TRAP 0x1 ;  /* 0x000000040000795c */ /* 0x000fea0000300000 */
[----:B------:R-:W-:-:S04]  /*f600*/  MOV R5, 0x0 ;  /* 0x0000000000057802 */ /* 0x000fc80000000f00 */
[----:B------:R-:W-:Y:S05]  /*f610*/  RET.REL.NODEC R4 `(_ZN7cutlass13device_kernelINS_4gemm6kernel13GemmUniversalIN4cute5tupleIJiiiiEEENS1_10collective13CollectiveMmaINS1_46MainloopSm100TmaUmmaWarpSpecializedBlockScaledILi6ELi2ELi2ENS5_IJNS4_1CILi4EEESB_NSA_ILi1EEEEEEEENS5_IJNSA_ILi128EEESF_NSA_ILi256EEEEEENS5_IJNS_12float_e2m1_tENS_13float_ue8m0_tEEEENS5_IJNS5_IJlSC_lEEENS4_6LayoutINS5_IJNS5_IJNS5_IJNSA_ILi32EEESB_EEEiEEESP_NS5_IJSC_iEEEEEENS5_IJNS5_IJNS5_IJNSA_ILi16EEESB_EEEiEEENS5_IJNS5_IJNSA_ILi0EEESC_EEENSA_ILi512EEEEEENS5_IJSV_iEEEEEEEEEEESK_S12_NS4_8TiledMMAINS4_8MMA_AtomIJNS4_17SM100_MMA_MXF4_SSISI_SI_fSJ_Li128ELi128ELi32ELNS4_4UMMA5MajorE0ELS17_0ELNS16_7ScaleInE0ELS18_0EEEEEENSM_INS5_IJSC_SC_SC_EEENS5_IJSV_SV_SV_EEEEENS5_IJNS4_10UnderscoreES1E_S1E_EEEEENS5_IJNS4_23SM90_TMA_LOAD_MULTICASTES1H_EEENS5_IJNS4_14ComposedLayoutINS4_7SwizzleILi3ELi4ELi3EEENS4_18smem_ptr_flag_bitsILi4EEENSM_INS5_IJNSA_ILi8EEESG_EEENS5_IJSG_SC_EEEEEEENSM_INS5_IJNS5_IJNS5_IJSO_SC_EEENS5_IJSN_NSA_ILi2EEEEEEEEESC_NS5_IJS1U_S1U_EEEEEENS5_IJNS5_IJNS5_IJST_SX_EEESW_EEESV_NS5_IJS1U_SX_EEEEEEEEEEEvNS4_8identityES1I_S24_vS25_EENS_8epilogue10collective18CollectiveEpilogueINS27_23Sm100TmaWarpSpecializedILi4ELi2ELi16ELb1ELb0EEEJNS5_IJNSA_ILi64EEESF_SG_EEENS5_IJNSM_IS2C_SC_EENSM_INS5_IJSS_S1U_EEENS5_IJSC_S2C_EEEEEEEENS_10bfloat16_tESL_S2J_SL_NS27_6fusion15FusionCallbacksIS2B_NS2K_17LinearCombinationIS2J_fS2J_fLNS_15FloatRoundStyleE2EEES2D_S2I_JEEENS4_5SM1004TMEM4LOAD26SM100_TMEM_LOAD_32dp32b16xENS4_13SM90_TMA_LOADENS1J_INS1K_ILi1ELi4ELi3EEENS1M_ILi16EEENSM_INS5_IJS1O_SS_EEENS5_IJSS_SC_EEEEEEENS4_39AutoVectorizingCopyWithAssumedAlignmentILi128EEENS4_14SM90_TMA_STOREES30_S32_S32_EEEvvEEEEvNT_6ParamsE) ;  /* 0xffffff0804787950 */ /* 0x000fea0003c3ffff */
        .weak           $__internal_2_$__cuda_sm10x_tcgen05_guardrail_trap_unallocated_columns_being_dealloced
        .type           $__internal_2_$__cuda_sm10x_tcgen05_guardrail_trap_unallocated_columns_being_dealloced,@function
        .size           $__internal_2_$__cuda_sm10x_tcgen05_guardrail_trap_unallocated_columns_being_dealloced,(.L_x_247 - $__internal_2_$__cuda_sm10x_tcgen05_guardrail_trap_unallocated_columns_being_dealloced)
$__internal_2_$__cuda_sm10x_tcgen05_guardrail_trap_unallocated_columns_being_dealloced:
[----:B------:R-:W-:Y:S05]  /*f620*/  BPT.TRAP 0x1 ;  /* 0x000000040000795c */ /* 0x000fea0000300000 */
[----:B------:R-:W-:-:S04]  /*f630*/  HFMA2 R3, -RZ, RZ, 0, 0 ;  /* 0x00000000ff037431 */ /* 0x000fc800000001ff */
[----:B------:R-:W-:Y:S05]  /*f640*/  RET.REL.NODEC R2 `(_ZN7cutlass13device_kernelINS_4gemm6kernel13GemmUniversalIN4cute5tupleIJiiiiEEENS1_10collective13CollectiveMmaINS1_46MainloopSm100TmaUmmaWarpSpecializedBlockScaledILi6ELi2ELi2ENS5_IJNS4_1CILi4EEESB_NSA_ILi1EEEEEEEENS5_IJNSA_ILi128EEESF_NSA_ILi256EEEEEENS5_IJNS_12float_e2m1_tENS_13float_ue8m0_tEEEENS5_IJNS5_IJlSC_lEEENS4_6LayoutINS5_IJNS5_IJNS5_IJNSA_ILi32EEESB_EEEiEEESP_NS5_IJSC_iEEEEEENS5_IJNS5_IJNS5_IJNSA_ILi16EEESB_EEEiEEENS5_IJNS5_IJNSA_ILi0EEESC_EEENSA_ILi512EEEEEENS5_IJSV_iEEEEEEEEEEESK_S12_NS4_8TiledMMAINS4_8MMA_AtomIJNS4_17SM100_MMA_MXF4_SSISI_SI_fSJ_Li128ELi128ELi32ELNS4_4UMMA5MajorE0ELS17_0ELNS16_7ScaleInE0ELS18_0EEEEEENSM_INS5_IJSC_SC_SC_EEENS5_IJSV_SV_SV_EEEEENS5_IJNS4_10UnderscoreES1E_S1E_EEEEENS5_IJNS4_23SM90_TMA_LOAD_MULTICASTES1H_EEENS5_IJNS4_14ComposedLayoutINS4_7SwizzleILi3ELi4ELi3EEENS4_18smem_ptr_flag_bitsILi4EEENSM_INS5_IJNSA_ILi8EEESG_EEENS5_IJSG_SC_EEEEEEENSM_INS5_IJNS5_IJNS5_IJSO_SC_EEENS5_IJSN_NSA_ILi2EEEEEEEEESC_NS5_IJS1U_S1U_EEEEEENS5_IJNS5_IJNS5_IJST_SX_EEESW_EEESV_NS5_IJS1U_SX_EEEEEEEEEEEvNS4_8identityES1I_S24_vS25_EENS_8epilogue10collective18CollectiveEpilogueINS27_23Sm100TmaWarpSpecializedILi4ELi2ELi16ELb1ELb0EEEJNS5_IJNSA_ILi64EEESF_SG_EEENS5_IJNSM_IS2C_SC_EENSM_INS5_IJSS_S1U_EEENS5_IJSC_S2C_EEEEEEEENS_10bfloat16_tESL_S2J_SL_NS27_6fusion15FusionCallbacksIS2B_NS2K_17LinearCombinationIS2J_fS2J_fLNS_15FloatRoundStyleE2EEES2D_S2I_JEEENS4_5SM1004TMEM4LOAD26SM100_TMEM_LOAD_32dp32b16xENS4_13SM90_TMA_LOADENS1J_INS1K_ILi1ELi4ELi3EEENS1M_ILi16EEENSM_INS5_IJS1O_SS_EEENS5_IJSS_SC_EEEEEEENS4_39AutoVectorizingCopyWithAssumedAlignmentILi128EEENS4_14SM90_TMA_STOREES30_S32_S32_EEEvvEEEEvNT_6ParamsE) ;  /* 0xffffff08026c7950 */ /* 0x000fea0003c3ffff */
.L_x_246:
[----:B------:R-:W-:-:S00]  /*f650*/  BRA `(.L_x_246) ;  /* 0xfffffffc00fc7947 */ /* 0x000fc0000383ffff */
[----:B------:R-:W-:-:S00]  /*f660*/  NOP ;  /* 0x0000000000007918 */ /* 0x000fc00000000000 */
        /* <DEDUP_REMOVED lines=9> */
.L_x_247:


//--------------------- .nv.global.init           --------------------------
	.section	.nv.global.init,"aw",@progbits
.nv.global.init:
	.type		$str$29,@object
	.size		$str$29,($str$30 - $str$29)
$str$29:
        /*0000*/ 	.byte	0x28, 0x61, 0x64, 0x64, 0x72, 0x65, 0x73, 0x73, 0x20, 0x26, 0x20, 0x6d, 0x61, 0x73, 0x6b, 0x29
        /*0010*/ 	.byte	0x20, 0x3d, 0x3d, 0x20, 0x30, 0x00
	.type		$str$30,@object
	.size		$str$30,($str$26 - $str$30)
$str$30:
        /*0016*/ 	.byte	0x2f, 0x74, 0x6d, 0x70, 0x2f, 0x63, 0x75, 0x74, 0x6c, 0x61, 0x73, 0x73, 0x5f, 0x73, 0x77, 0x65
        /*0026*/ 	.byte	0x65, 0x70, 0x5f, 0x73, 0x72, 0x63, 0x2f, 0x69, 0x6e, 0x63, 0x6c, 0x75, 0x64, 0x65, 0x2f, 0x63
        /*0036*/ 	.byte	0x75, 0x74, 0x65, 0x2f, 0x70, 0x6f, 0x69, 0x6e, 0x74, 0x65, 0x72, 0x5f, 0x66, 0x6c, 0x61, 0x67
        /*0046*/ 	.byte	0x67, 0x65, 0x64, 0x2e, 0x68, 0x70, 0x70, 0x00
	.type		$str$26,@object
	.size		$str$26,($str$25 - $str$26)
$str$26:
        /*004e*/ 	.byte	0x2f, 0x74, 0x6d, 0x70, 0x2f, 0x63, 0x75, 0x74, 0x6c, 0x61, 0x73, 0x73, 0x5f, 0x73, 0x77, 0x65
        /*005e*/ 	.byte	0x65, 0x70, 0x5f, 0x73, 0x72, 0x63, 0x2f, 0x69, 0x6e, 0x63, 0x6c, 0x75, 0x64, 0x65, 0x2f, 0x63
        /*006e*/ 	.byte	0x75, 0x74, 0x65, 0x2f, 0x61, 0x74, 0x6f, 0x6d, 0x2f, 0x63, 0x6f, 0x70, 0x79, 0x5f, 0x74, 0x72
        /*007e*/ 	.byte	0x61, 0x69, 0x74, 0x73, 0x5f, 0x73, 0x6d, 0x31, 0x30, 0x30, 0x2e, 0x68, 0x70, 0x70, 0x00
	.type		$str$25,@object
	.size		$str$25,(__unnamed_1 - $str$25)
$str$25:
        /*008d*/ 	.byte	0x28, 0x28, 0x75, 0x69, 0x6e, 0x74, 0x33, 0x32, 0x5f, 0x74, 0x28, 0x74, 0x68, 0x72, 0x65, 0x61
        /*009d*/ 	.byte	0x64, 0x49, 0x64, 0x78, 0x2e, 0x78, 0x29, 0x20, 0x2f, 0x20, 0x33, 0x32, 0x29, 0x20, 0x25, 0x20
        /*00ad*/ 	.byte	0x34, 0x29, 0x20, 0x3d, 0x3d, 0x20, 0x28, 0x28, 0x28, 0x74, 0x6d, 0x65, 0x6d, 0x5f, 0x61, 0x64
        /*00bd*/ 	.byte	0x64, 0x72, 0x20, 0x3e, 0x3e, 0x20, 0x31, 0x36, 0x29, 0x20, 0x2f, 0x20, 0x33, 0x32, 0x29, 0x20
        /*00cd*/ 	.byte	0x25, 0x20, 0x34, 0x29, 0x00
	.type		__unnamed_1,@object
	.size		__unnamed_1,(__unnamed_2 - __unnamed_1)
__unnamed_1:
        /*00d2*/ 	.byte	0x61, 0x75, 0x74, 0x6f, 0x20, 0x63, 0x75, 0x74, 0x65, 0x3a, 0x3a, 0x61, 0x73, 0x5f, 0x70, 0x6f
        /* <DEDUP_REMOVED lines=24> */
        /*0262*/ 	.byte	0x43, 0x3c, 0x32, 0x30, 0x34, 0x38, 0x3e, 0x3e, 0x3e, 0x3e, 0x5d, 0x00
	.type		__unnamed_2,@object
	.size		__unnamed_2,(.L_2 - __unnamed_2)
__unnamed_2:
        /* <DEDUP_REMOVED lines=40> */
        /*04ee*/ 	.byte	0x3a, 0x3a, 0x43, 0x3c, 0x30, 0x3e, 0x3e, 0x3e, 0x3e, 0x5d, 0x00
.L_2:


//--------------------- .nv.shared._ZN7cutlass13device_kernelINS_4gemm6kernel13GemmUniversalIN4cute5tupleIJiiiiEEENS1_10collective13CollectiveMmaINS1_46MainloopSm100TmaUmmaWarpSpecializedBlockScaledILi6ELi2ELi2ENS5_IJNS4_1CILi4EEESB_NSA_ILi1EEEEEEEENS5_IJNSA_ILi128EEESF_NSA_ILi256EEEEEENS5_IJNS_12float_e2m1_tENS_13float_ue8m0_tEEEENS5_IJNS5_IJlSC_lEEENS4_6LayoutINS5_IJNS5_IJNS5_IJNSA_ILi32EEESB_EEEiEEESP_NS5_IJSC_iEEEEEENS5_IJNS5_IJNS5_IJNSA_ILi16EEESB_EEEiEEENS5_IJNS5_IJNSA_ILi0EEESC_EEENSA_ILi512EEEEEENS5_IJSV_iEEEEEEEEEEESK_S12_NS4_8TiledMMAINS4_8MMA_AtomIJNS4_17SM100_MMA_MXF4_SSISI_SI_fSJ_Li128ELi128ELi32ELNS4_4UMMA5MajorE0ELS17_0ELNS16_7ScaleInE0ELS18_0EEEEEENSM_INS5_IJSC_SC_SC_EEENS5_IJSV_SV_SV_EEEEENS5_IJNS4_10UnderscoreES1E_S1E_EEEEENS5_IJNS4_23SM90_TMA_LOAD_MULTICASTES1H_EEENS5_IJNS4_14ComposedLayoutINS4_7SwizzleILi3ELi4ELi3EEENS4_18smem_ptr_flag_bitsILi4EEENSM_INS5_IJNSA_ILi8EEESG_EEENS5_IJSG_SC_EEEEEEENSM_INS5_IJNS5_IJNS5_IJSO_SC_EEENS5_IJSN_NSA_ILi2EEEEEEEEESC_NS5_IJS1U_S1U_EEEEEENS5_IJNS5_IJNS5_IJST_SX_EEESW_EEESV_NS5_IJS1U_SX_EEEEEEEEEEEvNS4_8identityES1I_S24_vS25_EENS_8epilogue10collective18CollectiveEpilogueINS27_23Sm100TmaWarpSpecializedILi4ELi2ELi16ELb1ELb0EEEJNS5_IJNSA_ILi64EEESF_SG_EEENS5_IJNSM_IS2C_SC_EENSM_INS5_IJSS_S1U_EEENS5_IJSC_S2C_EEEEEEEENS_10bfloat16_tESL_S2J_SL_NS27_6fusion15FusionCallbacksIS2B_NS2K_17LinearCombinationIS2J_fS2J_fLNS_15FloatRoundStyleE2EEES2D_S2I_JEEENS4_5SM1004TMEM4LOAD26SM100_TMEM_LOAD_32dp32b16xENS4_13SM90_TMA_LOADENS1J_INS1K_ILi1ELi4ELi3EEENS1M_ILi16EEENSM_INS5_IJS1O_SS_EEENS5_IJSS_SC_EEEEEEENS4_39AutoVectorizingCopyWithAssumedAlignmentILi128EEENS4_14SM90_TMA_STOREES30_S32_S32_EEEvvEEEEvNT_6ParamsE --------------------------
	.section	.nv.shared._ZN7cutlass13device_kernelINS_4gemm6kernel13GemmUniversalIN4cute5tupleIJiiiiEEENS1_10collective13CollectiveMmaINS1_46MainloopSm100TmaUmmaWarpSpecializedBlockScaledILi6ELi2ELi2ENS5_IJNS4_1CILi4EEESB_NSA_ILi1EEEEEEEENS5_IJNSA_ILi128EEESF_NSA_ILi256EEEEEENS5_IJNS_12float_e2m1_tENS_13float_ue8m0_tEEEENS5_IJNS5_IJlSC_lEEENS4_6LayoutINS5_IJNS5_IJNS5_IJNSA_ILi32EEESB_EEEiEEESP_NS5_IJSC_iEEEEEENS5_IJNS5_IJNS5_IJNSA_ILi16EEESB_EEEiEEENS5_IJNS5_IJNSA_ILi0EEESC_EEENSA_ILi512EEEEEENS5_IJSV_iEEEEEEEEEEESK_S12_NS4_8TiledMMAINS4_8MMA_AtomIJNS4_17SM100_MMA_MXF4_SSISI_SI_fSJ_Li128ELi128ELi32ELNS4_4UMMA5MajorE0ELS17_0ELNS16_7ScaleInE0ELS18_0EEEEEENSM_INS5_IJSC_SC_SC_EEENS5_IJSV_SV_SV_EEEEENS5_IJNS4_10UnderscoreES1E_S1E_EEEEENS5_IJNS4_23SM90_TMA_LOAD_MULTICASTES1H_EEENS5_IJNS4_14ComposedLayoutINS4_7SwizzleILi3ELi4ELi3EEENS4_18smem_ptr_flag_bitsILi4EEENSM_INS5_IJNSA_ILi8EEESG_EEENS5_IJSG_SC_EEEEEEENSM_INS5_IJNS5_IJNS5_IJSO_SC_EEENS5_IJSN_NSA_ILi2EEEEEEEEESC_NS5_IJS1U_S1U_EEEEEENS5_IJNS5_IJNS5_IJST_SX_EEESW_EEESV_NS5_IJS1U_SX_EEEEEEEEEEEvNS4_8identityES1I_S24_vS25_EENS_8epilogue10collective18CollectiveEpilogueINS27_23Sm100TmaWarpSpecializedILi4ELi2ELi16ELb1ELb0EEEJNS5_IJNSA_ILi64EEESF_SG_EEENS5_IJNSM_IS2C_SC_EENSM_INS5_IJSS_S1U_EEENS5_IJSC_S2C_EEEEEEEENS_10bfloat16_tESL_S2J_SL_NS27_6fusion15FusionCallbacksIS2B_NS2K_17LinearCombinationIS2J_fS2J_fLNS_15FloatRoundStyleE2EEES2D_S2I_JEEENS4_5SM1004TMEM4LOAD26SM100_TMEM_LOAD_32dp32b16xENS4_13SM90_TMA_LOADENS1J_INS1K_ILi1ELi4ELi3EEENS1M_ILi16EEENSM_INS5_IJS1O_SS_EEENS5_IJSS_SC_EEEEEEENS4_39AutoVectorizingCopyWithAssumedAlignmentILi128EEENS4_14SM90_TMA_STOREES30_S32_S32_EEEvvEEEEvNT_6ParamsE,"aw",@nobits
	.sectionflags	@""
	.align	16
	.zero		1024


//--------------------- .nv.shared.reserved.0     --------------------------
	.section	.nv.shared.reserved.0,"aw",@nobits
	.weak		__nv_reservedSMEM_offset_0_alias
	.size		__nv_reservedSMEM_offset_0_alias, 0, 64
	.other		__nv_reservedSMEM_offset_0_alias,@"STO_CUDA_RESERVED_SHARED STV_DEFAULT"
__nv_reservedSMEM_offset_0_alias:
	.zero		0
.nv.shared.reserved.0:
	.zero		64
	.weak		__nv_reservedSMEM_tcgen05_partition
	.type		__nv_reservedSMEM_tcgen05_partition,@object
	.size		__nv_reservedSMEM_tcgen05_partition,(.L_0 - __nv_reservedSMEM_tcgen05_partition)
__nv_reservedSMEM_tcgen05_partition:
	.zero		32
.L_0:


//--------------------- .nv.global                --------------------------
	.section	.nv.global,"aw",@nobits
.nv.global:
	.type		_ZN40_INTERNAL_cb268bcc_4_k_cu_2dcd01a1_273744cute1_E,@object
	.size		_ZN40_INTERNAL_cb268bcc_4_k_cu_2dcd01a1_273744cute1_E,(_ZN40_INTERNAL_cb268bcc_4_k_cu_2dcd01a1_273744cuda3std3__45__cpo6cbeginE - _ZN40_INTERNAL_cb268bcc_4_k_cu_2dcd01a1_273744cute1_E)
_ZN40_INTERNAL_cb268bcc_4_k_cu_2dcd01a1_273744cute1_E:
	.zero		1
	.type		_ZN40_INTERNAL_cb268bcc_4_k_cu_2dcd01a1_273744cuda3std3__45__cpo6cbeginE,@object
	.size		_ZN40_INTERNAL_cb268bcc_4_k_cu_2dcd01a1_273744cuda3std3__45__cpo6cbeginE,(_ZN40_INTERNAL_cb268bcc_4_k_cu_2dcd01a1_273744cuda3std3__48in_placeE - _ZN40_INTERNAL_cb268bcc_4_k_cu_2dcd01a1_273744cuda3std3__45__cpo6cbeginE)
_ZN40_INTERNAL_cb268bcc_4_k_cu_2dcd01a1_273744cuda3std3__45__cpo6cbeginE:
	.zero		1
	.type		_ZN40_INTERNAL_cb268bcc_4_k_cu_2dcd01a1_273744cuda3std3__48in_placeE,@object
	.size		_ZN40_INTERNAL_cb268bcc_4_k_cu_2dcd01a1_273744cuda3std3__48in_placeE,(_ZN40_INTERNAL_cb268bcc_4_k_cu_2dcd01a1_273744cuda3std6ranges3__45__cpo9iter_moveE - _ZN40_INTERNAL_cb268bcc_4_k_cu_2dcd01a1_273744cuda3std3__48in_placeE)
_ZN40_INTERNAL_cb268bcc_4_k_cu_2dcd01a1_273744cuda3std3__48in_placeE:
	.zero		1
	.type		_ZN40_INTERNAL_cb268bcc_4_k_cu_2dcd01a1_273744cuda3std6ranges3__45__cpo9iter_moveE,@object
	.size		_ZN40_INTERNAL_cb268bcc_4_k_cu_2dcd01a1_273744cuda3std6ranges3__45__cpo9iter_moveE,(_ZN40_INTERNAL_cb268bcc_4_k_cu_2dcd01a1_273744cuda3std3__45__cpo5beginE - _ZN40_INTERNAL_cb268bcc_4_k_cu_2dcd01a1_273744cuda3std6ranges3__45__cpo9iter_moveE)
_ZN40_INTERNAL_cb268bcc_4_k_cu_2dcd01a1_273744cuda3std6ranges3__45__cpo9iter_moveE:
	.zero		1
	.type		_ZN40_INTERNAL_cb268bcc_4_k_cu_2dcd01a1_273744cuda3std3__45__cpo5beginE,@object
	.size		_ZN40_INTERNAL_cb268bcc_4_k_cu_2dcd01a1_273744cuda3std3__45__cpo5beginE,(_ZN40_INTERNAL_cb268bcc_4_k_cu_2dcd01a1_273744cuda3std3__442_GLOBAL__N__cb268bcc_4_k_cu_2dcd01a1_273746ignoreE - _ZN40_INTERNAL_cb268bcc_4_k_cu_2dcd01a1_273744cuda3std3__45__cpo5beginE)
_ZN40_INTERNAL_cb268bcc_4_k_cu_2dcd01a1_273744cuda3std3__45__cpo5beginE:
	.zero		1
	.type		_ZN40_INTERNAL_cb268bcc_4_k_cu_2dcd01a1_273744cuda3std3__442_GLOBAL__N__cb268bcc_4_k_cu_2dcd01a1_273746ignoreE,@object
	.size		_ZN40_INTERNAL_cb268bcc_4_k_cu_2dcd01a1_273744cuda3std3__442_GLOBAL__N__cb268bcc_4_k_cu_2dcd01a1_273746ignoreE,(_ZN40_INTERNAL_cb268bcc_4_k_cu_2dcd01a1_273744cute7productE - _ZN40_INTERNAL_cb268bcc_4_k_cu_2dcd01a1_273744cuda3std3__442_GLOBAL__N__cb268bcc_4_k_cu_2dcd01a1_273746ignoreE)
_ZN40_INTERNAL_cb268bcc_4_k_cu_2dcd01a1_273744cuda3std3__442_GLOBAL__N__cb268bcc_4_k_cu_2dcd01a1_273746ignoreE:
	.zero		1
	.type		_ZN40_INTERNAL_cb268bcc_4_k_cu_2dcd01a1_273744cute7productE,@object
	.size		_ZN40_INTERNAL_cb268bcc_4_k_cu_2dcd01a1_273744cute7productE,(_ZN40_INTERNAL_cb268bcc_4_k_cu_2dcd01a1_273744cuda3std3__45__cpo3endE - _ZN40_INTERNAL_cb268bcc_4_k_cu_2dcd01a1_273744cute7productE)
_ZN40_INTERNAL_cb268bcc_4_k_cu_2dcd01a1_273744cute7productE:
	.zero		1
	.type		_ZN40_INTERNAL_cb268bcc_4_k_cu_2dcd01a1_273744cuda3std3__45__cpo3endE,@object
	.size		_ZN40_INTERNAL_cb268bcc_4_k_cu_2dcd01a1_273744cuda3std3__45__cpo3endE,(_ZN40_INTERNAL_cb268bcc_4_k_cu_2dcd01a1_273744cuda3std3__419piecewise_constructE - _ZN40_INTERNAL_cb268bcc_4_k_cu_2dcd01a1_273744cuda3std3__45__cpo3endE)
_ZN40_INTERNAL_cb268bcc_4_k_cu_2dcd01a1_273744cuda3std3__45__cpo3endE:
	.zero		1
	.type		_ZN40_INTERNAL_cb268bcc_4_k_cu_2dcd01a1_273744cuda3std3__419piecewise_constructE,@object
	.size		_ZN40_INTERNAL_cb268bcc_4_k_cu_2dcd01a1_273744cuda3std3__419piecewise_constructE,(_ZN40_INTERNAL_cb268bcc_4_k_cu_2dcd01a1_273744cuda3std3__45__cpo4cendE - _ZN40_INTERNAL_cb268bcc_4_k_cu_2dcd01a1_273744cuda3std3__419piecewise_constructE)
_ZN40_INTERNAL_cb268bcc_4_k_cu_2dcd01a1_273744cuda3std3__419piecewise_constructE:
	.zero		1
	.type		_ZN40_INTERNAL_cb268bcc_4_k_cu_2dcd01a1_273744cuda3std3__45__cpo4cendE,@object
	.size		_ZN40_INTERNAL_cb268bcc_4_k_cu_2dcd01a1_273744cuda3std3__45__cpo4cendE,(_ZN40_INTERNAL_cb268bcc_4_k_cu_2dcd01a1_273744cuda3std6ranges3__45__cpo4swapE - _ZN40_INTERNAL_cb268bcc_4_k_cu_2dcd01a1_273744cuda3std3__45__cpo4cendE)
_ZN40_INTERNAL_cb268bcc_4_k_cu_2dcd01a1_273744cuda3std3__45__cpo4cendE:
	.zero		1
	.type		_ZN40_INTERNAL_cb268bcc_4_k_cu_2dcd01a1_273744cuda3std6ranges3__45__cpo4swapE,@object
	.size		_ZN40_INTERNAL_cb268bcc_4_k_cu_2dcd01a1_273744cuda3std6ranges3__45__cpo4swapE,(.L_10 - _ZN40_INTERNAL_cb268bcc_4_k_cu_2dcd01a1_273744cuda3std6ranges3__45__cpo4swapE)
_ZN40_INTERNAL_cb268bcc_4_k_cu_2dcd01a1_273744cuda3std6ranges3__45__cpo4swapE:
	.zero		1
.L_10:


//--------------------- .nv.constant0._ZN7cutlass13device_kernelINS_4gemm6kernel13GemmUniversalIN4cute5tupleIJiiiiEEENS1_10collective13CollectiveMmaINS1_46MainloopSm100TmaUmmaWarpSpecializedBlockScaledILi6ELi2ELi2ENS5_IJNS4_1CILi4EEESB_NSA_ILi1EEEEEEEENS5_IJNSA_ILi128EEESF_NSA_ILi256EEEEEENS5_IJNS_12float_e2m1_tENS_13float_ue8m0_tEEEENS5_IJNS5_IJlSC_lEEENS4_6LayoutINS5_IJNS5_IJNS5_IJNSA_ILi32EEESB_EEEiEEESP_NS5_IJSC_iEEEEEENS5_IJNS5_IJNS5_IJNSA_ILi16EEESB_EEEiEEENS5_IJNS5_IJNSA_ILi0EEESC_EEENSA_ILi512EEEEEENS5_IJSV_iEEEEEEEEEEESK_S12_NS4_8TiledMMAINS4_8MMA_AtomIJNS4_17SM100_MMA_MXF4_SSISI_SI_fSJ_Li128ELi128ELi32ELNS4_4UMMA5MajorE0ELS17_0ELNS16_7ScaleInE0ELS18_0EEEEEENSM_INS5_IJSC_SC_SC_EEENS5_IJSV_SV_SV_EEEEENS5_IJNS4_10UnderscoreES1E_S1E_EEEEENS5_IJNS4_23SM90_TMA_LOAD_MULTICASTES1H_EEENS5_IJNS4_14ComposedLayoutINS4_7SwizzleILi3ELi4ELi3EEENS4_18smem_ptr_flag_bitsILi4EEENSM_INS5_IJNSA_ILi8EEESG_EEENS5_IJSG_SC_EEEEEEENSM_INS5_IJNS5_IJNS5_IJSO_SC_EEENS5_IJSN_NSA_ILi2EEEEEEEEESC_NS5_IJS1U_S1U_EEEEEENS5_IJNS5_IJNS5_IJST_SX_EEESW_EEESV_NS5_IJS1U_SX_EEEEEEEEEEEvNS4_8identityES1I_S24_vS25_EENS_8epilogue10collective18CollectiveEpilogueINS27_23Sm100TmaWarpSpecializedILi4ELi2ELi16ELb1ELb0EEEJNS5_IJNSA_ILi64EEESF_SG_EEENS5_IJNSM_IS2C_SC_EENSM_INS5_IJSS_S1U_EEENS5_IJSC_S2C_EEEEEEEENS_10bfloat16_tESL_S2J_SL_NS27_6fusion15FusionCallbacksIS2B_NS2K_17LinearCombinationIS2J_fS2J_fLNS_15FloatRoundStyleE2EEES2D_S2I_JEEENS4_5SM1004TMEM4LOAD26SM100_TMEM_LOAD_32dp32b16xENS4_13SM90_TMA_LOADENS1J_INS1K_ILi1ELi4ELi3EEENS1M_ILi16EEENSM_INS5_IJS1O_SS_EEENS5_IJSS_SC_EEEEEEENS4_39AutoVectorizingCopyWithAssumedAlignmentILi128EEENS4_14SM90_TMA_STOREES30_S32_S32_EEEvvEEEEvNT_6ParamsE --------------------------
	.section	.nv.constant0._ZN7cutlass13device_kernelINS_4gemm6kernel13GemmUniversalIN4cute5tupleIJiiiiEEENS1_10collective13CollectiveMmaINS1_46MainloopSm100TmaUmmaWarpSpecializedBlockScaledILi6ELi2ELi2ENS5_IJNS4_1CILi4EEESB_NSA_ILi1EEEEEEEENS5_IJNSA_ILi128EEESF_NSA_ILi256EEEEEENS5_IJNS_12float_e2m1_tENS_13float_ue8m0_tEEEENS5_IJNS5_IJlSC_lEEENS4_6LayoutINS5_IJNS5_IJNS5_IJNSA_ILi32EEESB_EEEiEEESP_NS5_IJSC_iEEEEEENS5_IJNS5_IJNS5_IJNSA_ILi16EEESB_EEEiEEENS5_IJNS5_IJNSA_ILi0EEESC_EEENSA_ILi512EEEEEENS5_IJSV_iEEEEEEEEEEESK_S12_NS4_8TiledMMAINS4_8MMA_AtomIJNS4_17SM100_MMA_MXF4_SSISI_SI_fSJ_Li128ELi128ELi32ELNS4_4UMMA5MajorE0ELS17_0ELNS16_7ScaleInE0ELS18_0EEEEEENSM_INS5_IJSC_SC_SC_EEENS5_IJSV_SV_SV_EEEEENS5_IJNS4_10UnderscoreES1E_S1E_EEEEENS5_IJNS4_23SM90_TMA_LOAD_MULTICASTES1H_EEENS5_IJNS4_14ComposedLayoutINS4_7SwizzleILi3ELi4ELi3EEENS4_18smem_ptr_flag_bitsILi4EEENSM_INS5_IJNSA_ILi8EEESG_EEENS5_IJSG_SC_EEEEEEENSM_INS5_IJNS5_IJNS5_IJSO_SC_EEENS5_IJSN_NSA_ILi2EEEEEEEEESC_NS5_IJS1U_S1U_EEEEEENS5_IJNS5_IJNS5_IJST_SX_EEESW_EEESV_NS5_IJS1U_SX_EEEEEEEEEEEvNS4_8identityES1I_S24_vS25_EENS_8epilogue10collective18CollectiveEpilogueINS27_23Sm100TmaWarpSpecializedILi4ELi2ELi16ELb1ELb0EEEJNS5_IJNSA_ILi64EEESF_SG_EEENS5_IJNSM_IS2C_SC_EENSM_INS5_IJSS_S1U_EEENS5_IJSC_S2C_EEEEEEEENS_10bfloat16_tESL_S2J_SL_NS27_6fusion15FusionCallbacksIS2B_NS2K_17LinearCombinationIS2J_fS2J_fLNS_15FloatRoundStyleE2EEES2D_S2I_JEEENS4_5SM1004TMEM4LOAD26SM100_TMEM_LOAD_32dp32b16xENS4_13SM90_TMA_LOADENS1J_INS1K_ILi1ELi4ELi3EEENS1M_ILi16EEENSM_INS5_IJS1O_SS_EEENS5_IJSS_SC_EEEEEEENS4_39AutoVectorizingCopyWithAssumedAlignmentILi128EEENS4_14SM90_TMA_STOREES30_S32_S32_EEEvvEEEEvNT_6ParamsE,"a",@progbits
	.sectionflags	@""
	.align	4
.nv.constant0._ZN7cutlass13device_kernelINS_4gemm6kernel13GemmUniversalIN4cute5tupleIJiiiiEEENS1_10collective13CollectiveMmaINS1_46MainloopSm100TmaUmmaWarpSpecializedBlockScaledILi6ELi2ELi2ENS5_IJNS4_1CILi4EEESB_NSA_ILi1EEEEEEEENS5_IJNSA_ILi128EEESF_NSA_ILi256EEEEEENS5_IJNS_12float_e2m1_tENS_13float_ue8m0_tEEEENS5_IJNS5_IJlSC_lEEENS4_6LayoutINS5_IJNS5_IJNS5_IJNSA_ILi32EEESB_EEEiEEESP_NS5_IJSC_iEEEEEENS5_IJNS5_IJNS5_IJNSA_ILi16EEESB_EEEiEEENS5_IJNS5_IJNSA_ILi0EEESC_EEENSA_ILi512EEEEEENS5_IJSV_iEEEEEEEEEEESK_S12_NS4_8TiledMMAINS4_8MMA_AtomIJNS4_17SM100_MMA_MXF4_SSISI_SI_fSJ_Li128ELi128ELi32ELNS4_4UMMA5MajorE0ELS17_0ELNS16_7ScaleInE0ELS18_0EEEEEENSM_INS5_IJSC_SC_SC_EEENS5_IJSV_SV_SV_EEEEENS5_IJNS4_10UnderscoreES1E_S1E_EEEEENS5_IJNS4_23SM90_TMA_LOAD_MULTICASTES1H_EEENS5_IJNS4_14ComposedLayoutINS4_7SwizzleILi3ELi4ELi3EEENS4_18smem_ptr_flag_bitsILi4EEENSM_INS5_IJNSA_ILi8EEESG_EEENS5_IJSG_SC_EEEEEEENSM_INS5_IJNS5_IJNS5_IJSO_SC_EEENS5_IJSN_NSA_ILi2EEEEEEEEESC_NS5_IJS1U_S1U_EEEEEENS5_IJNS5_IJNS5_IJST_SX_EEESW_EEESV_NS5_IJS1U_SX_EEEEEEEEEEEvNS4_8identityES1I_S24_vS25_EENS_8epilogue10collective18CollectiveEpilogueINS27_23Sm100TmaWarpSpecializedILi4ELi2ELi16ELb1ELb0EEEJNS5_IJNSA_ILi64EEESF_SG_EEENS5_IJNSM_IS2C_SC_EENSM_INS5_IJSS_S1U_EEENS5_IJSC_S2C_EEEEEEEENS_10bfloat16_tESL_S2J_SL_NS27_6fusion15FusionCallbacksIS2B_NS2K_17LinearCombinationIS2J_fS2J_fLNS_15FloatRoundStyleE2EEES2D_S2I_JEEENS4_5SM1004TMEM4LOAD26SM100_TMEM_LOAD_32dp32b16xENS4_13SM90_TMA_LOADENS1J_INS1K_ILi1ELi4ELi3EEENS1M_ILi16EEENSM_INS5_IJS1O_SS_EEENS5_IJSS_SC_EEEEEEENS4_39AutoVectorizingCopyWithAssumedAlignmentILi128EEENS4_14SM90_TMA_STOREES30_S32_S32_EEEvvEEEEvNT_6ParamsE:
	.zero		3968


//--------------------- SYMBOLS --------------------------

	.type		.nv.reservedSmem.offset0,@object
	.size		.nv.reservedSmem.offset0,0x4
	.type		.nv.reservedSmem.cap,@object
	.size		.nv.reservedSmem.cap,0x4
	.type		__assertfail,@function
